//
// Generated by NVIDIA NVVM Compiler
//
// Compiler Build ID: CL-36424714
// Cuda compilation tools, release 13.0, V13.0.88
// Based on NVVM 20.0.0
//

.version 9.0
.target sm_100
.address_size 64

	// .globl	_Z21dvc_ScaLBL_Color_InitPcPdS0_ddiii

.visible .entry _Z21dvc_ScaLBL_Color_InitPcPdS0_ddiii(
	.param .u64 .ptr .align 1 _Z21dvc_ScaLBL_Color_InitPcPdS0_ddiii_param_0,
	.param .u64 .ptr .align 1 _Z21dvc_ScaLBL_Color_InitPcPdS0_ddiii_param_1,
	.param .u64 .ptr .align 1 _Z21dvc_ScaLBL_Color_InitPcPdS0_ddiii_param_2,
	.param .f64 _Z21dvc_ScaLBL_Color_InitPcPdS0_ddiii_param_3,
	.param .f64 _Z21dvc_ScaLBL_Color_InitPcPdS0_ddiii_param_4,
	.param .u32 _Z21dvc_ScaLBL_Color_InitPcPdS0_ddiii_param_5,
	.param .u32 _Z21dvc_ScaLBL_Color_InitPcPdS0_ddiii_param_6,
	.param .u32 _Z21dvc_ScaLBL_Color_InitPcPdS0_ddiii_param_7
)
{
	.reg .pred 	%p<21>;
	.reg .b16 	%rs<6>;
	.reg .b32 	%r<54>;
	.reg .b64 	%rd<117>;
	.reg .b64 	%fd<6>;

	ld.param.u64 	%rd4, [_Z21dvc_ScaLBL_Color_InitPcPdS0_ddiii_param_0];
	ld.param.u64 	%rd5, [_Z21dvc_ScaLBL_Color_InitPcPdS0_ddiii_param_1];
	ld.param.u64 	%rd6, [_Z21dvc_ScaLBL_Color_InitPcPdS0_ddiii_param_2];
	ld.param.f64 	%fd2, [_Z21dvc_ScaLBL_Color_InitPcPdS0_ddiii_param_3];
	ld.param.f64 	%fd3, [_Z21dvc_ScaLBL_Color_InitPcPdS0_ddiii_param_4];
	ld.param.u32 	%r32, [_Z21dvc_ScaLBL_Color_InitPcPdS0_ddiii_param_5];
	ld.param.u32 	%r33, [_Z21dvc_ScaLBL_Color_InitPcPdS0_ddiii_param_6];
	ld.param.u32 	%r34, [_Z21dvc_ScaLBL_Color_InitPcPdS0_ddiii_param_7];
	cvta.to.global.u64 	%rd1, %rd6;
	cvta.to.global.u64 	%rd2, %rd5;
	cvta.to.global.u64 	%rd3, %rd4;
	mul.lo.s32 	%r35, %r33, %r32;
	mul.lo.s32 	%r1, %r35, %r34;
	setp.lt.s32 	%p1, %r1, -262143;
	@%p1 bra 	$L__BB0_37;
	shr.s32 	%r37, %r1, 31;
	shr.u32 	%r38, %r37, 14;
	add.s32 	%r39, %r1, %r38;
	shr.s32 	%r40, %r39, 18;
	add.s32 	%r2, %r40, 1;
	mov.u32 	%r3, %ctaid.x;
	mov.u32 	%r4, %ntid.x;
	mad.lo.s32 	%r5, %r3, %r40, %r3;
	mov.u32 	%r6, %tid.x;
	sub.f64 	%fd4, %fd2, %fd3;
	add.f64 	%fd5, %fd2, %fd3;
	div.rn.f64 	%fd1, %fd4, %fd5;
	and.b32  	%r7, %r2, 3;
	setp.lt.u32 	%p2, %r40, 3;
	mov.b32 	%r51, 0;
	@%p2 bra 	$L__BB0_28;
	and.b32  	%r51, %r2, -4;
	neg.s32 	%r50, %r51;
	mad.lo.s32 	%r41, %r4, %r5, %r4;
	add.s32 	%r49, %r6, %r41;
	shl.b32 	%r11, %r4, 2;
	add.s32 	%r42, %r5, 2;
	mad.lo.s32 	%r48, %r4, %r42, %r6;
	add.s32 	%r43, %r5, 3;
	mad.lo.s32 	%r47, %r4, %r43, %r6;
	mul.lo.s32 	%r44, %r4, %r3;
	mad.lo.s32 	%r46, %r44, %r2, %r6;
	mul.wide.s32 	%rd12, %r1, 8;
$L__BB0_3:
	setp.ge.s32 	%p3, %r46, %r1;
	@%p3 bra 	$L__BB0_9;
	cvt.s64.s32 	%rd7, %r46;
	add.s64 	%rd8, %rd3, %rd7;
	ld.global.u8 	%rs1, [%rd8];
	setp.eq.s16 	%p4, %rs1, 2;
	@%p4 bra 	$L__BB0_7;
	setp.ne.s16 	%p5, %rs1, 1;
	@%p5 bra 	$L__BB0_8;
	mul.wide.s32 	%rd17, %r46, 8;
	add.s64 	%rd18, %rd2, %rd17;
	mov.b64 	%rd19, 4607182418800017408;
	st.global.u64 	[%rd18], %rd19;
	add.s64 	%rd21, %rd18, %rd12;
	mov.b64 	%rd22, 0;
	st.global.u64 	[%rd21], %rd22;
	add.s64 	%rd23, %rd1, %rd17;
	st.global.u64 	[%rd23], %rd19;
	bra.uni 	$L__BB0_9;
$L__BB0_7:
	mul.wide.s32 	%rd9, %r46, 8;
	add.s64 	%rd10, %rd2, %rd9;
	mov.b64 	%rd11, 0;
	st.global.u64 	[%rd10], %rd11;
	add.s64 	%rd13, %rd10, %rd12;
	mov.b64 	%rd14, 4607182418800017408;
	st.global.u64 	[%rd13], %rd14;
	add.s64 	%rd15, %rd1, %rd9;
	mov.b64 	%rd16, -4616189618054758400;
	st.global.u64 	[%rd15], %rd16;
	bra.uni 	$L__BB0_9;
$L__BB0_8:
	mul.wide.s32 	%rd24, %r46, 8;
	add.s64 	%rd25, %rd2, %rd24;
	st.global.f64 	[%rd25], %fd2;
	add.s64 	%rd27, %rd25, %rd12;
	st.global.f64 	[%rd27], %fd3;
	add.s64 	%rd28, %rd1, %rd24;
	st.global.f64 	[%rd28], %fd1;
$L__BB0_9:
	setp.ge.s32 	%p6, %r49, %r1;
	@%p6 bra 	$L__BB0_15;
	cvt.s64.s32 	%rd29, %r49;
	add.s64 	%rd30, %rd3, %rd29;
	ld.global.u8 	%rs2, [%rd30];
	setp.eq.s16 	%p7, %rs2, 1;
	@%p7 bra 	$L__BB0_13;
	setp.ne.s16 	%p8, %rs2, 2;
	@%p8 bra 	$L__BB0_14;
	mul.wide.s32 	%rd31, %r49, 8;
	add.s64 	%rd32, %rd2, %rd31;
	mov.b64 	%rd33, 0;
	st.global.u64 	[%rd32], %rd33;
	mul.wide.s32 	%rd34, %r1, 8;
	add.s64 	%rd35, %rd32, %rd34;
	mov.b64 	%rd36, 4607182418800017408;
	st.global.u64 	[%rd35], %rd36;
	add.s64 	%rd37, %rd1, %rd31;
	mov.b64 	%rd38, -4616189618054758400;
	st.global.u64 	[%rd37], %rd38;
	bra.uni 	$L__BB0_15;
$L__BB0_13:
	mul.wide.s32 	%rd39, %r49, 8;
	add.s64 	%rd40, %rd2, %rd39;
	mov.b64 	%rd41, 4607182418800017408;
	st.global.u64 	[%rd40], %rd41;
	mul.wide.s32 	%rd42, %r1, 8;
	add.s64 	%rd43, %rd40, %rd42;
	mov.b64 	%rd44, 0;
	st.global.u64 	[%rd43], %rd44;
	add.s64 	%rd45, %rd1, %rd39;
	st.global.u64 	[%rd45], %rd41;
	bra.uni 	$L__BB0_15;
$L__BB0_14:
	mul.wide.s32 	%rd46, %r49, 8;
	add.s64 	%rd47, %rd2, %rd46;
	st.global.f64 	[%rd47], %fd2;
	mul.wide.s32 	%rd48, %r1, 8;
	add.s64 	%rd49, %rd47, %rd48;
	st.global.f64 	[%rd49], %fd3;
	add.s64 	%rd50, %rd1, %rd46;
	st.global.f64 	[%rd50], %fd1;
$L__BB0_15:
	setp.ge.s32 	%p9, %r48, %r1;
	@%p9 bra 	$L__BB0_21;
	cvt.s64.s32 	%rd51, %r48;
	add.s64 	%rd52, %rd3, %rd51;
	ld.global.u8 	%rs3, [%rd52];
	setp.eq.s16 	%p10, %rs3, 1;
	@%p10 bra 	$L__BB0_19;
	setp.ne.s16 	%p11, %rs3, 2;
	@%p11 bra 	$L__BB0_20;
	mul.wide.s32 	%rd53, %r48, 8;
	add.s64 	%rd54, %rd2, %rd53;
	mov.b64 	%rd55, 0;
	st.global.u64 	[%rd54], %rd55;
	mul.wide.s32 	%rd56, %r1, 8;
	add.s64 	%rd57, %rd54, %rd56;
	mov.b64 	%rd58, 4607182418800017408;
	st.global.u64 	[%rd57], %rd58;
	add.s64 	%rd59, %rd1, %rd53;
	mov.b64 	%rd60, -4616189618054758400;
	st.global.u64 	[%rd59], %rd60;
	bra.uni 	$L__BB0_21;
$L__BB0_19:
	mul.wide.s32 	%rd61, %r48, 8;
	add.s64 	%rd62, %rd2, %rd61;
	mov.b64 	%rd63, 4607182418800017408;
	st.global.u64 	[%rd62], %rd63;
	mul.wide.s32 	%rd64, %r1, 8;
	add.s64 	%rd65, %rd62, %rd64;
	mov.b64 	%rd66, 0;
	st.global.u64 	[%rd65], %rd66;
	add.s64 	%rd67, %rd1, %rd61;
	st.global.u64 	[%rd67], %rd63;
	bra.uni 	$L__BB0_21;
$L__BB0_20:
	mul.wide.s32 	%rd68, %r48, 8;
	add.s64 	%rd69, %rd2, %rd68;
	st.global.f64 	[%rd69], %fd2;
	mul.wide.s32 	%rd70, %r1, 8;
	add.s64 	%rd71, %rd69, %rd70;
	st.global.f64 	[%rd71], %fd3;
	add.s64 	%rd72, %rd1, %rd68;
	st.global.f64 	[%rd72], %fd1;
$L__BB0_21:
	setp.ge.s32 	%p12, %r47, %r1;
	@%p12 bra 	$L__BB0_27;
	cvt.s64.s32 	%rd73, %r47;
	add.s64 	%rd74, %rd3, %rd73;
	ld.global.u8 	%rs4, [%rd74];
	setp.eq.s16 	%p13, %rs4, 1;
	@%p13 bra 	$L__BB0_25;
	setp.ne.s16 	%p14, %rs4, 2;
	@%p14 bra 	$L__BB0_26;
	mul.wide.s32 	%rd75, %r47, 8;
	add.s64 	%rd76, %rd2, %rd75;
	mov.b64 	%rd77, 0;
	st.global.u64 	[%rd76], %rd77;
	mul.wide.s32 	%rd78, %r1, 8;
	add.s64 	%rd79, %rd76, %rd78;
	mov.b64 	%rd80, 4607182418800017408;
	st.global.u64 	[%rd79], %rd80;
	add.s64 	%rd81, %rd1, %rd75;
	mov.b64 	%rd82, -4616189618054758400;
	st.global.u64 	[%rd81], %rd82;
	bra.uni 	$L__BB0_27;
$L__BB0_25:
	mul.wide.s32 	%rd83, %r47, 8;
	add.s64 	%rd84, %rd2, %rd83;
	mov.b64 	%rd85, 4607182418800017408;
	st.global.u64 	[%rd84], %rd85;
	mul.wide.s32 	%rd86, %r1, 8;
	add.s64 	%rd87, %rd84, %rd86;
	mov.b64 	%rd88, 0;
	st.global.u64 	[%rd87], %rd88;
	add.s64 	%rd89, %rd1, %rd83;
	st.global.u64 	[%rd89], %rd85;
	bra.uni 	$L__BB0_27;
$L__BB0_26:
	mul.wide.s32 	%rd90, %r47, 8;
	add.s64 	%rd91, %rd2, %rd90;
	st.global.f64 	[%rd91], %fd2;
	mul.wide.s32 	%rd92, %r1, 8;
	add.s64 	%rd93, %rd91, %rd92;
	st.global.f64 	[%rd93], %fd3;
	add.s64 	%rd94, %rd1, %rd90;
	st.global.f64 	[%rd94], %fd1;
$L__BB0_27:
	add.s32 	%r50, %r50, 4;
	add.s32 	%r49, %r49, %r11;
	add.s32 	%r48, %r48, %r11;
	add.s32 	%r47, %r47, %r11;
	add.s32 	%r46, %r46, %r11;
	setp.ne.s32 	%p15, %r50, 0;
	@%p15 bra 	$L__BB0_3;
$L__BB0_28:
	setp.eq.s32 	%p16, %r7, 0;
	@%p16 bra 	$L__BB0_37;
	add.s32 	%r45, %r51, %r5;
	mad.lo.s32 	%r53, %r4, %r45, %r6;
	neg.s32 	%r52, %r7;
	mul.wide.s32 	%rd108, %r1, 8;
$L__BB0_30:
	.pragma "nounroll";
	setp.ge.s32 	%p17, %r53, %r1;
	@%p17 bra 	$L__BB0_36;
	cvt.s64.s32 	%rd95, %r53;
	add.s64 	%rd96, %rd3, %rd95;
	ld.global.u8 	%rs5, [%rd96];
	setp.eq.s16 	%p18, %rs5, 1;
	@%p18 bra 	$L__BB0_34;
	setp.ne.s16 	%p19, %rs5, 2;
	@%p19 bra 	$L__BB0_35;
	mul.wide.s32 	%rd97, %r53, 8;
	add.s64 	%rd98, %rd2, %rd97;
	mov.b64 	%rd99, 0;
	st.global.u64 	[%rd98], %rd99;
	add.s64 	%rd101, %rd98, %rd108;
	mov.b64 	%rd102, 4607182418800017408;
	st.global.u64 	[%rd101], %rd102;
	add.s64 	%rd103, %rd1, %rd97;
	mov.b64 	%rd104, -4616189618054758400;
	st.global.u64 	[%rd103], %rd104;
	bra.uni 	$L__BB0_36;
$L__BB0_34:
	mul.wide.s32 	%rd105, %r53, 8;
	add.s64 	%rd106, %rd2, %rd105;
	mov.b64 	%rd107, 4607182418800017408;
	st.global.u64 	[%rd106], %rd107;
	add.s64 	%rd109, %rd106, %rd108;
	mov.b64 	%rd110, 0;
	st.global.u64 	[%rd109], %rd110;
	add.s64 	%rd111, %rd1, %rd105;
	st.global.u64 	[%rd111], %rd107;
	bra.uni 	$L__BB0_36;
$L__BB0_35:
	mul.wide.s32 	%rd112, %r53, 8;
	add.s64 	%rd113, %rd2, %rd112;
	st.global.f64 	[%rd113], %fd2;
	add.s64 	%rd115, %rd113, %rd108;
	st.global.f64 	[%rd115], %fd3;
	add.s64 	%rd116, %rd1, %rd112;
	st.global.f64 	[%rd116], %fd1;
$L__BB0_36:
	add.s32 	%r53, %r53, %r4;
	add.s32 	%r52, %r52, 1;
	setp.ne.s32 	%p20, %r52, 0;
	@%p20 bra 	$L__BB0_30;
$L__BB0_37:
	ret;

}
	// .globl	_Z19dvc_ScaLBL_Color_BCPiS_PdS0_ddii
.visible .entry _Z19dvc_ScaLBL_Color_BCPiS_PdS0_ddii(
	.param .u64 .ptr .align 1 _Z19dvc_ScaLBL_Color_BCPiS_PdS0_ddii_param_0,
	.param .u64 .ptr .align 1 _Z19dvc_ScaLBL_Color_BCPiS_PdS0_ddii_param_1,
	.param .u64 .ptr .align 1 _Z19dvc_ScaLBL_Color_BCPiS_PdS0_ddii_param_2,
	.param .u64 .ptr .align 1 _Z19dvc_ScaLBL_Color_BCPiS_PdS0_ddii_param_3,
	.param .f64 _Z19dvc_ScaLBL_Color_BCPiS_PdS0_ddii_param_4,
	.param .f64 _Z19dvc_ScaLBL_Color_BCPiS_PdS0_ddii_param_5,
	.param .u32 _Z19dvc_ScaLBL_Color_BCPiS_PdS0_ddii_param_6,
	.param .u32 _Z19dvc_ScaLBL_Color_BCPiS_PdS0_ddii_param_7
)
{
	.reg .pred 	%p<2>;
	.reg .b32 	%r<9>;
	.reg .b64 	%rd<19>;
	.reg .b64 	%fd<6>;

	ld.param.u64 	%rd1, [_Z19dvc_ScaLBL_Color_BCPiS_PdS0_ddii_param_0];
	ld.param.u64 	%rd2, [_Z19dvc_ScaLBL_Color_BCPiS_PdS0_ddii_param_1];
	ld.param.u64 	%rd3, [_Z19dvc_ScaLBL_Color_BCPiS_PdS0_ddii_param_2];
	ld.param.u64 	%rd4, [_Z19dvc_ScaLBL_Color_BCPiS_PdS0_ddii_param_3];
	ld.param.f64 	%fd1, [_Z19dvc_ScaLBL_Color_BCPiS_PdS0_ddii_param_4];
	ld.param.f64 	%fd2, [_Z19dvc_ScaLBL_Color_BCPiS_PdS0_ddii_param_5];
	ld.param.u32 	%r3, [_Z19dvc_ScaLBL_Color_BCPiS_PdS0_ddii_param_6];
	ld.param.u32 	%r2, [_Z19dvc_ScaLBL_Color_BCPiS_PdS0_ddii_param_7];
	mov.u32 	%r4, %ctaid.x;
	mov.u32 	%r5, %ntid.x;
	mov.u32 	%r6, %tid.x;
	mad.lo.s32 	%r1, %r4, %r5, %r6;
	setp.ge.s32 	%p1, %r1, %r3;
	@%p1 bra 	$L__BB1_2;
	cvta.to.global.u64 	%rd5, %rd1;
	cvta.to.global.u64 	%rd6, %rd4;
	cvta.to.global.u64 	%rd7, %rd2;
	cvta.to.global.u64 	%rd8, %rd3;
	mul.wide.s32 	%rd9, %r1, 4;
	add.s64 	%rd10, %rd5, %rd9;
	ld.global.u32 	%r7, [%rd10];
	mul.wide.s32 	%rd11, %r7, 8;
	add.s64 	%rd12, %rd6, %rd11;
	st.global.f64 	[%rd12], %fd1;
	mul.wide.s32 	%rd13, %r2, 8;
	add.s64 	%rd14, %rd12, %rd13;
	st.global.f64 	[%rd14], %fd2;
	mul.wide.s32 	%rd15, %r7, 4;
	add.s64 	%rd16, %rd7, %rd15;
	ld.global.u32 	%r8, [%rd16];
	sub.f64 	%fd3, %fd1, %fd2;
	add.f64 	%fd4, %fd1, %fd2;
	div.rn.f64 	%fd5, %fd3, %fd4;
	mul.wide.s32 	%rd17, %r8, 8;
	add.s64 	%rd18, %rd8, %rd17;
	st.global.f64 	[%rd18], %fd5;
$L__BB1_2:
	ret;

}
	// .globl	_Z21dvc_ScaLBL_SetSlice_zPddiiii
.visible .entry _Z21dvc_ScaLBL_SetSlice_zPddiiii(
	.param .u64 .ptr .align 1 _Z21dvc_ScaLBL_SetSlice_zPddiiii_param_0,
	.param .f64 _Z21dvc_ScaLBL_SetSlice_zPddiiii_param_1,
	.param .u32 _Z21dvc_ScaLBL_SetSlice_zPddiiii_param_2,
	.param .u32 _Z21dvc_ScaLBL_SetSlice_zPddiiii_param_3,
	.param .u32 _Z21dvc_ScaLBL_SetSlice_zPddiiii_param_4,
	.param .u32 _Z21dvc_ScaLBL_SetSlice_zPddiiii_param_5
)
{
	.reg .pred 	%p<2>;
	.reg .b32 	%r<12>;
	.reg .b64 	%rd<5>;
	.reg .b64 	%fd<2>;

	ld.param.u64 	%rd1, [_Z21dvc_ScaLBL_SetSlice_zPddiiii_param_0];
	ld.param.f64 	%fd1, [_Z21dvc_ScaLBL_SetSlice_zPddiiii_param_1];
	ld.param.u32 	%r2, [_Z21dvc_ScaLBL_SetSlice_zPddiiii_param_2];
	ld.param.u32 	%r3, [_Z21dvc_ScaLBL_SetSlice_zPddiiii_param_3];
	ld.param.u32 	%r4, [_Z21dvc_ScaLBL_SetSlice_zPddiiii_param_5];
	mul.lo.s32 	%r5, %r3, %r2;
	mul.lo.s32 	%r6, %r5, %r4;
	mov.u32 	%r7, %ctaid.x;
	mov.u32 	%r8, %ntid.x;
	mov.u32 	%r9, %tid.x;
	mad.lo.s32 	%r10, %r7, %r8, %r9;
	add.s32 	%r1, %r10, %r6;
	add.s32 	%r11, %r6, %r5;
	setp.ge.s32 	%p1, %r1, %r11;
	@%p1 bra 	$L__BB2_2;
	cvta.to.global.u64 	%rd2, %rd1;
	mul.wide.s32 	%rd3, %r1, 8;
	add.s64 	%rd4, %rd2, %rd3;
	st.global.f64 	[%rd4], %fd1;
$L__BB2_2:
	ret;

}
	// .globl	_Z22dvc_ScaLBL_CopySlice_zPdiiiii
.visible .entry _Z22dvc_ScaLBL_CopySlice_zPdiiiii(
	.param .u64 .ptr .align 1 _Z22dvc_ScaLBL_CopySlice_zPdiiiii_param_0,
	.param .u32 _Z22dvc_ScaLBL_CopySlice_zPdiiiii_param_1,
	.param .u32 _Z22dvc_ScaLBL_CopySlice_zPdiiiii_param_2,
	.param .u32 _Z22dvc_ScaLBL_CopySlice_zPdiiiii_param_3,
	.param .u32 _Z22dvc_ScaLBL_CopySlice_zPdiiiii_param_4,
	.param .u32 _Z22dvc_ScaLBL_CopySlice_zPdiiiii_param_5
)
{
	.reg .pred 	%p<2>;
	.reg .b32 	%r<12>;
	.reg .b64 	%rd<7>;
	.reg .b64 	%fd<2>;

	ld.param.u64 	%rd1, [_Z22dvc_ScaLBL_CopySlice_zPdiiiii_param_0];
	ld.param.u32 	%r5, [_Z22dvc_ScaLBL_CopySlice_zPdiiiii_param_1];
	ld.param.u32 	%r6, [_Z22dvc_ScaLBL_CopySlice_zPdiiiii_param_2];
	ld.param.u32 	%r3, [_Z22dvc_ScaLBL_CopySlice_zPdiiiii_param_4];
	ld.param.u32 	%r4, [_Z22dvc_ScaLBL_CopySlice_zPdiiiii_param_5];
	mov.u32 	%r7, %ctaid.x;
	mov.u32 	%r8, %ntid.x;
	mov.u32 	%r9, %tid.x;
	mad.lo.s32 	%r1, %r7, %r8, %r9;
	mul.lo.s32 	%r2, %r6, %r5;
	setp.ge.s32 	%p1, %r1, %r2;
	@%p1 bra 	$L__BB3_2;
	cvta.to.global.u64 	%rd2, %rd1;
	mad.lo.s32 	%r10, %r2, %r3, %r1;
	mul.wide.s32 	%rd3, %r10, 8;
	add.s64 	%rd4, %rd2, %rd3;
	ld.global.f64 	%fd1, [%rd4];
	mad.lo.s32 	%r11, %r2, %r4, %r1;
	mul.wide.s32 	%rd5, %r11, 8;
	add.s64 	%rd6, %rd2, %rd5;
	st.global.f64 	[%rd6], %fd1;
$L__BB3_2:
	ret;

}
	// .globl	_Z29dvc_ScaLBL_D3Q19_AAeven_ColorPiPdS0_S0_S0_S0_S0_dddddddddiiiii
.visible .entry _Z29dvc_ScaLBL_D3Q19_AAeven_ColorPiPdS0_S0_S0_S0_S0_dddddddddiiiii(
	.param .u64 .ptr .align 1 _Z29dvc_ScaLBL_D3Q19_AAeven_ColorPiPdS0_S0_S0_S0_S0_dddddddddiiiii_param_0,
	.param .u64 .ptr .align 1 _Z29dvc_ScaLBL_D3Q19_AAeven_ColorPiPdS0_S0_S0_S0_S0_dddddddddiiiii_param_1,
	.param .u64 .ptr .align 1 _Z29dvc_ScaLBL_D3Q19_AAeven_ColorPiPdS0_S0_S0_S0_S0_dddddddddiiiii_param_2,
	.param .u64 .ptr .align 1 _Z29dvc_ScaLBL_D3Q19_AAeven_ColorPiPdS0_S0_S0_S0_S0_dddddddddiiiii_param_3,
	.param .u64 .ptr .align 1 _Z29dvc_ScaLBL_D3Q19_AAeven_ColorPiPdS0_S0_S0_S0_S0_dddddddddiiiii_param_4,
	.param .u64 .ptr .align 1 _Z29dvc_ScaLBL_D3Q19_AAeven_ColorPiPdS0_S0_S0_S0_S0_dddddddddiiiii_param_5,
	.param .u64 .ptr .align 1 _Z29dvc_ScaLBL_D3Q19_AAeven_ColorPiPdS0_S0_S0_S0_S0_dddddddddiiiii_param_6,
	.param .f64 _Z29dvc_ScaLBL_D3Q19_AAeven_ColorPiPdS0_S0_S0_S0_S0_dddddddddiiiii_param_7,
	.param .f64 _Z29dvc_ScaLBL_D3Q19_AAeven_ColorPiPdS0_S0_S0_S0_S0_dddddddddiiiii_param_8,
	.param .f64 _Z29dvc_ScaLBL_D3Q19_AAeven_ColorPiPdS0_S0_S0_S0_S0_dddddddddiiiii_param_9,
	.param .f64 _Z29dvc_ScaLBL_D3Q19_AAeven_ColorPiPdS0_S0_S0_S0_S0_dddddddddiiiii_param_10,
	.param .f64 _Z29dvc_ScaLBL_D3Q19_AAeven_ColorPiPdS0_S0_S0_S0_S0_dddddddddiiiii_param_11,
	.param .f64 _Z29dvc_ScaLBL_D3Q19_AAeven_ColorPiPdS0_S0_S0_S0_S0_dddddddddiiiii_param_12,
	.param .f64 _Z29dvc_ScaLBL_D3Q19_AAeven_ColorPiPdS0_S0_S0_S0_S0_dddddddddiiiii_param_13,
	.param .f64 _Z29dvc_ScaLBL_D3Q19_AAeven_ColorPiPdS0_S0_S0_S0_S0_dddddddddiiiii_param_14,
	.param .f64 _Z29dvc_ScaLBL_D3Q19_AAeven_ColorPiPdS0_S0_S0_S0_S0_dddddddddiiiii_param_15,
	.param .u32 _Z29dvc_ScaLBL_D3Q19_AAeven_ColorPiPdS0_S0_S0_S0_S0_dddddddddiiiii_param_16,
	.param .u32 _Z29dvc_ScaLBL_D3Q19_AAeven_ColorPiPdS0_S0_S0_S0_S0_dddddddddiiiii_param_17,
	.param .u32 _Z29dvc_ScaLBL_D3Q19_AAeven_ColorPiPdS0_S0_S0_S0_S0_dddddddddiiiii_param_18,
	.param .u32 _Z29dvc_ScaLBL_D3Q19_AAeven_ColorPiPdS0_S0_S0_S0_S0_dddddddddiiiii_param_19,
	.param .u32 _Z29dvc_ScaLBL_D3Q19_AAeven_ColorPiPdS0_S0_S0_S0_S0_dddddddddiiiii_param_20
)
{
	.reg .pred 	%p<6>;
	.reg .b32 	%r<72>;
	.reg .b64 	%rd<88>;
	.reg .b64 	%fd<657>;

	ld.param.u32 	%r37, [_Z29dvc_ScaLBL_D3Q19_AAeven_ColorPiPdS0_S0_S0_S0_S0_dddddddddiiiii_param_18];
	ld.param.u32 	%r39, [_Z29dvc_ScaLBL_D3Q19_AAeven_ColorPiPdS0_S0_S0_S0_S0_dddddddddiiiii_param_20];
	setp.lt.s32 	%p1, %r39, -262143;
	@%p1 bra 	$L__BB4_5;
	ld.param.f64 	%fd655, [_Z29dvc_ScaLBL_D3Q19_AAeven_ColorPiPdS0_S0_S0_S0_S0_dddddddddiiiii_param_15];
	ld.param.f64 	%fd653, [_Z29dvc_ScaLBL_D3Q19_AAeven_ColorPiPdS0_S0_S0_S0_S0_dddddddddiiiii_param_14];
	ld.param.f64 	%fd651, [_Z29dvc_ScaLBL_D3Q19_AAeven_ColorPiPdS0_S0_S0_S0_S0_dddddddddiiiii_param_13];
	shr.s32 	%r40, %r39, 31;
	shr.u32 	%r41, %r40, 14;
	add.s32 	%r42, %r39, %r41;
	shr.s32 	%r43, %r42, 18;
	neg.s32 	%r71, %r43;
	mov.u32 	%r44, %ctaid.x;
	mov.u32 	%r1, %ntid.x;
	mov.u32 	%r45, %tid.x;
	add.f64 	%fd13, %fd651, %fd653;
	mul.f64 	%fd1, %fd13, 0d3FB555555551AB15;
	add.f64 	%fd14, %fd651, %fd655;
	mul.f64 	%fd2, %fd14, 0d3FB555555551AB15;
	sub.f64 	%fd15, %fd651, %fd655;
	mul.f64 	%fd3, %fd15, 0d3FB555555551AB15;
	add.s32 	%r46, %r45, %r37;
	mul.lo.s32 	%r47, %r1, %r44;
	mad.lo.s32 	%r48, %r47, %r43, %r47;
	add.s32 	%r61, %r46, %r48;
	shl.b32 	%r49, %r39, 3;
	add.s32 	%r70, %r61, %r49;
	mad.lo.s32 	%r69, %r39, 12, %r61;
	shl.b32 	%r50, %r39, 4;
	add.s32 	%r68, %r61, %r50;
	shl.b32 	%r51, %r39, 2;
	add.s32 	%r67, %r61, %r51;
	mad.lo.s32 	%r66, %r39, 6, %r61;
	mad.lo.s32 	%r65, %r39, 10, %r61;
	mad.lo.s32 	%r64, %r39, 14, %r61;
	mad.lo.s32 	%r63, %r39, 18, %r61;
	shl.b32 	%r52, %r39, 1;
	add.s32 	%r62, %r61, %r52;
	mul.wide.s32 	%rd11, %r39, 8;
$L__BB4_2:
	ld.param.u32 	%r60, [_Z29dvc_ScaLBL_D3Q19_AAeven_ColorPiPdS0_S0_S0_S0_S0_dddddddddiiiii_param_19];
	setp.ge.s32 	%p2, %r61, %r60;
	@%p2 bra 	$L__BB4_4;
	ld.param.u32 	%r59, [_Z29dvc_ScaLBL_D3Q19_AAeven_ColorPiPdS0_S0_S0_S0_S0_dddddddddiiiii_param_17];
	ld.param.u32 	%r58, [_Z29dvc_ScaLBL_D3Q19_AAeven_ColorPiPdS0_S0_S0_S0_S0_dddddddddiiiii_param_16];
	ld.param.f64 	%fd656, [_Z29dvc_ScaLBL_D3Q19_AAeven_ColorPiPdS0_S0_S0_S0_S0_dddddddddiiiii_param_15];
	ld.param.f64 	%fd654, [_Z29dvc_ScaLBL_D3Q19_AAeven_ColorPiPdS0_S0_S0_S0_S0_dddddddddiiiii_param_14];
	ld.param.f64 	%fd652, [_Z29dvc_ScaLBL_D3Q19_AAeven_ColorPiPdS0_S0_S0_S0_S0_dddddddddiiiii_param_13];
	ld.param.f64 	%fd650, [_Z29dvc_ScaLBL_D3Q19_AAeven_ColorPiPdS0_S0_S0_S0_S0_dddddddddiiiii_param_12];
	ld.param.f64 	%fd649, [_Z29dvc_ScaLBL_D3Q19_AAeven_ColorPiPdS0_S0_S0_S0_S0_dddddddddiiiii_param_11];
	ld.param.f64 	%fd648, [_Z29dvc_ScaLBL_D3Q19_AAeven_ColorPiPdS0_S0_S0_S0_S0_dddddddddiiiii_param_10];
	ld.param.f64 	%fd647, [_Z29dvc_ScaLBL_D3Q19_AAeven_ColorPiPdS0_S0_S0_S0_S0_dddddddddiiiii_param_9];
	ld.param.f64 	%fd646, [_Z29dvc_ScaLBL_D3Q19_AAeven_ColorPiPdS0_S0_S0_S0_S0_dddddddddiiiii_param_8];
	ld.param.f64 	%fd645, [_Z29dvc_ScaLBL_D3Q19_AAeven_ColorPiPdS0_S0_S0_S0_S0_dddddddddiiiii_param_7];
	ld.param.u64 	%rd87, [_Z29dvc_ScaLBL_D3Q19_AAeven_ColorPiPdS0_S0_S0_S0_S0_dddddddddiiiii_param_6];
	ld.param.u64 	%rd86, [_Z29dvc_ScaLBL_D3Q19_AAeven_ColorPiPdS0_S0_S0_S0_S0_dddddddddiiiii_param_5];
	ld.param.u64 	%rd85, [_Z29dvc_ScaLBL_D3Q19_AAeven_ColorPiPdS0_S0_S0_S0_S0_dddddddddiiiii_param_4];
	ld.param.u64 	%rd84, [_Z29dvc_ScaLBL_D3Q19_AAeven_ColorPiPdS0_S0_S0_S0_S0_dddddddddiiiii_param_3];
	ld.param.u64 	%rd83, [_Z29dvc_ScaLBL_D3Q19_AAeven_ColorPiPdS0_S0_S0_S0_S0_dddddddddiiiii_param_2];
	ld.param.u64 	%rd82, [_Z29dvc_ScaLBL_D3Q19_AAeven_ColorPiPdS0_S0_S0_S0_S0_dddddddddiiiii_param_1];
	ld.param.u64 	%rd81, [_Z29dvc_ScaLBL_D3Q19_AAeven_ColorPiPdS0_S0_S0_S0_S0_dddddddddiiiii_param_0];
	cvta.to.global.u64 	%rd8, %rd85;
	mul.wide.s32 	%rd9, %r61, 8;
	add.s64 	%rd10, %rd8, %rd9;
	ld.global.f64 	%fd16, [%rd10];
	add.s64 	%rd12, %rd10, %rd11;
	ld.global.f64 	%fd17, [%rd12];
	sub.f64 	%fd18, %fd16, %fd17;
	add.f64 	%fd19, %fd16, %fd17;
	div.rn.f64 	%fd20, %fd18, %fd19;
	mov.f64 	%fd21, 0d3FF0000000000000;
	sub.f64 	%fd22, %fd21, %fd20;
	mul.f64 	%fd23, %fd22, 0d3FE0000000000000;
	sub.f64 	%fd24, %fd646, %fd645;
	fma.rn.f64 	%fd25, %fd24, %fd23, %fd645;
	sub.f64 	%fd26, %fd648, %fd647;
	fma.rn.f64 	%fd27, %fd26, %fd23, %fd647;
	rcp.rn.f64 	%fd28, %fd27;
	mov.f64 	%fd29, 0d4000000000000000;
	sub.f64 	%fd30, %fd29, %fd28;
	mul.f64 	%fd31, %fd30, 0d4020000000000000;
	mov.f64 	%fd32, 0d4020000000000000;
	sub.f64 	%fd33, %fd32, %fd28;
	div.rn.f64 	%fd34, %fd31, %fd33;
	cvta.to.global.u64 	%rd13, %rd81;
	mul.wide.s32 	%rd14, %r61, 4;
	add.s64 	%rd15, %rd13, %rd14;
	ld.global.u32 	%r53, [%rd15];
	cvta.to.global.u64 	%rd16, %rd86;
	mul.wide.s32 	%rd17, %r53, 8;
	add.s64 	%rd18, %rd16, %rd17;
	ld.global.f64 	%fd35, [%rd18+-8];
	ld.global.f64 	%fd36, [%rd18+8];
	sub.s32 	%r54, %r53, %r58;
	mul.wide.s32 	%rd19, %r54, 8;
	add.s64 	%rd20, %rd16, %rd19;
	ld.global.f64 	%fd37, [%rd20];
	mul.wide.s32 	%rd21, %r58, 8;
	add.s64 	%rd22, %rd18, %rd21;
	ld.global.f64 	%fd38, [%rd22];
	sub.s32 	%r55, %r53, %r59;
	mul.wide.s32 	%rd23, %r55, 8;
	add.s64 	%rd24, %rd16, %rd23;
	ld.global.f64 	%fd39, [%rd24];
	mul.wide.s32 	%rd25, %r59, 8;
	add.s64 	%rd26, %rd18, %rd25;
	ld.global.f64 	%fd40, [%rd26];
	ld.global.f64 	%fd41, [%rd20+-8];
	ld.global.f64 	%fd42, [%rd22+8];
	ld.global.f64 	%fd43, [%rd22+-8];
	ld.global.f64 	%fd44, [%rd20+8];
	ld.global.f64 	%fd45, [%rd24+-8];
	ld.global.f64 	%fd46, [%rd26+8];
	ld.global.f64 	%fd47, [%rd26+-8];
	ld.global.f64 	%fd48, [%rd24+8];
	add.s32 	%r56, %r59, %r58;
	sub.s32 	%r57, %r53, %r56;
	mul.wide.s32 	%rd27, %r57, 8;
	add.s64 	%rd28, %rd16, %rd27;
	ld.global.f64 	%fd49, [%rd28];
	add.s64 	%rd29, %rd26, %rd21;
	ld.global.f64 	%fd50, [%rd29];
	add.s64 	%rd30, %rd20, %rd25;
	ld.global.f64 	%fd51, [%rd30];
	add.s64 	%rd31, %rd24, %rd21;
	ld.global.f64 	%fd52, [%rd31];
	sub.f64 	%fd53, %fd35, %fd36;
	sub.f64 	%fd54, %fd41, %fd42;
	add.f64 	%fd55, %fd54, %fd43;
	sub.f64 	%fd56, %fd55, %fd44;
	add.f64 	%fd57, %fd56, %fd45;
	sub.f64 	%fd58, %fd57, %fd46;
	add.f64 	%fd59, %fd58, %fd47;
	sub.f64 	%fd60, %fd59, %fd48;
	fma.rn.f64 	%fd61, %fd60, 0d3FE0000000000000, %fd53;
	neg.f64 	%fd62, %fd61;
	sub.f64 	%fd63, %fd37, %fd38;
	sub.f64 	%fd64, %fd54, %fd43;
	add.f64 	%fd65, %fd64, %fd44;
	add.f64 	%fd66, %fd65, %fd49;
	sub.f64 	%fd67, %fd66, %fd50;
	add.f64 	%fd68, %fd67, %fd51;
	sub.f64 	%fd69, %fd68, %fd52;
	fma.rn.f64 	%fd70, %fd69, 0d3FE0000000000000, %fd63;
	neg.f64 	%fd71, %fd70;
	sub.f64 	%fd72, %fd39, %fd40;
	sub.f64 	%fd73, %fd45, %fd46;
	sub.f64 	%fd74, %fd73, %fd47;
	add.f64 	%fd75, %fd74, %fd48;
	add.f64 	%fd76, %fd75, %fd49;
	sub.f64 	%fd77, %fd76, %fd50;
	sub.f64 	%fd78, %fd77, %fd51;
	add.f64 	%fd79, %fd78, %fd52;
	fma.rn.f64 	%fd80, %fd79, 0d3FE0000000000000, %fd72;
	neg.f64 	%fd81, %fd80;
	mul.f64 	%fd82, %fd70, %fd70;
	fma.rn.f64 	%fd83, %fd61, %fd61, %fd82;
	fma.rn.f64 	%fd84, %fd80, %fd80, %fd83;
	sqrt.rn.f64 	%fd85, %fd84;
	setp.eq.f64 	%p3, %fd84, 0d0000000000000000;
	div.rn.f64 	%fd86, %fd62, %fd85;
	div.rn.f64 	%fd87, %fd71, %fd85;
	div.rn.f64 	%fd88, %fd81, %fd85;
	cvta.to.global.u64 	%rd32, %rd82;
	add.s64 	%rd33, %rd32, %rd9;
	ld.global.f64 	%fd89, [%rd33];
	mul.f64 	%fd90, %fd89, 0dC03E000000000000;
	mul.wide.s32 	%rd34, %r62, 8;
	add.s64 	%rd35, %rd32, %rd34;
	ld.global.f64 	%fd91, [%rd35];
	add.f64 	%fd92, %fd89, %fd91;
	mul.f64 	%fd93, %fd91, 0d4026000000000000;
	sub.f64 	%fd94, %fd90, %fd93;
	mul.f64 	%fd95, %fd91, 0dC010000000000000;
	fma.rn.f64 	%fd96, %fd89, 0d4028000000000000, %fd95;
	add.s64 	%rd36, %rd33, %rd11;
	ld.global.f64 	%fd97, [%rd36];
	add.f64 	%fd98, %fd92, %fd97;
	mul.f64 	%fd99, %fd97, 0d4026000000000000;
	sub.f64 	%fd100, %fd94, %fd99;
	mul.f64 	%fd101, %fd97, 0d4010000000000000;
	sub.f64 	%fd102, %fd96, %fd101;
	sub.f64 	%fd103, %fd91, %fd97;
	add.f64 	%fd104, %fd95, %fd101;
	add.f64 	%fd105, %fd97, %fd97;
	fma.rn.f64 	%fd106, %fd91, 0d4000000000000000, %fd105;
	sub.f64 	%fd107, %fd95, %fd101;
	mul.wide.s32 	%rd37, %r67, 8;
	add.s64 	%rd38, %rd32, %rd37;
	ld.global.f64 	%fd108, [%rd38];
	add.f64 	%fd109, %fd98, %fd108;
	mul.f64 	%fd110, %fd108, 0d4026000000000000;
	sub.f64 	%fd111, %fd100, %fd110;
	mul.f64 	%fd112, %fd108, 0d4010000000000000;
	sub.f64 	%fd113, %fd102, %fd112;
	sub.f64 	%fd114, %fd106, %fd108;
	fma.rn.f64 	%fd115, %fd108, 0d4000000000000000, %fd107;
	mul.f64 	%fd116, %fd108, 0dC000000000000000;
	add.s64 	%rd39, %rd35, %rd11;
	ld.global.f64 	%fd117, [%rd39];
	add.f64 	%fd118, %fd109, %fd117;
	mul.f64 	%fd119, %fd117, 0d4026000000000000;
	sub.f64 	%fd120, %fd111, %fd119;
	mul.f64 	%fd121, %fd117, 0d4010000000000000;
	sub.f64 	%fd122, %fd113, %fd121;
	sub.f64 	%fd123, %fd108, %fd117;
	sub.f64 	%fd124, %fd121, %fd112;
	sub.f64 	%fd125, %fd114, %fd117;
	add.f64 	%fd126, %fd117, %fd117;
	add.f64 	%fd127, %fd115, %fd126;
	add.f64 	%fd128, %fd108, %fd117;
	sub.f64 	%fd129, %fd116, %fd126;
	mul.wide.s32 	%rd40, %r66, 8;
	add.s64 	%rd41, %rd32, %rd40;
	ld.global.f64 	%fd130, [%rd41];
	add.f64 	%fd131, %fd118, %fd130;
	mul.f64 	%fd132, %fd130, 0d4026000000000000;
	sub.f64 	%fd133, %fd120, %fd132;
	mul.f64 	%fd134, %fd130, 0d4010000000000000;
	sub.f64 	%fd135, %fd122, %fd134;
	sub.f64 	%fd136, %fd125, %fd130;
	fma.rn.f64 	%fd137, %fd130, 0d4000000000000000, %fd127;
	sub.f64 	%fd138, %fd128, %fd130;
	fma.rn.f64 	%fd139, %fd130, 0d4000000000000000, %fd129;
	add.s64 	%rd42, %rd38, %rd11;
	ld.global.f64 	%fd140, [%rd42];
	add.f64 	%fd141, %fd131, %fd140;
	mul.f64 	%fd142, %fd140, 0d4026000000000000;
	sub.f64 	%fd143, %fd133, %fd142;
	mul.f64 	%fd144, %fd140, 0d4010000000000000;
	sub.f64 	%fd145, %fd135, %fd144;
	sub.f64 	%fd146, %fd130, %fd140;
	sub.f64 	%fd147, %fd144, %fd134;
	sub.f64 	%fd148, %fd136, %fd140;
	fma.rn.f64 	%fd149, %fd140, 0d4000000000000000, %fd137;
	sub.f64 	%fd150, %fd138, %fd140;
	fma.rn.f64 	%fd151, %fd140, 0d4000000000000000, %fd139;
	mul.wide.s32 	%rd43, %r70, 8;
	add.s64 	%rd44, %rd32, %rd43;
	ld.global.f64 	%fd152, [%rd44];
	add.f64 	%fd153, %fd141, %fd152;
	fma.rn.f64 	%fd154, %fd152, 0d4020000000000000, %fd143;
	add.f64 	%fd155, %fd152, %fd145;
	add.f64 	%fd156, %fd103, %fd152;
	add.f64 	%fd157, %fd104, %fd152;
	add.f64 	%fd158, %fd123, %fd152;
	add.f64 	%fd159, %fd124, %fd152;
	add.f64 	%fd160, %fd152, %fd148;
	add.f64 	%fd161, %fd152, %fd149;
	add.f64 	%fd162, %fd150, %fd152;
	add.f64 	%fd163, %fd152, %fd151;
	add.s64 	%rd45, %rd41, %rd11;
	ld.global.f64 	%fd164, [%rd45];
	add.f64 	%fd165, %fd153, %fd164;
	fma.rn.f64 	%fd166, %fd164, 0d4020000000000000, %fd154;
	add.f64 	%fd167, %fd164, %fd155;
	sub.f64 	%fd168, %fd156, %fd164;
	sub.f64 	%fd169, %fd157, %fd164;
	sub.f64 	%fd170, %fd158, %fd164;
	sub.f64 	%fd171, %fd159, %fd164;
	add.f64 	%fd172, %fd164, %fd160;
	add.f64 	%fd173, %fd164, %fd161;
	add.f64 	%fd174, %fd162, %fd164;
	add.f64 	%fd175, %fd164, %fd163;
	add.f64 	%fd176, %fd152, %fd164;
	sub.f64 	%fd177, %fd152, %fd164;
	sub.f64 	%fd178, %fd164, %fd152;
	mul.wide.s32 	%rd46, %r65, 8;
	add.s64 	%rd47, %rd32, %rd46;
	ld.global.f64 	%fd179, [%rd47];
	add.f64 	%fd180, %fd165, %fd179;
	fma.rn.f64 	%fd181, %fd179, 0d4020000000000000, %fd166;
	add.f64 	%fd182, %fd179, %fd167;
	add.f64 	%fd183, %fd168, %fd179;
	add.f64 	%fd184, %fd169, %fd179;
	sub.f64 	%fd185, %fd170, %fd179;
	sub.f64 	%fd186, %fd171, %fd179;
	add.f64 	%fd187, %fd179, %fd172;
	add.f64 	%fd188, %fd179, %fd173;
	add.f64 	%fd189, %fd174, %fd179;
	add.f64 	%fd190, %fd179, %fd175;
	sub.f64 	%fd191, %fd176, %fd179;
	add.f64 	%fd192, %fd177, %fd179;
	add.f64 	%fd193, %fd178, %fd179;
	add.s64 	%rd48, %rd44, %rd11;
	ld.global.f64 	%fd194, [%rd48];
	add.f64 	%fd195, %fd180, %fd194;
	fma.rn.f64 	%fd196, %fd194, 0d4020000000000000, %fd181;
	add.f64 	%fd197, %fd194, %fd182;
	sub.f64 	%fd198, %fd183, %fd194;
	sub.f64 	%fd199, %fd184, %fd194;
	add.f64 	%fd200, %fd185, %fd194;
	add.f64 	%fd201, %fd186, %fd194;
	add.f64 	%fd202, %fd194, %fd187;
	add.f64 	%fd203, %fd194, %fd188;
	add.f64 	%fd204, %fd189, %fd194;
	add.f64 	%fd205, %fd194, %fd190;
	sub.f64 	%fd206, %fd191, %fd194;
	sub.f64 	%fd207, %fd192, %fd194;
	sub.f64 	%fd208, %fd193, %fd194;
	mul.wide.s32 	%rd49, %r69, 8;
	add.s64 	%rd50, %rd32, %rd49;
	ld.global.f64 	%fd209, [%rd50];
	add.f64 	%fd210, %fd195, %fd209;
	fma.rn.f64 	%fd211, %fd209, 0d4020000000000000, %fd196;
	add.f64 	%fd212, %fd209, %fd197;
	add.f64 	%fd213, %fd198, %fd209;
	add.f64 	%fd214, %fd199, %fd209;
	add.f64 	%fd215, %fd146, %fd209;
	add.f64 	%fd216, %fd147, %fd209;
	add.f64 	%fd217, %fd209, %fd202;
	add.f64 	%fd218, %fd209, %fd203;
	sub.f64 	%fd219, %fd204, %fd209;
	sub.f64 	%fd220, %fd205, %fd209;
	sub.f64 	%fd221, %fd207, %fd209;
	add.s64 	%rd51, %rd47, %rd11;
	ld.global.f64 	%fd222, [%rd51];
	add.f64 	%fd223, %fd210, %fd222;
	fma.rn.f64 	%fd224, %fd222, 0d4020000000000000, %fd211;
	add.f64 	%fd225, %fd222, %fd212;
	sub.f64 	%fd226, %fd213, %fd222;
	sub.f64 	%fd227, %fd214, %fd222;
	sub.f64 	%fd228, %fd215, %fd222;
	sub.f64 	%fd229, %fd216, %fd222;
	add.f64 	%fd230, %fd222, %fd217;
	add.f64 	%fd231, %fd222, %fd218;
	sub.f64 	%fd232, %fd219, %fd222;
	sub.f64 	%fd233, %fd220, %fd222;
	add.f64 	%fd234, %fd209, %fd222;
	add.f64 	%fd235, %fd221, %fd222;
	sub.f64 	%fd236, %fd209, %fd222;
	mul.wide.s32 	%rd52, %r64, 8;
	add.s64 	%rd53, %rd32, %rd52;
	ld.global.f64 	%fd237, [%rd53];
	add.f64 	%fd238, %fd223, %fd237;
	fma.rn.f64 	%fd239, %fd237, 0d4020000000000000, %fd224;
	add.f64 	%fd240, %fd237, %fd225;
	add.f64 	%fd241, %fd226, %fd237;
	add.f64 	%fd242, %fd227, %fd237;
	sub.f64 	%fd243, %fd228, %fd237;
	sub.f64 	%fd244, %fd229, %fd237;
	add.f64 	%fd245, %fd237, %fd230;
	add.f64 	%fd246, %fd237, %fd231;
	sub.f64 	%fd247, %fd232, %fd237;
	sub.f64 	%fd248, %fd233, %fd237;
	sub.f64 	%fd249, %fd234, %fd237;
	sub.f64 	%fd250, %fd235, %fd237;
	sub.f64 	%fd251, %fd236, %fd237;
	add.s64 	%rd54, %rd50, %rd11;
	ld.global.f64 	%fd252, [%rd54];
	add.f64 	%fd253, %fd238, %fd252;
	fma.rn.f64 	%fd254, %fd252, 0d4020000000000000, %fd239;
	add.f64 	%fd255, %fd252, %fd240;
	sub.f64 	%fd256, %fd241, %fd252;
	sub.f64 	%fd257, %fd242, %fd252;
	add.f64 	%fd258, %fd243, %fd252;
	add.f64 	%fd259, %fd244, %fd252;
	add.f64 	%fd260, %fd252, %fd245;
	add.f64 	%fd261, %fd252, %fd246;
	sub.f64 	%fd262, %fd247, %fd252;
	sub.f64 	%fd263, %fd248, %fd252;
	sub.f64 	%fd264, %fd249, %fd252;
	add.f64 	%fd265, %fd250, %fd252;
	add.f64 	%fd266, %fd251, %fd252;
	mul.wide.s32 	%rd55, %r68, 8;
	add.s64 	%rd56, %rd32, %rd55;
	ld.global.f64 	%fd267, [%rd56];
	add.f64 	%fd268, %fd253, %fd267;
	fma.rn.f64 	%fd269, %fd267, 0d4020000000000000, %fd254;
	add.f64 	%fd270, %fd267, %fd255;
	add.f64 	%fd271, %fd200, %fd267;
	add.f64 	%fd272, %fd201, %fd267;
	add.f64 	%fd273, %fd258, %fd267;
	add.f64 	%fd274, %fd259, %fd267;
	add.f64 	%fd275, %fd267, %fd267;
	sub.f64 	%fd276, %fd260, %fd275;
	sub.f64 	%fd277, %fd261, %fd275;
	add.f64 	%fd278, %fd208, %fd267;
	sub.f64 	%fd279, %fd266, %fd267;
	add.s64 	%rd57, %rd53, %rd11;
	ld.global.f64 	%fd280, [%rd57];
	add.f64 	%fd281, %fd268, %fd280;
	fma.rn.f64 	%fd282, %fd280, 0d4020000000000000, %fd269;
	add.f64 	%fd283, %fd280, %fd270;
	sub.f64 	%fd284, %fd271, %fd280;
	sub.f64 	%fd285, %fd272, %fd280;
	sub.f64 	%fd286, %fd273, %fd280;
	sub.f64 	%fd287, %fd274, %fd280;
	add.f64 	%fd288, %fd280, %fd280;
	sub.f64 	%fd289, %fd276, %fd288;
	sub.f64 	%fd290, %fd277, %fd288;
	add.f64 	%fd291, %fd267, %fd280;
	sub.f64 	%fd292, %fd278, %fd280;
	add.f64 	%fd293, %fd279, %fd280;
	mul.wide.s32 	%rd58, %r63, 8;
	add.s64 	%rd59, %rd32, %rd58;
	ld.global.f64 	%fd294, [%rd59];
	add.f64 	%fd295, %fd281, %fd294;
	fma.rn.f64 	%fd296, %fd294, 0d4020000000000000, %fd282;
	add.f64 	%fd297, %fd294, %fd283;
	add.f64 	%fd298, %fd284, %fd294;
	add.f64 	%fd299, %fd285, %fd294;
	sub.f64 	%fd300, %fd286, %fd294;
	sub.f64 	%fd301, %fd287, %fd294;
	add.f64 	%fd302, %fd294, %fd294;
	sub.f64 	%fd303, %fd289, %fd302;
	sub.f64 	%fd304, %fd290, %fd302;
	sub.f64 	%fd305, %fd291, %fd294;
	add.f64 	%fd306, %fd292, %fd294;
	add.f64 	%fd307, %fd293, %fd294;
	add.s64 	%rd60, %rd56, %rd11;
	ld.global.f64 	%fd308, [%rd60];
	add.f64 	%fd309, %fd295, %fd308;
	fma.rn.f64 	%fd310, %fd308, 0d4020000000000000, %fd296;
	add.f64 	%fd311, %fd308, %fd297;
	sub.f64 	%fd312, %fd298, %fd308;
	sub.f64 	%fd313, %fd299, %fd308;
	add.f64 	%fd314, %fd300, %fd308;
	add.f64 	%fd315, %fd301, %fd308;
	add.f64 	%fd316, %fd308, %fd308;
	sub.f64 	%fd317, %fd303, %fd316;
	sub.f64 	%fd318, %fd304, %fd316;
	sub.f64 	%fd319, %fd305, %fd308;
	sub.f64 	%fd320, %fd306, %fd308;
	sub.f64 	%fd321, %fd307, %fd308;
	selp.f64 	%fd322, 0d0000000000000000, %fd86, %p3;
	selp.f64 	%fd323, 0d0000000000000000, %fd87, %p3;
	selp.f64 	%fd324, 0d0000000000000000, %fd88, %p3;
	mul.f64 	%fd325, %fd312, %fd312;
	fma.rn.f64 	%fd326, %fd256, %fd256, %fd325;
	mul.f64 	%fd327, %fd314, %fd314;
	add.f64 	%fd328, %fd327, %fd326;
	mul.f64 	%fd329, %fd328, 0d4033000000000000;
	div.rn.f64 	%fd330, %fd329, %fd25;
	mul.f64 	%fd331, %fd309, 0d4026000000000000;
	sub.f64 	%fd332, %fd330, %fd331;
	mul.f64 	%fd333, %fd649, 0d4033000000000000;
	mul.f64 	%fd334, %fd333, %fd85;
	sub.f64 	%fd335, %fd332, %fd334;
	sub.f64 	%fd336, %fd335, %fd310;
	fma.rn.f64 	%fd337, %fd28, %fd336, %fd310;
	mul.f64 	%fd338, %fd328, 0dC016000000000000;
	div.rn.f64 	%fd339, %fd338, %fd25;
	fma.rn.f64 	%fd340, %fd309, 0d4008000000000000, %fd339;
	sub.f64 	%fd341, %fd340, %fd311;
	fma.rn.f64 	%fd342, %fd28, %fd341, %fd311;
	mul.f64 	%fd343, %fd256, 0dBFE5555555555555;
	sub.f64 	%fd344, %fd343, %fd257;
	fma.rn.f64 	%fd345, %fd34, %fd344, %fd257;
	mul.f64 	%fd346, %fd312, 0dBFE5555555555555;
	sub.f64 	%fd347, %fd346, %fd313;
	fma.rn.f64 	%fd348, %fd34, %fd347, %fd313;
	mul.f64 	%fd349, %fd314, 0dBFE5555555555555;
	sub.f64 	%fd350, %fd349, %fd315;
	fma.rn.f64 	%fd351, %fd34, %fd350, %fd315;
	add.f64 	%fd352, %fd256, %fd256;
	mul.f64 	%fd353, %fd256, %fd352;
	sub.f64 	%fd354, %fd353, %fd325;
	sub.f64 	%fd355, %fd354, %fd327;
	div.rn.f64 	%fd356, %fd355, %fd25;
	mul.f64 	%fd357, %fd649, 0d3FE0000000000000;
	mul.f64 	%fd358, %fd357, %fd85;
	add.f64 	%fd359, %fd322, %fd322;
	mul.f64 	%fd360, %fd322, %fd359;
	mul.f64 	%fd361, %fd323, %fd323;
	sub.f64 	%fd362, %fd360, %fd361;
	mul.f64 	%fd363, %fd324, %fd324;
	sub.f64 	%fd364, %fd362, %fd363;
	fma.rn.f64 	%fd365, %fd358, %fd364, %fd356;
	sub.f64 	%fd366, %fd365, %fd317;
	fma.rn.f64 	%fd367, %fd28, %fd366, %fd317;
	mul.f64 	%fd368, %fd28, %fd318;
	sub.f64 	%fd369, %fd318, %fd368;
	sub.f64 	%fd370, %fd325, %fd327;
	div.rn.f64 	%fd371, %fd370, %fd25;
	sub.f64 	%fd372, %fd361, %fd363;
	fma.rn.f64 	%fd373, %fd358, %fd372, %fd371;
	sub.f64 	%fd374, %fd373, %fd262;
	fma.rn.f64 	%fd375, %fd28, %fd374, %fd262;
	mul.f64 	%fd376, %fd28, %fd263;
	sub.f64 	%fd377, %fd263, %fd376;
	mul.f64 	%fd378, %fd256, %fd312;
	div.rn.f64 	%fd379, %fd378, %fd25;
	mul.f64 	%fd380, %fd358, %fd322;
	fma.rn.f64 	%fd381, %fd323, %fd380, %fd379;
	sub.f64 	%fd382, %fd381, %fd206;
	fma.rn.f64 	%fd383, %fd28, %fd382, %fd206;
	mul.f64 	%fd384, %fd312, %fd314;
	div.rn.f64 	%fd385, %fd384, %fd25;
	mul.f64 	%fd386, %fd358, %fd323;
	fma.rn.f64 	%fd387, %fd324, %fd386, %fd385;
	sub.f64 	%fd388, %fd387, %fd319;
	fma.rn.f64 	%fd389, %fd28, %fd388, %fd319;
	mul.f64 	%fd390, %fd256, %fd314;
	div.rn.f64 	%fd391, %fd390, %fd25;
	fma.rn.f64 	%fd392, %fd324, %fd380, %fd391;
	sub.f64 	%fd393, %fd392, %fd264;
	fma.rn.f64 	%fd394, %fd28, %fd393, %fd264;
	mul.f64 	%fd395, %fd34, %fd265;
	sub.f64 	%fd396, %fd265, %fd395;
	mul.f64 	%fd397, %fd34, %fd320;
	sub.f64 	%fd398, %fd320, %fd397;
	mul.f64 	%fd399, %fd34, %fd321;
	sub.f64 	%fd400, %fd321, %fd399;
	mul.f64 	%fd401, %fd309, 0d3FAAF286BCA1AF28;
	fma.rn.f64 	%fd402, %fd337, 0dBF89AA066A819A9E, %fd401;
	fma.rn.f64 	%fd403, %fd342, 0d3FA8618618618619, %fd402;
	st.global.f64 	[%rd33], %fd403;
	fma.rn.f64 	%fd404, %fd337, 0dBF72D204B4812D20, %fd401;
	fma.rn.f64 	%fd405, %fd342, 0dBF9041041041040F, %fd404;
	sub.f64 	%fd406, %fd256, %fd345;
	fma.rn.f64 	%fd407, %fd406, 0d3FB999999999999A, %fd405;
	sub.f64 	%fd408, %fd367, %fd369;
	fma.rn.f64 	%fd409, %fd408, 0d3FAC71C71C71C71C, %fd407;
	mul.f64 	%fd410, %fd652, 0d3FC5555547044B69;
	add.f64 	%fd411, %fd410, %fd409;
	st.global.f64 	[%rd36], %fd411;
	sub.f64 	%fd412, %fd345, %fd256;
	fma.rn.f64 	%fd413, %fd412, 0d3FB999999999999A, %fd405;
	fma.rn.f64 	%fd414, %fd408, 0d3FAC71C71C71C71C, %fd413;
	sub.f64 	%fd415, %fd414, %fd410;
	st.global.f64 	[%rd35], %fd415;
	sub.f64 	%fd416, %fd312, %fd348;
	fma.rn.f64 	%fd417, %fd416, 0d3FB999999999999A, %fd405;
	sub.f64 	%fd418, %fd369, %fd367;
	fma.rn.f64 	%fd419, %fd418, 0d3F9C71C71C71C71D, %fd417;
	sub.f64 	%fd420, %fd375, %fd377;
	fma.rn.f64 	%fd421, %fd420, 0d3FB5555555555555, %fd419;
	mul.f64 	%fd422, %fd654, 0d3FC5555547044B69;
	add.f64 	%fd423, %fd422, %fd421;
	st.global.f64 	[%rd39], %fd423;
	sub.f64 	%fd424, %fd348, %fd312;
	fma.rn.f64 	%fd425, %fd424, 0d3FB999999999999A, %fd405;
	fma.rn.f64 	%fd426, %fd418, 0d3F9C71C71C71C71D, %fd425;
	fma.rn.f64 	%fd427, %fd420, 0d3FB5555555555555, %fd426;
	sub.f64 	%fd428, %fd427, %fd422;
	st.global.f64 	[%rd38], %fd428;
	sub.f64 	%fd429, %fd314, %fd351;
	fma.rn.f64 	%fd430, %fd429, 0d3FB999999999999A, %fd405;
	fma.rn.f64 	%fd431, %fd418, 0d3F9C71C71C71C71D, %fd430;
	sub.f64 	%fd432, %fd377, %fd375;
	fma.rn.f64 	%fd433, %fd432, 0d3FB5555555555555, %fd431;
	mul.f64 	%fd434, %fd656, 0d3FC5555547044B69;
	add.f64 	%fd435, %fd434, %fd433;
	st.global.f64 	[%rd42], %fd435;
	sub.f64 	%fd436, %fd351, %fd314;
	fma.rn.f64 	%fd437, %fd436, 0d3FB999999999999A, %fd405;
	fma.rn.f64 	%fd438, %fd418, 0d3F9C71C71C71C71D, %fd437;
	fma.rn.f64 	%fd439, %fd432, 0d3FB5555555555555, %fd438;
	sub.f64 	%fd440, %fd439, %fd434;
	st.global.f64 	[%rd41], %fd440;
	fma.rn.f64 	%fd441, %fd337, 0d3F6B6006D801B600, %fd401;
	fma.rn.f64 	%fd442, %fd342, 0d3F70410410410410, %fd441;
	add.f64 	%fd443, %fd256, %fd312;
	mul.f64 	%fd444, %fd443, 0d3FB999999999999A;
	add.f64 	%fd445, %fd444, %fd442;
	add.f64 	%fd446, %fd345, %fd348;
	mul.f64 	%fd447, %fd446, 0d3F9999999999999A;
	add.f64 	%fd448, %fd447, %fd445;
	mul.f64 	%fd449, %fd367, 0d3F9C71C71C71C71D;
	add.f64 	%fd450, %fd449, %fd448;
	mul.f64 	%fd451, %fd369, 0d3F8C71C71C71C71D;
	add.f64 	%fd452, %fd451, %fd450;
	mul.f64 	%fd453, %fd375, 0d3FB5555555555555;
	add.f64 	%fd454, %fd453, %fd452;
	mul.f64 	%fd455, %fd377, 0d3FA5555555555554;
	add.f64 	%fd456, %fd455, %fd454;
	mul.f64 	%fd457, %fd383, 0d3FD0000000000000;
	add.f64 	%fd458, %fd457, %fd456;
	sub.f64 	%fd459, %fd396, %fd398;
	fma.rn.f64 	%fd460, %fd459, 0d3FC0000000000000, %fd458;
	add.f64 	%fd461, %fd1, %fd460;
	st.global.f64 	[%rd45], %fd461;
	sub.f64 	%fd462, %fd442, %fd444;
	sub.f64 	%fd463, %fd462, %fd447;
	add.f64 	%fd464, %fd449, %fd463;
	add.f64 	%fd465, %fd451, %fd464;
	add.f64 	%fd466, %fd453, %fd465;
	add.f64 	%fd467, %fd455, %fd466;
	add.f64 	%fd468, %fd457, %fd467;
	sub.f64 	%fd469, %fd398, %fd396;
	fma.rn.f64 	%fd470, %fd469, 0d3FC0000000000000, %fd468;
	sub.f64 	%fd471, %fd470, %fd1;
	st.global.f64 	[%rd44], %fd471;
	sub.f64 	%fd472, %fd256, %fd312;
	fma.rn.f64 	%fd473, %fd472, 0d3FB999999999999A, %fd442;
	sub.f64 	%fd474, %fd345, %fd348;
	fma.rn.f64 	%fd475, %fd474, 0d3F9999999999999A, %fd473;
	add.f64 	%fd476, %fd449, %fd475;
	add.f64 	%fd477, %fd451, %fd476;
	add.f64 	%fd478, %fd453, %fd477;
	add.f64 	%fd479, %fd455, %fd478;
	sub.f64 	%fd480, %fd479, %fd457;
	add.f64 	%fd481, %fd396, %fd398;
	mul.f64 	%fd482, %fd481, 0d3FC0000000000000;
	add.f64 	%fd483, %fd482, %fd480;
	sub.f64 	%fd484, %fd652, %fd654;
	mul.f64 	%fd485, %fd484, 0d3FB555555551AB15;
	add.f64 	%fd486, %fd485, %fd483;
	st.global.f64 	[%rd48], %fd486;
	sub.f64 	%fd487, %fd312, %fd256;
	fma.rn.f64 	%fd488, %fd487, 0d3FB999999999999A, %fd442;
	sub.f64 	%fd489, %fd348, %fd345;
	fma.rn.f64 	%fd490, %fd489, 0d3F9999999999999A, %fd488;
	add.f64 	%fd491, %fd449, %fd490;
	add.f64 	%fd492, %fd451, %fd491;
	add.f64 	%fd493, %fd453, %fd492;
	add.f64 	%fd494, %fd455, %fd493;
	sub.f64 	%fd495, %fd494, %fd457;
	sub.f64 	%fd496, %fd495, %fd482;
	sub.f64 	%fd497, %fd496, %fd485;
	st.global.f64 	[%rd47], %fd497;
	add.f64 	%fd498, %fd256, %fd314;
	mul.f64 	%fd499, %fd498, 0d3FB999999999999A;
	add.f64 	%fd500, %fd499, %fd442;
	add.f64 	%fd501, %fd345, %fd351;
	mul.f64 	%fd502, %fd501, 0d3F9999999999999A;
	add.f64 	%fd503, %fd502, %fd500;
	add.f64 	%fd504, %fd449, %fd503;
	add.f64 	%fd505, %fd451, %fd504;
	sub.f64 	%fd506, %fd505, %fd453;
	sub.f64 	%fd507, %fd506, %fd455;
	mul.f64 	%fd508, %fd394, 0d3FD0000000000000;
	add.f64 	%fd509, %fd508, %fd507;
	sub.f64 	%fd510, %fd400, %fd396;
	fma.rn.f64 	%fd511, %fd510, 0d3FC0000000000000, %fd509;
	add.f64 	%fd512, %fd2, %fd511;
	st.global.f64 	[%rd51], %fd512;
	sub.f64 	%fd513, %fd442, %fd499;
	sub.f64 	%fd514, %fd513, %fd502;
	add.f64 	%fd515, %fd449, %fd514;
	add.f64 	%fd516, %fd451, %fd515;
	sub.f64 	%fd517, %fd516, %fd453;
	sub.f64 	%fd518, %fd517, %fd455;
	add.f64 	%fd519, %fd508, %fd518;
	sub.f64 	%fd520, %fd396, %fd400;
	fma.rn.f64 	%fd521, %fd520, 0d3FC0000000000000, %fd519;
	sub.f64 	%fd522, %fd521, %fd2;
	st.global.f64 	[%rd50], %fd522;
	sub.f64 	%fd523, %fd256, %fd314;
	fma.rn.f64 	%fd524, %fd523, 0d3FB999999999999A, %fd442;
	sub.f64 	%fd525, %fd345, %fd351;
	fma.rn.f64 	%fd526, %fd525, 0d3F9999999999999A, %fd524;
	add.f64 	%fd527, %fd449, %fd526;
	add.f64 	%fd528, %fd451, %fd527;
	sub.f64 	%fd529, %fd528, %fd453;
	sub.f64 	%fd530, %fd529, %fd455;
	sub.f64 	%fd531, %fd530, %fd508;
	add.f64 	%fd532, %fd396, %fd400;
	mul.f64 	%fd533, %fd532, 0d3FC0000000000000;
	sub.f64 	%fd534, %fd531, %fd533;
	add.f64 	%fd535, %fd3, %fd534;
	st.global.f64 	[%rd54], %fd535;
	sub.f64 	%fd536, %fd314, %fd256;
	fma.rn.f64 	%fd537, %fd536, 0d3FB999999999999A, %fd442;
	sub.f64 	%fd538, %fd351, %fd345;
	fma.rn.f64 	%fd539, %fd538, 0d3F9999999999999A, %fd537;
	add.f64 	%fd540, %fd449, %fd539;
	add.f64 	%fd541, %fd451, %fd540;
	sub.f64 	%fd542, %fd541, %fd453;
	sub.f64 	%fd543, %fd542, %fd455;
	sub.f64 	%fd544, %fd543, %fd508;
	add.f64 	%fd545, %fd533, %fd544;
	sub.f64 	%fd546, %fd545, %fd3;
	st.global.f64 	[%rd53], %fd546;
	add.f64 	%fd547, %fd312, %fd314;
	mul.f64 	%fd548, %fd547, 0d3FB999999999999A;
	add.f64 	%fd549, %fd548, %fd442;
	add.f64 	%fd550, %fd348, %fd351;
	mul.f64 	%fd551, %fd550, 0d3F9999999999999A;
	add.f64 	%fd552, %fd551, %fd549;
	mul.f64 	%fd553, %fd367, 0d3FAC71C71C71C71C;
	sub.f64 	%fd554, %fd552, %fd553;
	mul.f64 	%fd555, %fd369, 0d3F9C71C71C71C71D;
	sub.f64 	%fd556, %fd554, %fd555;
	mul.f64 	%fd557, %fd389, 0d3FD0000000000000;
	add.f64 	%fd558, %fd557, %fd556;
	sub.f64 	%fd559, %fd398, %fd400;
	fma.rn.f64 	%fd560, %fd559, 0d3FC0000000000000, %fd558;
	add.f64 	%fd561, %fd654, %fd656;
	mul.f64 	%fd562, %fd561, 0d3FB555555551AB15;
	add.f64 	%fd563, %fd562, %fd560;
	st.global.f64 	[%rd57], %fd563;
	sub.f64 	%fd564, %fd442, %fd548;
	sub.f64 	%fd565, %fd564, %fd551;
	sub.f64 	%fd566, %fd565, %fd553;
	sub.f64 	%fd567, %fd566, %fd555;
	add.f64 	%fd568, %fd557, %fd567;
	sub.f64 	%fd569, %fd400, %fd398;
	fma.rn.f64 	%fd570, %fd569, 0d3FC0000000000000, %fd568;
	sub.f64 	%fd571, %fd570, %fd562;
	st.global.f64 	[%rd56], %fd571;
	sub.f64 	%fd572, %fd312, %fd314;
	fma.rn.f64 	%fd573, %fd572, 0d3FB999999999999A, %fd442;
	sub.f64 	%fd574, %fd348, %fd351;
	fma.rn.f64 	%fd575, %fd574, 0d3F9999999999999A, %fd573;
	sub.f64 	%fd576, %fd575, %fd553;
	sub.f64 	%fd577, %fd576, %fd555;
	sub.f64 	%fd578, %fd577, %fd557;
	add.f64 	%fd579, %fd398, %fd400;
	mul.f64 	%fd580, %fd579, 0d3FC0000000000000;
	add.f64 	%fd581, %fd580, %fd578;
	sub.f64 	%fd582, %fd654, %fd656;
	mul.f64 	%fd583, %fd582, 0d3FB555555551AB15;
	add.f64 	%fd584, %fd583, %fd581;
	st.global.f64 	[%rd60], %fd584;
	sub.f64 	%fd585, %fd314, %fd312;
	fma.rn.f64 	%fd586, %fd585, 0d3FB999999999999A, %fd442;
	sub.f64 	%fd587, %fd351, %fd348;
	fma.rn.f64 	%fd588, %fd587, 0d3F9999999999999A, %fd586;
	sub.f64 	%fd589, %fd588, %fd553;
	sub.f64 	%fd590, %fd589, %fd555;
	sub.f64 	%fd591, %fd590, %fd557;
	sub.f64 	%fd592, %fd591, %fd580;
	sub.f64 	%fd593, %fd592, %fd583;
	st.global.f64 	[%rd59], %fd593;
	div.rn.f64 	%fd594, %fd256, %fd25;
	div.rn.f64 	%fd595, %fd312, %fd25;
	div.rn.f64 	%fd596, %fd314, %fd25;
	cvta.to.global.u64 	%rd61, %rd87;
	add.s64 	%rd62, %rd61, %rd9;
	st.global.f64 	[%rd62], %fd594;
	add.s64 	%rd63, %rd62, %rd11;
	st.global.f64 	[%rd63], %fd595;
	add.s64 	%rd64, %rd63, %rd11;
	st.global.f64 	[%rd64], %fd596;
	rcp.rn.f64 	%fd597, %fd19;
	mul.f64 	%fd598, %fd16, 0d3FD5555555555555;
	cvta.to.global.u64 	%rd65, %rd83;
	add.s64 	%rd66, %rd65, %rd9;
	st.global.f64 	[%rd66], %fd598;
	mul.f64 	%fd599, %fd17, 0d3FD5555555555555;
	cvta.to.global.u64 	%rd67, %rd84;
	add.s64 	%rd68, %rd67, %rd9;
	st.global.f64 	[%rd68], %fd599;
	mul.f64 	%fd600, %fd650, %fd16;
	mul.f64 	%fd601, %fd600, %fd17;
	mul.f64 	%fd602, %fd601, %fd597;
	mul.f64 	%fd603, %fd602, 0d3FBC71C71C71C71C;
	mul.f64 	%fd604, %fd603, %fd322;
	mul.f64 	%fd605, %fd16, %fd17;
	mul.f64 	%fd606, %fd605, %fd597;
	setp.leu.f64 	%p4, %fd606, 0d0000000000000000;
	selp.f64 	%fd607, 0d0000000000000000, %fd604, %p4;
	mul.f64 	%fd608, %fd594, 0d4012000000000000;
	add.f64 	%fd609, %fd608, 0d3FF0000000000000;
	mul.f64 	%fd610, %fd609, 0d3FBC71C71C71C71C;
	fma.rn.f64 	%fd611, %fd16, %fd610, %fd607;
	mul.f64 	%fd612, %fd17, %fd610;
	sub.f64 	%fd613, %fd612, %fd607;
	sub.f64 	%fd614, %fd21, %fd608;
	mul.f64 	%fd615, %fd614, 0d3FBC71C71C71C71C;
	mul.f64 	%fd616, %fd16, %fd615;
	sub.f64 	%fd617, %fd616, %fd607;
	fma.rn.f64 	%fd618, %fd17, %fd615, %fd607;
	add.s64 	%rd69, %rd66, %rd11;
	st.global.f64 	[%rd69], %fd611;
	add.s64 	%rd70, %rd68, %rd11;
	st.global.f64 	[%rd70], %fd613;
	add.s64 	%rd71, %rd69, %rd11;
	st.global.f64 	[%rd71], %fd617;
	add.s64 	%rd72, %rd70, %rd11;
	st.global.f64 	[%rd72], %fd618;
	mul.f64 	%fd619, %fd603, %fd323;
	selp.f64 	%fd620, 0d0000000000000000, %fd619, %p4;
	mul.f64 	%fd621, %fd595, 0d4012000000000000;
	add.f64 	%fd622, %fd621, 0d3FF0000000000000;
	mul.f64 	%fd623, %fd622, 0d3FBC71C71C71C71C;
	fma.rn.f64 	%fd624, %fd16, %fd623, %fd620;
	mul.f64 	%fd625, %fd17, %fd623;
	sub.f64 	%fd626, %fd625, %fd620;
	sub.f64 	%fd627, %fd21, %fd621;
	mul.f64 	%fd628, %fd627, 0d3FBC71C71C71C71C;
	mul.f64 	%fd629, %fd16, %fd628;
	sub.f64 	%fd630, %fd629, %fd620;
	fma.rn.f64 	%fd631, %fd17, %fd628, %fd620;
	add.s64 	%rd73, %rd71, %rd11;
	st.global.f64 	[%rd73], %fd624;
	add.s64 	%rd74, %rd72, %rd11;
	st.global.f64 	[%rd74], %fd626;
	add.s64 	%rd75, %rd73, %rd11;
	st.global.f64 	[%rd75], %fd630;
	add.s64 	%rd76, %rd74, %rd11;
	st.global.f64 	[%rd76], %fd631;
	mul.f64 	%fd632, %fd603, %fd324;
	selp.f64 	%fd633, 0d0000000000000000, %fd632, %p4;
	mul.f64 	%fd634, %fd596, 0d4012000000000000;
	add.f64 	%fd635, %fd634, 0d3FF0000000000000;
	mul.f64 	%fd636, %fd635, 0d3FBC71C71C71C71C;
	fma.rn.f64 	%fd637, %fd16, %fd636, %fd633;
	mul.f64 	%fd638, %fd17, %fd636;
	sub.f64 	%fd639, %fd638, %fd633;
	sub.f64 	%fd640, %fd21, %fd634;
	mul.f64 	%fd641, %fd640, 0d3FBC71C71C71C71C;
	mul.f64 	%fd642, %fd16, %fd641;
	sub.f64 	%fd643, %fd642, %fd633;
	fma.rn.f64 	%fd644, %fd17, %fd641, %fd633;
	add.s64 	%rd77, %rd75, %rd11;
	st.global.f64 	[%rd77], %fd637;
	add.s64 	%rd78, %rd76, %rd11;
	st.global.f64 	[%rd78], %fd639;
	add.s64 	%rd79, %rd77, %rd11;
	st.global.f64 	[%rd79], %fd643;
	add.s64 	%rd80, %rd78, %rd11;
	st.global.f64 	[%rd80], %fd644;
$L__BB4_4:
	add.s32 	%r71, %r71, 1;
	add.s32 	%r70, %r70, %r1;
	add.s32 	%r69, %r69, %r1;
	add.s32 	%r68, %r68, %r1;
	add.s32 	%r67, %r67, %r1;
	add.s32 	%r66, %r66, %r1;
	add.s32 	%r65, %r65, %r1;
	add.s32 	%r64, %r64, %r1;
	add.s32 	%r63, %r63, %r1;
	add.s32 	%r62, %r62, %r1;
	add.s32 	%r61, %r61, %r1;
	setp.ne.s32 	%p5, %r71, 1;
	@%p5 bra 	$L__BB4_2;
$L__BB4_5:
	ret;

}
	// .globl	_Z28dvc_ScaLBL_D3Q19_AAodd_ColorPiS_PdS0_S0_S0_S0_S0_dddddddddiiiii
.visible .entry _Z28dvc_ScaLBL_D3Q19_AAodd_ColorPiS_PdS0_S0_S0_S0_S0_dddddddddiiiii(
	.param .u64 .ptr .align 1 _Z28dvc_ScaLBL_D3Q19_AAodd_ColorPiS_PdS0_S0_S0_S0_S0_dddddddddiiiii_param_0,
	.param .u64 .ptr .align 1 _Z28dvc_ScaLBL_D3Q19_AAodd_ColorPiS_PdS0_S0_S0_S0_S0_dddddddddiiiii_param_1,
	.param .u64 .ptr .align 1 _Z28dvc_ScaLBL_D3Q19_AAodd_ColorPiS_PdS0_S0_S0_S0_S0_dddddddddiiiii_param_2,
	.param .u64 .ptr .align 1 _Z28dvc_ScaLBL_D3Q19_AAodd_ColorPiS_PdS0_S0_S0_S0_S0_dddddddddiiiii_param_3,
	.param .u64 .ptr .align 1 _Z28dvc_ScaLBL_D3Q19_AAodd_ColorPiS_PdS0_S0_S0_S0_S0_dddddddddiiiii_param_4,
	.param .u64 .ptr .align 1 _Z28dvc_ScaLBL_D3Q19_AAodd_ColorPiS_PdS0_S0_S0_S0_S0_dddddddddiiiii_param_5,
	.param .u64 .ptr .align 1 _Z28dvc_ScaLBL_D3Q19_AAodd_ColorPiS_PdS0_S0_S0_S0_S0_dddddddddiiiii_param_6,
	.param .u64 .ptr .align 1 _Z28dvc_ScaLBL_D3Q19_AAodd_ColorPiS_PdS0_S0_S0_S0_S0_dddddddddiiiii_param_7,
	.param .f64 _Z28dvc_ScaLBL_D3Q19_AAodd_ColorPiS_PdS0_S0_S0_S0_S0_dddddddddiiiii_param_8,
	.param .f64 _Z28dvc_ScaLBL_D3Q19_AAodd_ColorPiS_PdS0_S0_S0_S0_S0_dddddddddiiiii_param_9,
	.param .f64 _Z28dvc_ScaLBL_D3Q19_AAodd_ColorPiS_PdS0_S0_S0_S0_S0_dddddddddiiiii_param_10,
	.param .f64 _Z28dvc_ScaLBL_D3Q19_AAodd_ColorPiS_PdS0_S0_S0_S0_S0_dddddddddiiiii_param_11,
	.param .f64 _Z28dvc_ScaLBL_D3Q19_AAodd_ColorPiS_PdS0_S0_S0_S0_S0_dddddddddiiiii_param_12,
	.param .f64 _Z28dvc_ScaLBL_D3Q19_AAodd_ColorPiS_PdS0_S0_S0_S0_S0_dddddddddiiiii_param_13,
	.param .f64 _Z28dvc_ScaLBL_D3Q19_AAodd_ColorPiS_PdS0_S0_S0_S0_S0_dddddddddiiiii_param_14,
	.param .f64 _Z28dvc_ScaLBL_D3Q19_AAodd_ColorPiS_PdS0_S0_S0_S0_S0_dddddddddiiiii_param_15,
	.param .f64 _Z28dvc_ScaLBL_D3Q19_AAodd_ColorPiS_PdS0_S0_S0_S0_S0_dddddddddiiiii_param_16,
	.param .u32 _Z28dvc_ScaLBL_D3Q19_AAodd_ColorPiS_PdS0_S0_S0_S0_S0_dddddddddiiiii_param_17,
	.param .u32 _Z28dvc_ScaLBL_D3Q19_AAodd_ColorPiS_PdS0_S0_S0_S0_S0_dddddddddiiiii_param_18,
	.param .u32 _Z28dvc_ScaLBL_D3Q19_AAodd_ColorPiS_PdS0_S0_S0_S0_S0_dddddddddiiiii_param_19,
	.param .u32 _Z28dvc_ScaLBL_D3Q19_AAodd_ColorPiS_PdS0_S0_S0_S0_S0_dddddddddiiiii_param_20,
	.param .u32 _Z28dvc_ScaLBL_D3Q19_AAodd_ColorPiS_PdS0_S0_S0_S0_S0_dddddddddiiiii_param_21
)
{
	.reg .pred 	%p<6>;
	.reg .b32 	%r<54>;
	.reg .b64 	%rd<127>;
	.reg .b64 	%fd<655>;

	ld.param.u32 	%r10, [_Z28dvc_ScaLBL_D3Q19_AAodd_ColorPiS_PdS0_S0_S0_S0_S0_dddddddddiiiii_param_19];
	ld.param.u32 	%r12, [_Z28dvc_ScaLBL_D3Q19_AAodd_ColorPiS_PdS0_S0_S0_S0_S0_dddddddddiiiii_param_21];
	setp.lt.s32 	%p1, %r12, -262143;
	@%p1 bra 	$L__BB5_5;
	ld.param.f64 	%fd653, [_Z28dvc_ScaLBL_D3Q19_AAodd_ColorPiS_PdS0_S0_S0_S0_S0_dddddddddiiiii_param_16];
	ld.param.f64 	%fd651, [_Z28dvc_ScaLBL_D3Q19_AAodd_ColorPiS_PdS0_S0_S0_S0_S0_dddddddddiiiii_param_15];
	ld.param.f64 	%fd649, [_Z28dvc_ScaLBL_D3Q19_AAodd_ColorPiS_PdS0_S0_S0_S0_S0_dddddddddiiiii_param_14];
	shr.s32 	%r13, %r12, 31;
	shr.u32 	%r14, %r13, 14;
	add.s32 	%r15, %r12, %r14;
	shr.s32 	%r16, %r15, 18;
	neg.s32 	%r53, %r16;
	mov.u32 	%r17, %ctaid.x;
	mov.u32 	%r1, %ntid.x;
	mov.u32 	%r18, %tid.x;
	sub.f64 	%fd12, %fd649, %fd651;
	mul.f64 	%fd1, %fd12, 0d3FB555555551AB15;
	add.f64 	%fd13, %fd651, %fd653;
	mul.f64 	%fd2, %fd13, 0d3FB555555551AB15;
	add.s32 	%r19, %r18, %r10;
	mul.lo.s32 	%r20, %r1, %r17;
	mad.lo.s32 	%r21, %r20, %r16, %r20;
	add.s32 	%r52, %r19, %r21;
	mul.wide.s32 	%rd12, %r12, 8;
	mul.wide.s32 	%rd39, %r12, 4;
$L__BB5_2:
	ld.param.u32 	%r51, [_Z28dvc_ScaLBL_D3Q19_AAodd_ColorPiS_PdS0_S0_S0_S0_S0_dddddddddiiiii_param_20];
	setp.ge.s32 	%p2, %r52, %r51;
	@%p2 bra 	$L__BB5_4;
	ld.param.u32 	%r50, [_Z28dvc_ScaLBL_D3Q19_AAodd_ColorPiS_PdS0_S0_S0_S0_S0_dddddddddiiiii_param_18];
	ld.param.u32 	%r49, [_Z28dvc_ScaLBL_D3Q19_AAodd_ColorPiS_PdS0_S0_S0_S0_S0_dddddddddiiiii_param_17];
	ld.param.f64 	%fd654, [_Z28dvc_ScaLBL_D3Q19_AAodd_ColorPiS_PdS0_S0_S0_S0_S0_dddddddddiiiii_param_16];
	ld.param.f64 	%fd652, [_Z28dvc_ScaLBL_D3Q19_AAodd_ColorPiS_PdS0_S0_S0_S0_S0_dddddddddiiiii_param_15];
	ld.param.f64 	%fd650, [_Z28dvc_ScaLBL_D3Q19_AAodd_ColorPiS_PdS0_S0_S0_S0_S0_dddddddddiiiii_param_14];
	ld.param.f64 	%fd648, [_Z28dvc_ScaLBL_D3Q19_AAodd_ColorPiS_PdS0_S0_S0_S0_S0_dddddddddiiiii_param_13];
	ld.param.f64 	%fd647, [_Z28dvc_ScaLBL_D3Q19_AAodd_ColorPiS_PdS0_S0_S0_S0_S0_dddddddddiiiii_param_12];
	ld.param.f64 	%fd646, [_Z28dvc_ScaLBL_D3Q19_AAodd_ColorPiS_PdS0_S0_S0_S0_S0_dddddddddiiiii_param_11];
	ld.param.f64 	%fd645, [_Z28dvc_ScaLBL_D3Q19_AAodd_ColorPiS_PdS0_S0_S0_S0_S0_dddddddddiiiii_param_10];
	ld.param.f64 	%fd644, [_Z28dvc_ScaLBL_D3Q19_AAodd_ColorPiS_PdS0_S0_S0_S0_S0_dddddddddiiiii_param_9];
	ld.param.f64 	%fd643, [_Z28dvc_ScaLBL_D3Q19_AAodd_ColorPiS_PdS0_S0_S0_S0_S0_dddddddddiiiii_param_8];
	ld.param.u64 	%rd126, [_Z28dvc_ScaLBL_D3Q19_AAodd_ColorPiS_PdS0_S0_S0_S0_S0_dddddddddiiiii_param_7];
	ld.param.u64 	%rd125, [_Z28dvc_ScaLBL_D3Q19_AAodd_ColorPiS_PdS0_S0_S0_S0_S0_dddddddddiiiii_param_6];
	ld.param.u64 	%rd124, [_Z28dvc_ScaLBL_D3Q19_AAodd_ColorPiS_PdS0_S0_S0_S0_S0_dddddddddiiiii_param_5];
	ld.param.u64 	%rd123, [_Z28dvc_ScaLBL_D3Q19_AAodd_ColorPiS_PdS0_S0_S0_S0_S0_dddddddddiiiii_param_4];
	ld.param.u64 	%rd122, [_Z28dvc_ScaLBL_D3Q19_AAodd_ColorPiS_PdS0_S0_S0_S0_S0_dddddddddiiiii_param_3];
	ld.param.u64 	%rd121, [_Z28dvc_ScaLBL_D3Q19_AAodd_ColorPiS_PdS0_S0_S0_S0_S0_dddddddddiiiii_param_2];
	ld.param.u64 	%rd120, [_Z28dvc_ScaLBL_D3Q19_AAodd_ColorPiS_PdS0_S0_S0_S0_S0_dddddddddiiiii_param_1];
	ld.param.u64 	%rd119, [_Z28dvc_ScaLBL_D3Q19_AAodd_ColorPiS_PdS0_S0_S0_S0_S0_dddddddddiiiii_param_0];
	cvta.to.global.u64 	%rd9, %rd124;
	mul.wide.s32 	%rd10, %r52, 8;
	add.s64 	%rd11, %rd9, %rd10;
	ld.global.f64 	%fd14, [%rd11];
	add.s64 	%rd13, %rd11, %rd12;
	ld.global.f64 	%fd15, [%rd13];
	sub.f64 	%fd16, %fd14, %fd15;
	add.f64 	%fd17, %fd14, %fd15;
	div.rn.f64 	%fd18, %fd16, %fd17;
	mov.f64 	%fd19, 0d3FF0000000000000;
	sub.f64 	%fd20, %fd19, %fd18;
	mul.f64 	%fd21, %fd20, 0d3FE0000000000000;
	sub.f64 	%fd22, %fd644, %fd643;
	fma.rn.f64 	%fd23, %fd22, %fd21, %fd643;
	sub.f64 	%fd24, %fd646, %fd645;
	fma.rn.f64 	%fd25, %fd24, %fd21, %fd645;
	rcp.rn.f64 	%fd26, %fd25;
	mov.f64 	%fd27, 0d4000000000000000;
	sub.f64 	%fd28, %fd27, %fd26;
	mul.f64 	%fd29, %fd28, 0d4020000000000000;
	mov.f64 	%fd30, 0d4020000000000000;
	sub.f64 	%fd31, %fd30, %fd26;
	div.rn.f64 	%fd32, %fd29, %fd31;
	cvta.to.global.u64 	%rd14, %rd120;
	mul.wide.s32 	%rd15, %r52, 4;
	add.s64 	%rd16, %rd14, %rd15;
	ld.global.u32 	%r22, [%rd16];
	cvta.to.global.u64 	%rd17, %rd125;
	mul.wide.s32 	%rd18, %r22, 8;
	add.s64 	%rd19, %rd17, %rd18;
	ld.global.f64 	%fd33, [%rd19+-8];
	ld.global.f64 	%fd34, [%rd19+8];
	sub.s32 	%r23, %r22, %r49;
	mul.wide.s32 	%rd20, %r23, 8;
	add.s64 	%rd21, %rd17, %rd20;
	ld.global.f64 	%fd35, [%rd21];
	mul.wide.s32 	%rd22, %r49, 8;
	add.s64 	%rd23, %rd19, %rd22;
	ld.global.f64 	%fd36, [%rd23];
	sub.s32 	%r24, %r22, %r50;
	mul.wide.s32 	%rd24, %r24, 8;
	add.s64 	%rd25, %rd17, %rd24;
	ld.global.f64 	%fd37, [%rd25];
	mul.wide.s32 	%rd26, %r50, 8;
	add.s64 	%rd27, %rd19, %rd26;
	ld.global.f64 	%fd38, [%rd27];
	ld.global.f64 	%fd39, [%rd21+-8];
	ld.global.f64 	%fd40, [%rd23+8];
	ld.global.f64 	%fd41, [%rd23+-8];
	ld.global.f64 	%fd42, [%rd21+8];
	ld.global.f64 	%fd43, [%rd25+-8];
	ld.global.f64 	%fd44, [%rd27+8];
	ld.global.f64 	%fd45, [%rd27+-8];
	ld.global.f64 	%fd46, [%rd25+8];
	add.s32 	%r25, %r50, %r49;
	sub.s32 	%r26, %r22, %r25;
	mul.wide.s32 	%rd28, %r26, 8;
	add.s64 	%rd29, %rd17, %rd28;
	ld.global.f64 	%fd47, [%rd29];
	add.s64 	%rd30, %rd27, %rd22;
	ld.global.f64 	%fd48, [%rd30];
	add.s64 	%rd31, %rd21, %rd26;
	ld.global.f64 	%fd49, [%rd31];
	add.s64 	%rd32, %rd25, %rd22;
	ld.global.f64 	%fd50, [%rd32];
	sub.f64 	%fd51, %fd33, %fd34;
	sub.f64 	%fd52, %fd39, %fd40;
	add.f64 	%fd53, %fd52, %fd41;
	sub.f64 	%fd54, %fd53, %fd42;
	add.f64 	%fd55, %fd54, %fd43;
	sub.f64 	%fd56, %fd55, %fd44;
	add.f64 	%fd57, %fd56, %fd45;
	sub.f64 	%fd58, %fd57, %fd46;
	fma.rn.f64 	%fd59, %fd58, 0d3FE0000000000000, %fd51;
	neg.f64 	%fd60, %fd59;
	sub.f64 	%fd61, %fd35, %fd36;
	sub.f64 	%fd62, %fd52, %fd41;
	add.f64 	%fd63, %fd62, %fd42;
	add.f64 	%fd64, %fd63, %fd47;
	sub.f64 	%fd65, %fd64, %fd48;
	add.f64 	%fd66, %fd65, %fd49;
	sub.f64 	%fd67, %fd66, %fd50;
	fma.rn.f64 	%fd68, %fd67, 0d3FE0000000000000, %fd61;
	neg.f64 	%fd69, %fd68;
	sub.f64 	%fd70, %fd37, %fd38;
	sub.f64 	%fd71, %fd43, %fd44;
	sub.f64 	%fd72, %fd71, %fd45;
	add.f64 	%fd73, %fd72, %fd46;
	add.f64 	%fd74, %fd73, %fd47;
	sub.f64 	%fd75, %fd74, %fd48;
	sub.f64 	%fd76, %fd75, %fd49;
	add.f64 	%fd77, %fd76, %fd50;
	fma.rn.f64 	%fd78, %fd77, 0d3FE0000000000000, %fd70;
	neg.f64 	%fd79, %fd78;
	mul.f64 	%fd80, %fd68, %fd68;
	fma.rn.f64 	%fd81, %fd59, %fd59, %fd80;
	fma.rn.f64 	%fd82, %fd78, %fd78, %fd81;
	sqrt.rn.f64 	%fd83, %fd82;
	setp.eq.f64 	%p3, %fd82, 0d0000000000000000;
	selp.f64 	%fd84, 0d3FF0000000000000, %fd83, %p3;
	div.rn.f64 	%fd85, %fd60, %fd84;
	div.rn.f64 	%fd86, %fd69, %fd84;
	div.rn.f64 	%fd87, %fd79, %fd84;
	cvta.to.global.u64 	%rd33, %rd121;
	add.s64 	%rd34, %rd33, %rd10;
	ld.global.f64 	%fd88, [%rd34];
	mul.f64 	%fd89, %fd88, 0dC03E000000000000;
	cvta.to.global.u64 	%rd35, %rd119;
	add.s64 	%rd36, %rd35, %rd15;
	ld.global.u32 	%r27, [%rd36];
	mul.wide.s32 	%rd37, %r27, 8;
	add.s64 	%rd38, %rd33, %rd37;
	ld.global.f64 	%fd90, [%rd38];
	add.f64 	%fd91, %fd88, %fd90;
	mul.f64 	%fd92, %fd90, 0d4026000000000000;
	sub.f64 	%fd93, %fd89, %fd92;
	mul.f64 	%fd94, %fd90, 0dC010000000000000;
	fma.rn.f64 	%fd95, %fd88, 0d4028000000000000, %fd94;
	add.s64 	%rd40, %rd36, %rd39;
	ld.global.u32 	%r28, [%rd40];
	mul.wide.s32 	%rd41, %r28, 8;
	add.s64 	%rd42, %rd33, %rd41;
	ld.global.f64 	%fd96, [%rd42];
	add.f64 	%fd97, %fd91, %fd96;
	mul.f64 	%fd98, %fd96, 0d4026000000000000;
	sub.f64 	%fd99, %fd93, %fd98;
	mul.f64 	%fd100, %fd96, 0d4010000000000000;
	sub.f64 	%fd101, %fd95, %fd100;
	sub.f64 	%fd102, %fd90, %fd96;
	add.f64 	%fd103, %fd94, %fd100;
	add.f64 	%fd104, %fd96, %fd96;
	fma.rn.f64 	%fd105, %fd90, 0d4000000000000000, %fd104;
	sub.f64 	%fd106, %fd94, %fd100;
	add.s64 	%rd43, %rd40, %rd39;
	ld.global.u32 	%r29, [%rd43];
	mul.wide.s32 	%rd44, %r29, 8;
	add.s64 	%rd45, %rd33, %rd44;
	ld.global.f64 	%fd107, [%rd45];
	add.f64 	%fd108, %fd97, %fd107;
	mul.f64 	%fd109, %fd107, 0d4026000000000000;
	sub.f64 	%fd110, %fd99, %fd109;
	mul.f64 	%fd111, %fd107, 0d4010000000000000;
	sub.f64 	%fd112, %fd101, %fd111;
	sub.f64 	%fd113, %fd105, %fd107;
	fma.rn.f64 	%fd114, %fd107, 0d4000000000000000, %fd106;
	mul.f64 	%fd115, %fd107, 0dC000000000000000;
	add.s64 	%rd46, %rd43, %rd39;
	ld.global.u32 	%r30, [%rd46];
	mul.wide.s32 	%rd47, %r30, 8;
	add.s64 	%rd48, %rd33, %rd47;
	ld.global.f64 	%fd116, [%rd48];
	add.f64 	%fd117, %fd108, %fd116;
	mul.f64 	%fd118, %fd116, 0d4026000000000000;
	sub.f64 	%fd119, %fd110, %fd118;
	mul.f64 	%fd120, %fd116, 0d4010000000000000;
	sub.f64 	%fd121, %fd112, %fd120;
	sub.f64 	%fd122, %fd107, %fd116;
	sub.f64 	%fd123, %fd120, %fd111;
	sub.f64 	%fd124, %fd113, %fd116;
	add.f64 	%fd125, %fd116, %fd116;
	add.f64 	%fd126, %fd114, %fd125;
	add.f64 	%fd127, %fd107, %fd116;
	sub.f64 	%fd128, %fd115, %fd125;
	add.s64 	%rd49, %rd46, %rd39;
	ld.global.u32 	%r31, [%rd49];
	mul.wide.s32 	%rd50, %r31, 8;
	add.s64 	%rd51, %rd33, %rd50;
	ld.global.f64 	%fd129, [%rd51];
	add.f64 	%fd130, %fd117, %fd129;
	mul.f64 	%fd131, %fd129, 0d4026000000000000;
	sub.f64 	%fd132, %fd119, %fd131;
	mul.f64 	%fd133, %fd129, 0d4010000000000000;
	sub.f64 	%fd134, %fd121, %fd133;
	sub.f64 	%fd135, %fd124, %fd129;
	fma.rn.f64 	%fd136, %fd129, 0d4000000000000000, %fd126;
	sub.f64 	%fd137, %fd127, %fd129;
	fma.rn.f64 	%fd138, %fd129, 0d4000000000000000, %fd128;
	add.s64 	%rd52, %rd49, %rd39;
	ld.global.u32 	%r32, [%rd52];
	mul.wide.s32 	%rd53, %r32, 8;
	add.s64 	%rd54, %rd33, %rd53;
	ld.global.f64 	%fd139, [%rd54];
	add.f64 	%fd140, %fd130, %fd139;
	mul.f64 	%fd141, %fd139, 0d4026000000000000;
	sub.f64 	%fd142, %fd132, %fd141;
	mul.f64 	%fd143, %fd139, 0d4010000000000000;
	sub.f64 	%fd144, %fd134, %fd143;
	sub.f64 	%fd145, %fd129, %fd139;
	sub.f64 	%fd146, %fd143, %fd133;
	sub.f64 	%fd147, %fd135, %fd139;
	fma.rn.f64 	%fd148, %fd139, 0d4000000000000000, %fd136;
	sub.f64 	%fd149, %fd137, %fd139;
	fma.rn.f64 	%fd150, %fd139, 0d4000000000000000, %fd138;
	add.s64 	%rd55, %rd52, %rd39;
	ld.global.u32 	%r33, [%rd55];
	mul.wide.s32 	%rd56, %r33, 8;
	add.s64 	%rd57, %rd33, %rd56;
	ld.global.f64 	%fd151, [%rd57];
	add.f64 	%fd152, %fd140, %fd151;
	fma.rn.f64 	%fd153, %fd151, 0d4020000000000000, %fd142;
	add.f64 	%fd154, %fd144, %fd151;
	add.f64 	%fd155, %fd102, %fd151;
	add.f64 	%fd156, %fd103, %fd151;
	add.f64 	%fd157, %fd122, %fd151;
	add.f64 	%fd158, %fd123, %fd151;
	add.f64 	%fd159, %fd147, %fd151;
	add.f64 	%fd160, %fd148, %fd151;
	add.f64 	%fd161, %fd149, %fd151;
	add.f64 	%fd162, %fd150, %fd151;
	add.s64 	%rd58, %rd55, %rd39;
	ld.global.u32 	%r34, [%rd58];
	mul.wide.s32 	%rd59, %r34, 8;
	add.s64 	%rd60, %rd33, %rd59;
	ld.global.f64 	%fd163, [%rd60];
	add.f64 	%fd164, %fd152, %fd163;
	fma.rn.f64 	%fd165, %fd163, 0d4020000000000000, %fd153;
	add.f64 	%fd166, %fd154, %fd163;
	sub.f64 	%fd167, %fd155, %fd163;
	sub.f64 	%fd168, %fd156, %fd163;
	sub.f64 	%fd169, %fd157, %fd163;
	sub.f64 	%fd170, %fd158, %fd163;
	add.f64 	%fd171, %fd159, %fd163;
	add.f64 	%fd172, %fd160, %fd163;
	add.f64 	%fd173, %fd161, %fd163;
	add.f64 	%fd174, %fd162, %fd163;
	add.f64 	%fd175, %fd151, %fd163;
	sub.f64 	%fd176, %fd151, %fd163;
	sub.f64 	%fd177, %fd163, %fd151;
	add.s64 	%rd61, %rd58, %rd39;
	ld.global.u32 	%r35, [%rd61];
	mul.wide.s32 	%rd62, %r35, 8;
	add.s64 	%rd63, %rd33, %rd62;
	ld.global.f64 	%fd178, [%rd63];
	add.f64 	%fd179, %fd164, %fd178;
	fma.rn.f64 	%fd180, %fd178, 0d4020000000000000, %fd165;
	add.f64 	%fd181, %fd166, %fd178;
	add.f64 	%fd182, %fd167, %fd178;
	add.f64 	%fd183, %fd168, %fd178;
	sub.f64 	%fd184, %fd169, %fd178;
	sub.f64 	%fd185, %fd170, %fd178;
	add.f64 	%fd186, %fd171, %fd178;
	add.f64 	%fd187, %fd172, %fd178;
	add.f64 	%fd188, %fd173, %fd178;
	add.f64 	%fd189, %fd174, %fd178;
	sub.f64 	%fd190, %fd175, %fd178;
	add.f64 	%fd191, %fd176, %fd178;
	add.f64 	%fd192, %fd177, %fd178;
	add.s64 	%rd64, %rd61, %rd39;
	ld.global.u32 	%r36, [%rd64];
	mul.wide.s32 	%rd65, %r36, 8;
	add.s64 	%rd66, %rd33, %rd65;
	ld.global.f64 	%fd193, [%rd66];
	add.f64 	%fd194, %fd179, %fd193;
	fma.rn.f64 	%fd195, %fd193, 0d4020000000000000, %fd180;
	add.f64 	%fd196, %fd181, %fd193;
	sub.f64 	%fd197, %fd182, %fd193;
	sub.f64 	%fd198, %fd183, %fd193;
	add.f64 	%fd199, %fd184, %fd193;
	add.f64 	%fd200, %fd185, %fd193;
	add.f64 	%fd201, %fd186, %fd193;
	add.f64 	%fd202, %fd187, %fd193;
	add.f64 	%fd203, %fd188, %fd193;
	add.f64 	%fd204, %fd189, %fd193;
	sub.f64 	%fd205, %fd190, %fd193;
	sub.f64 	%fd206, %fd191, %fd193;
	sub.f64 	%fd207, %fd192, %fd193;
	add.s64 	%rd67, %rd64, %rd39;
	ld.global.u32 	%r37, [%rd67];
	mul.wide.s32 	%rd68, %r37, 8;
	add.s64 	%rd69, %rd33, %rd68;
	ld.global.f64 	%fd208, [%rd69];
	add.f64 	%fd209, %fd194, %fd208;
	fma.rn.f64 	%fd210, %fd208, 0d4020000000000000, %fd195;
	add.f64 	%fd211, %fd196, %fd208;
	add.f64 	%fd212, %fd197, %fd208;
	add.f64 	%fd213, %fd198, %fd208;
	add.f64 	%fd214, %fd145, %fd208;
	add.f64 	%fd215, %fd146, %fd208;
	add.f64 	%fd216, %fd201, %fd208;
	add.f64 	%fd217, %fd202, %fd208;
	sub.f64 	%fd218, %fd203, %fd208;
	sub.f64 	%fd219, %fd204, %fd208;
	sub.f64 	%fd220, %fd206, %fd208;
	add.s64 	%rd70, %rd67, %rd39;
	ld.global.u32 	%r38, [%rd70];
	mul.wide.s32 	%rd71, %r38, 8;
	add.s64 	%rd72, %rd33, %rd71;
	ld.global.f64 	%fd221, [%rd72];
	add.f64 	%fd222, %fd209, %fd221;
	fma.rn.f64 	%fd223, %fd221, 0d4020000000000000, %fd210;
	add.f64 	%fd224, %fd211, %fd221;
	sub.f64 	%fd225, %fd212, %fd221;
	sub.f64 	%fd226, %fd213, %fd221;
	sub.f64 	%fd227, %fd214, %fd221;
	sub.f64 	%fd228, %fd215, %fd221;
	add.f64 	%fd229, %fd216, %fd221;
	add.f64 	%fd230, %fd217, %fd221;
	sub.f64 	%fd231, %fd218, %fd221;
	sub.f64 	%fd232, %fd219, %fd221;
	add.f64 	%fd233, %fd208, %fd221;
	add.f64 	%fd234, %fd220, %fd221;
	sub.f64 	%fd235, %fd208, %fd221;
	add.s64 	%rd73, %rd70, %rd39;
	ld.global.u32 	%r39, [%rd73];
	mul.wide.s32 	%rd74, %r39, 8;
	add.s64 	%rd75, %rd33, %rd74;
	ld.global.f64 	%fd236, [%rd75];
	add.f64 	%fd237, %fd222, %fd236;
	fma.rn.f64 	%fd238, %fd236, 0d4020000000000000, %fd223;
	add.f64 	%fd239, %fd224, %fd236;
	add.f64 	%fd240, %fd225, %fd236;
	add.f64 	%fd241, %fd226, %fd236;
	sub.f64 	%fd242, %fd227, %fd236;
	sub.f64 	%fd243, %fd228, %fd236;
	add.f64 	%fd244, %fd229, %fd236;
	add.f64 	%fd245, %fd230, %fd236;
	sub.f64 	%fd246, %fd231, %fd236;
	sub.f64 	%fd247, %fd232, %fd236;
	sub.f64 	%fd248, %fd233, %fd236;
	sub.f64 	%fd249, %fd234, %fd236;
	sub.f64 	%fd250, %fd235, %fd236;
	add.s64 	%rd76, %rd73, %rd39;
	ld.global.u32 	%r40, [%rd76];
	mul.wide.s32 	%rd77, %r40, 8;
	add.s64 	%rd78, %rd33, %rd77;
	ld.global.f64 	%fd251, [%rd78];
	add.f64 	%fd252, %fd237, %fd251;
	fma.rn.f64 	%fd253, %fd251, 0d4020000000000000, %fd238;
	add.f64 	%fd254, %fd239, %fd251;
	sub.f64 	%fd255, %fd240, %fd251;
	sub.f64 	%fd256, %fd241, %fd251;
	add.f64 	%fd257, %fd242, %fd251;
	add.f64 	%fd258, %fd243, %fd251;
	add.f64 	%fd259, %fd244, %fd251;
	add.f64 	%fd260, %fd245, %fd251;
	sub.f64 	%fd261, %fd246, %fd251;
	sub.f64 	%fd262, %fd247, %fd251;
	sub.f64 	%fd263, %fd248, %fd251;
	add.f64 	%fd264, %fd249, %fd251;
	add.f64 	%fd265, %fd250, %fd251;
	add.s64 	%rd79, %rd76, %rd39;
	ld.global.u32 	%r41, [%rd79];
	mul.wide.s32 	%rd80, %r41, 8;
	add.s64 	%rd81, %rd33, %rd80;
	ld.global.f64 	%fd266, [%rd81];
	add.f64 	%fd267, %fd252, %fd266;
	fma.rn.f64 	%fd268, %fd266, 0d4020000000000000, %fd253;
	add.f64 	%fd269, %fd254, %fd266;
	add.f64 	%fd270, %fd199, %fd266;
	add.f64 	%fd271, %fd200, %fd266;
	add.f64 	%fd272, %fd257, %fd266;
	add.f64 	%fd273, %fd258, %fd266;
	add.f64 	%fd274, %fd266, %fd266;
	sub.f64 	%fd275, %fd259, %fd274;
	sub.f64 	%fd276, %fd260, %fd274;
	add.f64 	%fd277, %fd207, %fd266;
	sub.f64 	%fd278, %fd265, %fd266;
	add.s64 	%rd82, %rd79, %rd39;
	ld.global.u32 	%r42, [%rd82];
	mul.wide.s32 	%rd83, %r42, 8;
	add.s64 	%rd84, %rd33, %rd83;
	ld.global.f64 	%fd279, [%rd84];
	add.f64 	%fd280, %fd267, %fd279;
	fma.rn.f64 	%fd281, %fd279, 0d4020000000000000, %fd268;
	add.f64 	%fd282, %fd269, %fd279;
	sub.f64 	%fd283, %fd270, %fd279;
	sub.f64 	%fd284, %fd271, %fd279;
	sub.f64 	%fd285, %fd272, %fd279;
	sub.f64 	%fd286, %fd273, %fd279;
	add.f64 	%fd287, %fd279, %fd279;
	sub.f64 	%fd288, %fd275, %fd287;
	sub.f64 	%fd289, %fd276, %fd287;
	add.f64 	%fd290, %fd266, %fd279;
	sub.f64 	%fd291, %fd277, %fd279;
	add.f64 	%fd292, %fd278, %fd279;
	add.s64 	%rd85, %rd82, %rd39;
	ld.global.u32 	%r43, [%rd85];
	mul.wide.s32 	%rd86, %r43, 8;
	add.s64 	%rd87, %rd33, %rd86;
	ld.global.f64 	%fd293, [%rd87];
	add.f64 	%fd294, %fd280, %fd293;
	fma.rn.f64 	%fd295, %fd293, 0d4020000000000000, %fd281;
	add.f64 	%fd296, %fd282, %fd293;
	add.f64 	%fd297, %fd283, %fd293;
	add.f64 	%fd298, %fd284, %fd293;
	sub.f64 	%fd299, %fd285, %fd293;
	sub.f64 	%fd300, %fd286, %fd293;
	add.f64 	%fd301, %fd293, %fd293;
	sub.f64 	%fd302, %fd288, %fd301;
	sub.f64 	%fd303, %fd289, %fd301;
	sub.f64 	%fd304, %fd290, %fd293;
	add.f64 	%fd305, %fd291, %fd293;
	add.f64 	%fd306, %fd292, %fd293;
	add.s64 	%rd88, %rd85, %rd39;
	ld.global.u32 	%r44, [%rd88];
	mul.wide.s32 	%rd89, %r44, 8;
	add.s64 	%rd90, %rd33, %rd89;
	ld.global.f64 	%fd307, [%rd90];
	add.f64 	%fd308, %fd294, %fd307;
	fma.rn.f64 	%fd309, %fd307, 0d4020000000000000, %fd295;
	add.f64 	%fd310, %fd296, %fd307;
	sub.f64 	%fd311, %fd297, %fd307;
	sub.f64 	%fd312, %fd298, %fd307;
	add.f64 	%fd313, %fd299, %fd307;
	add.f64 	%fd314, %fd300, %fd307;
	add.f64 	%fd315, %fd307, %fd307;
	sub.f64 	%fd316, %fd302, %fd315;
	sub.f64 	%fd317, %fd303, %fd315;
	sub.f64 	%fd318, %fd304, %fd307;
	sub.f64 	%fd319, %fd305, %fd307;
	sub.f64 	%fd320, %fd306, %fd307;
	mul.f64 	%fd321, %fd311, %fd311;
	fma.rn.f64 	%fd322, %fd255, %fd255, %fd321;
	mul.f64 	%fd323, %fd313, %fd313;
	add.f64 	%fd324, %fd323, %fd322;
	mul.f64 	%fd325, %fd324, 0d4033000000000000;
	div.rn.f64 	%fd326, %fd325, %fd23;
	mul.f64 	%fd327, %fd308, 0d4026000000000000;
	sub.f64 	%fd328, %fd326, %fd327;
	mul.f64 	%fd329, %fd647, 0d4033000000000000;
	mul.f64 	%fd330, %fd329, %fd84;
	sub.f64 	%fd331, %fd328, %fd330;
	sub.f64 	%fd332, %fd331, %fd309;
	fma.rn.f64 	%fd333, %fd26, %fd332, %fd309;
	mul.f64 	%fd334, %fd324, 0dC016000000000000;
	div.rn.f64 	%fd335, %fd334, %fd23;
	fma.rn.f64 	%fd336, %fd308, 0d4008000000000000, %fd335;
	sub.f64 	%fd337, %fd336, %fd310;
	fma.rn.f64 	%fd338, %fd26, %fd337, %fd310;
	mul.f64 	%fd339, %fd255, 0dBFE5555555555555;
	sub.f64 	%fd340, %fd339, %fd256;
	fma.rn.f64 	%fd341, %fd32, %fd340, %fd256;
	mul.f64 	%fd342, %fd311, 0dBFE5555555555555;
	sub.f64 	%fd343, %fd342, %fd312;
	fma.rn.f64 	%fd344, %fd32, %fd343, %fd312;
	mul.f64 	%fd345, %fd313, 0dBFE5555555555555;
	sub.f64 	%fd346, %fd345, %fd314;
	fma.rn.f64 	%fd347, %fd32, %fd346, %fd314;
	add.f64 	%fd348, %fd255, %fd255;
	mul.f64 	%fd349, %fd255, %fd348;
	sub.f64 	%fd350, %fd349, %fd321;
	sub.f64 	%fd351, %fd350, %fd323;
	div.rn.f64 	%fd352, %fd351, %fd23;
	mul.f64 	%fd353, %fd647, 0d3FE0000000000000;
	mul.f64 	%fd354, %fd353, %fd84;
	add.f64 	%fd355, %fd85, %fd85;
	mul.f64 	%fd356, %fd85, %fd355;
	mul.f64 	%fd357, %fd86, %fd86;
	sub.f64 	%fd358, %fd356, %fd357;
	mul.f64 	%fd359, %fd87, %fd87;
	sub.f64 	%fd360, %fd358, %fd359;
	fma.rn.f64 	%fd361, %fd354, %fd360, %fd352;
	sub.f64 	%fd362, %fd361, %fd316;
	fma.rn.f64 	%fd363, %fd26, %fd362, %fd316;
	mul.f64 	%fd364, %fd26, %fd317;
	sub.f64 	%fd365, %fd317, %fd364;
	sub.f64 	%fd366, %fd321, %fd323;
	div.rn.f64 	%fd367, %fd366, %fd23;
	sub.f64 	%fd368, %fd357, %fd359;
	fma.rn.f64 	%fd369, %fd354, %fd368, %fd367;
	sub.f64 	%fd370, %fd369, %fd261;
	fma.rn.f64 	%fd371, %fd26, %fd370, %fd261;
	mul.f64 	%fd372, %fd26, %fd262;
	sub.f64 	%fd373, %fd262, %fd372;
	mul.f64 	%fd374, %fd255, %fd311;
	div.rn.f64 	%fd375, %fd374, %fd23;
	mul.f64 	%fd376, %fd354, %fd85;
	fma.rn.f64 	%fd377, %fd86, %fd376, %fd375;
	sub.f64 	%fd378, %fd377, %fd205;
	fma.rn.f64 	%fd379, %fd26, %fd378, %fd205;
	mul.f64 	%fd380, %fd311, %fd313;
	div.rn.f64 	%fd381, %fd380, %fd23;
	mul.f64 	%fd382, %fd354, %fd86;
	fma.rn.f64 	%fd383, %fd87, %fd382, %fd381;
	sub.f64 	%fd384, %fd383, %fd318;
	fma.rn.f64 	%fd385, %fd26, %fd384, %fd318;
	mul.f64 	%fd386, %fd255, %fd313;
	div.rn.f64 	%fd387, %fd386, %fd23;
	fma.rn.f64 	%fd388, %fd87, %fd376, %fd387;
	sub.f64 	%fd389, %fd388, %fd263;
	fma.rn.f64 	%fd390, %fd26, %fd389, %fd263;
	mul.f64 	%fd391, %fd32, %fd264;
	sub.f64 	%fd392, %fd264, %fd391;
	mul.f64 	%fd393, %fd32, %fd319;
	sub.f64 	%fd394, %fd319, %fd393;
	mul.f64 	%fd395, %fd32, %fd320;
	sub.f64 	%fd396, %fd320, %fd395;
	mul.f64 	%fd397, %fd308, 0d3FAAF286BCA1AF28;
	fma.rn.f64 	%fd398, %fd333, 0dBF89AA066A819A9E, %fd397;
	fma.rn.f64 	%fd399, %fd338, 0d3FA8618618618619, %fd398;
	st.global.f64 	[%rd34], %fd399;
	fma.rn.f64 	%fd400, %fd333, 0dBF72D204B4812D20, %fd397;
	fma.rn.f64 	%fd401, %fd338, 0dBF9041041041040F, %fd400;
	sub.f64 	%fd402, %fd255, %fd341;
	fma.rn.f64 	%fd403, %fd402, 0d3FB999999999999A, %fd401;
	sub.f64 	%fd404, %fd363, %fd365;
	fma.rn.f64 	%fd405, %fd404, 0d3FAC71C71C71C71C, %fd403;
	mul.f64 	%fd406, %fd650, 0d3FC5555547044B69;
	add.f64 	%fd407, %fd406, %fd405;
	st.global.f64 	[%rd42], %fd407;
	sub.f64 	%fd408, %fd341, %fd255;
	fma.rn.f64 	%fd409, %fd408, 0d3FB999999999999A, %fd401;
	fma.rn.f64 	%fd410, %fd404, 0d3FAC71C71C71C71C, %fd409;
	sub.f64 	%fd411, %fd410, %fd406;
	st.global.f64 	[%rd38], %fd411;
	sub.f64 	%fd412, %fd311, %fd344;
	fma.rn.f64 	%fd413, %fd412, 0d3FB999999999999A, %fd401;
	sub.f64 	%fd414, %fd365, %fd363;
	fma.rn.f64 	%fd415, %fd414, 0d3F9C71C71C71C71D, %fd413;
	sub.f64 	%fd416, %fd371, %fd373;
	fma.rn.f64 	%fd417, %fd416, 0d3FB5555555555555, %fd415;
	mul.f64 	%fd418, %fd652, 0d3FC5555547044B69;
	add.f64 	%fd419, %fd418, %fd417;
	st.global.f64 	[%rd48], %fd419;
	sub.f64 	%fd420, %fd344, %fd311;
	fma.rn.f64 	%fd421, %fd420, 0d3FB999999999999A, %fd401;
	fma.rn.f64 	%fd422, %fd414, 0d3F9C71C71C71C71D, %fd421;
	fma.rn.f64 	%fd423, %fd416, 0d3FB5555555555555, %fd422;
	sub.f64 	%fd424, %fd423, %fd418;
	st.global.f64 	[%rd45], %fd424;
	sub.f64 	%fd425, %fd313, %fd347;
	fma.rn.f64 	%fd426, %fd425, 0d3FB999999999999A, %fd401;
	fma.rn.f64 	%fd427, %fd414, 0d3F9C71C71C71C71D, %fd426;
	sub.f64 	%fd428, %fd373, %fd371;
	fma.rn.f64 	%fd429, %fd428, 0d3FB5555555555555, %fd427;
	mul.f64 	%fd430, %fd654, 0d3FC5555547044B69;
	add.f64 	%fd431, %fd430, %fd429;
	st.global.f64 	[%rd54], %fd431;
	sub.f64 	%fd432, %fd347, %fd313;
	fma.rn.f64 	%fd433, %fd432, 0d3FB999999999999A, %fd401;
	fma.rn.f64 	%fd434, %fd414, 0d3F9C71C71C71C71D, %fd433;
	fma.rn.f64 	%fd435, %fd428, 0d3FB5555555555555, %fd434;
	sub.f64 	%fd436, %fd435, %fd430;
	st.global.f64 	[%rd51], %fd436;
	fma.rn.f64 	%fd437, %fd333, 0d3F6B6006D801B600, %fd397;
	fma.rn.f64 	%fd438, %fd338, 0d3F70410410410410, %fd437;
	add.f64 	%fd439, %fd255, %fd311;
	mul.f64 	%fd440, %fd439, 0d3FB999999999999A;
	add.f64 	%fd441, %fd440, %fd438;
	add.f64 	%fd442, %fd341, %fd344;
	mul.f64 	%fd443, %fd442, 0d3F9999999999999A;
	add.f64 	%fd444, %fd443, %fd441;
	mul.f64 	%fd445, %fd363, 0d3F9C71C71C71C71D;
	add.f64 	%fd446, %fd445, %fd444;
	mul.f64 	%fd447, %fd365, 0d3F8C71C71C71C71D;
	add.f64 	%fd448, %fd447, %fd446;
	mul.f64 	%fd449, %fd371, 0d3FB5555555555555;
	add.f64 	%fd450, %fd449, %fd448;
	mul.f64 	%fd451, %fd373, 0d3FA5555555555554;
	add.f64 	%fd452, %fd451, %fd450;
	mul.f64 	%fd453, %fd379, 0d3FD0000000000000;
	add.f64 	%fd454, %fd453, %fd452;
	sub.f64 	%fd455, %fd392, %fd394;
	fma.rn.f64 	%fd456, %fd455, 0d3FC0000000000000, %fd454;
	add.f64 	%fd457, %fd650, %fd652;
	mul.f64 	%fd458, %fd457, 0d3FB555555551AB15;
	add.f64 	%fd459, %fd458, %fd456;
	st.global.f64 	[%rd60], %fd459;
	sub.f64 	%fd460, %fd438, %fd440;
	sub.f64 	%fd461, %fd460, %fd443;
	add.f64 	%fd462, %fd445, %fd461;
	add.f64 	%fd463, %fd447, %fd462;
	add.f64 	%fd464, %fd449, %fd463;
	add.f64 	%fd465, %fd451, %fd464;
	add.f64 	%fd466, %fd453, %fd465;
	sub.f64 	%fd467, %fd394, %fd392;
	fma.rn.f64 	%fd468, %fd467, 0d3FC0000000000000, %fd466;
	sub.f64 	%fd469, %fd468, %fd458;
	st.global.f64 	[%rd57], %fd469;
	sub.f64 	%fd470, %fd255, %fd311;
	fma.rn.f64 	%fd471, %fd470, 0d3FB999999999999A, %fd438;
	sub.f64 	%fd472, %fd341, %fd344;
	fma.rn.f64 	%fd473, %fd472, 0d3F9999999999999A, %fd471;
	add.f64 	%fd474, %fd445, %fd473;
	add.f64 	%fd475, %fd447, %fd474;
	add.f64 	%fd476, %fd449, %fd475;
	add.f64 	%fd477, %fd451, %fd476;
	sub.f64 	%fd478, %fd477, %fd453;
	add.f64 	%fd479, %fd392, %fd394;
	mul.f64 	%fd480, %fd479, 0d3FC0000000000000;
	add.f64 	%fd481, %fd480, %fd478;
	add.f64 	%fd482, %fd1, %fd481;
	st.global.f64 	[%rd66], %fd482;
	sub.f64 	%fd483, %fd311, %fd255;
	fma.rn.f64 	%fd484, %fd483, 0d3FB999999999999A, %fd438;
	sub.f64 	%fd485, %fd344, %fd341;
	fma.rn.f64 	%fd486, %fd485, 0d3F9999999999999A, %fd484;
	add.f64 	%fd487, %fd445, %fd486;
	add.f64 	%fd488, %fd447, %fd487;
	add.f64 	%fd489, %fd449, %fd488;
	add.f64 	%fd490, %fd451, %fd489;
	sub.f64 	%fd491, %fd490, %fd453;
	sub.f64 	%fd492, %fd491, %fd480;
	sub.f64 	%fd493, %fd492, %fd1;
	st.global.f64 	[%rd63], %fd493;
	add.f64 	%fd494, %fd255, %fd313;
	mul.f64 	%fd495, %fd494, 0d3FB999999999999A;
	add.f64 	%fd496, %fd495, %fd438;
	add.f64 	%fd497, %fd341, %fd347;
	mul.f64 	%fd498, %fd497, 0d3F9999999999999A;
	add.f64 	%fd499, %fd498, %fd496;
	add.f64 	%fd500, %fd445, %fd499;
	add.f64 	%fd501, %fd447, %fd500;
	sub.f64 	%fd502, %fd501, %fd449;
	sub.f64 	%fd503, %fd502, %fd451;
	mul.f64 	%fd504, %fd390, 0d3FD0000000000000;
	add.f64 	%fd505, %fd504, %fd503;
	sub.f64 	%fd506, %fd396, %fd392;
	fma.rn.f64 	%fd507, %fd506, 0d3FC0000000000000, %fd505;
	add.f64 	%fd508, %fd650, %fd654;
	mul.f64 	%fd509, %fd508, 0d3FB555555551AB15;
	add.f64 	%fd510, %fd509, %fd507;
	st.global.f64 	[%rd72], %fd510;
	sub.f64 	%fd511, %fd438, %fd495;
	sub.f64 	%fd512, %fd511, %fd498;
	add.f64 	%fd513, %fd445, %fd512;
	add.f64 	%fd514, %fd447, %fd513;
	sub.f64 	%fd515, %fd514, %fd449;
	sub.f64 	%fd516, %fd515, %fd451;
	add.f64 	%fd517, %fd504, %fd516;
	sub.f64 	%fd518, %fd392, %fd396;
	fma.rn.f64 	%fd519, %fd518, 0d3FC0000000000000, %fd517;
	sub.f64 	%fd520, %fd519, %fd509;
	st.global.f64 	[%rd69], %fd520;
	sub.f64 	%fd521, %fd255, %fd313;
	fma.rn.f64 	%fd522, %fd521, 0d3FB999999999999A, %fd438;
	sub.f64 	%fd523, %fd341, %fd347;
	fma.rn.f64 	%fd524, %fd523, 0d3F9999999999999A, %fd522;
	add.f64 	%fd525, %fd445, %fd524;
	add.f64 	%fd526, %fd447, %fd525;
	sub.f64 	%fd527, %fd526, %fd449;
	sub.f64 	%fd528, %fd527, %fd451;
	sub.f64 	%fd529, %fd528, %fd504;
	add.f64 	%fd530, %fd392, %fd396;
	mul.f64 	%fd531, %fd530, 0d3FC0000000000000;
	sub.f64 	%fd532, %fd529, %fd531;
	sub.f64 	%fd533, %fd650, %fd654;
	mul.f64 	%fd534, %fd533, 0d3FB555555551AB15;
	add.f64 	%fd535, %fd534, %fd532;
	st.global.f64 	[%rd78], %fd535;
	sub.f64 	%fd536, %fd313, %fd255;
	fma.rn.f64 	%fd537, %fd536, 0d3FB999999999999A, %fd438;
	sub.f64 	%fd538, %fd347, %fd341;
	fma.rn.f64 	%fd539, %fd538, 0d3F9999999999999A, %fd537;
	add.f64 	%fd540, %fd445, %fd539;
	add.f64 	%fd541, %fd447, %fd540;
	sub.f64 	%fd542, %fd541, %fd449;
	sub.f64 	%fd543, %fd542, %fd451;
	sub.f64 	%fd544, %fd543, %fd504;
	add.f64 	%fd545, %fd531, %fd544;
	sub.f64 	%fd546, %fd545, %fd534;
	st.global.f64 	[%rd75], %fd546;
	add.f64 	%fd547, %fd311, %fd313;
	mul.f64 	%fd548, %fd547, 0d3FB999999999999A;
	add.f64 	%fd549, %fd548, %fd438;
	add.f64 	%fd550, %fd344, %fd347;
	mul.f64 	%fd551, %fd550, 0d3F9999999999999A;
	add.f64 	%fd552, %fd551, %fd549;
	mul.f64 	%fd553, %fd363, 0d3FAC71C71C71C71C;
	sub.f64 	%fd554, %fd552, %fd553;
	mul.f64 	%fd555, %fd365, 0d3F9C71C71C71C71D;
	sub.f64 	%fd556, %fd554, %fd555;
	mul.f64 	%fd557, %fd385, 0d3FD0000000000000;
	add.f64 	%fd558, %fd557, %fd556;
	sub.f64 	%fd559, %fd394, %fd396;
	fma.rn.f64 	%fd560, %fd559, 0d3FC0000000000000, %fd558;
	add.f64 	%fd561, %fd2, %fd560;
	ld.global.u32 	%r45, [%rd82];
	mul.wide.s32 	%rd91, %r45, 8;
	add.s64 	%rd92, %rd33, %rd91;
	st.global.f64 	[%rd92], %fd561;
	sub.f64 	%fd562, %fd438, %fd548;
	sub.f64 	%fd563, %fd562, %fd551;
	sub.f64 	%fd564, %fd563, %fd553;
	sub.f64 	%fd565, %fd564, %fd555;
	add.f64 	%fd566, %fd557, %fd565;
	sub.f64 	%fd567, %fd396, %fd394;
	fma.rn.f64 	%fd568, %fd567, 0d3FC0000000000000, %fd566;
	sub.f64 	%fd569, %fd568, %fd2;
	ld.global.u32 	%r46, [%rd79];
	mul.wide.s32 	%rd93, %r46, 8;
	add.s64 	%rd94, %rd33, %rd93;
	st.global.f64 	[%rd94], %fd569;
	sub.f64 	%fd570, %fd311, %fd313;
	fma.rn.f64 	%fd571, %fd570, 0d3FB999999999999A, %fd438;
	sub.f64 	%fd572, %fd344, %fd347;
	fma.rn.f64 	%fd573, %fd572, 0d3F9999999999999A, %fd571;
	sub.f64 	%fd574, %fd573, %fd553;
	sub.f64 	%fd575, %fd574, %fd555;
	sub.f64 	%fd576, %fd575, %fd557;
	add.f64 	%fd577, %fd394, %fd396;
	mul.f64 	%fd578, %fd577, 0d3FC0000000000000;
	add.f64 	%fd579, %fd578, %fd576;
	sub.f64 	%fd580, %fd652, %fd654;
	mul.f64 	%fd581, %fd580, 0d3FB555555551AB15;
	add.f64 	%fd582, %fd581, %fd579;
	ld.global.u32 	%r47, [%rd88];
	mul.wide.s32 	%rd95, %r47, 8;
	add.s64 	%rd96, %rd33, %rd95;
	st.global.f64 	[%rd96], %fd582;
	sub.f64 	%fd583, %fd313, %fd311;
	fma.rn.f64 	%fd584, %fd583, 0d3FB999999999999A, %fd438;
	sub.f64 	%fd585, %fd347, %fd344;
	fma.rn.f64 	%fd586, %fd585, 0d3F9999999999999A, %fd584;
	sub.f64 	%fd587, %fd586, %fd553;
	sub.f64 	%fd588, %fd587, %fd555;
	sub.f64 	%fd589, %fd588, %fd557;
	sub.f64 	%fd590, %fd589, %fd578;
	sub.f64 	%fd591, %fd590, %fd581;
	ld.global.u32 	%r48, [%rd85];
	mul.wide.s32 	%rd97, %r48, 8;
	add.s64 	%rd98, %rd33, %rd97;
	st.global.f64 	[%rd98], %fd591;
	div.rn.f64 	%fd592, %fd255, %fd23;
	div.rn.f64 	%fd593, %fd311, %fd23;
	div.rn.f64 	%fd594, %fd313, %fd23;
	cvta.to.global.u64 	%rd99, %rd126;
	add.s64 	%rd100, %rd99, %rd10;
	st.global.f64 	[%rd100], %fd592;
	add.s64 	%rd101, %rd100, %rd12;
	st.global.f64 	[%rd101], %fd593;
	add.s64 	%rd102, %rd101, %rd12;
	st.global.f64 	[%rd102], %fd594;
	rcp.rn.f64 	%fd595, %fd17;
	mul.f64 	%fd596, %fd14, 0d3FD5555555555555;
	cvta.to.global.u64 	%rd103, %rd122;
	add.s64 	%rd104, %rd103, %rd10;
	st.global.f64 	[%rd104], %fd596;
	mul.f64 	%fd597, %fd15, 0d3FD5555555555555;
	cvta.to.global.u64 	%rd105, %rd123;
	add.s64 	%rd106, %rd105, %rd10;
	st.global.f64 	[%rd106], %fd597;
	mul.f64 	%fd598, %fd648, %fd14;
	mul.f64 	%fd599, %fd598, %fd15;
	mul.f64 	%fd600, %fd599, %fd595;
	mul.f64 	%fd601, %fd600, 0d3FBC71C71C71C71C;
	mul.f64 	%fd602, %fd601, %fd85;
	mul.f64 	%fd603, %fd14, %fd15;
	mul.f64 	%fd604, %fd603, %fd595;
	setp.leu.f64 	%p4, %fd604, 0d0000000000000000;
	selp.f64 	%fd605, 0d0000000000000000, %fd602, %p4;
	mul.f64 	%fd606, %fd592, 0d4012000000000000;
	add.f64 	%fd607, %fd606, 0d3FF0000000000000;
	mul.f64 	%fd608, %fd607, 0d3FBC71C71C71C71C;
	fma.rn.f64 	%fd609, %fd14, %fd608, %fd605;
	mul.f64 	%fd610, %fd15, %fd608;
	sub.f64 	%fd611, %fd610, %fd605;
	sub.f64 	%fd612, %fd19, %fd606;
	mul.f64 	%fd613, %fd612, 0d3FBC71C71C71C71C;
	mul.f64 	%fd614, %fd14, %fd613;
	sub.f64 	%fd615, %fd614, %fd605;
	fma.rn.f64 	%fd616, %fd15, %fd613, %fd605;
	add.s64 	%rd107, %rd103, %rd41;
	st.global.f64 	[%rd107], %fd609;
	add.s64 	%rd108, %rd105, %rd41;
	st.global.f64 	[%rd108], %fd611;
	add.s64 	%rd109, %rd103, %rd37;
	st.global.f64 	[%rd109], %fd615;
	add.s64 	%rd110, %rd105, %rd37;
	st.global.f64 	[%rd110], %fd616;
	mul.f64 	%fd617, %fd601, %fd86;
	selp.f64 	%fd618, 0d0000000000000000, %fd617, %p4;
	mul.f64 	%fd619, %fd593, 0d4012000000000000;
	add.f64 	%fd620, %fd619, 0d3FF0000000000000;
	mul.f64 	%fd621, %fd620, 0d3FBC71C71C71C71C;
	fma.rn.f64 	%fd622, %fd14, %fd621, %fd618;
	mul.f64 	%fd623, %fd15, %fd621;
	sub.f64 	%fd624, %fd623, %fd618;
	sub.f64 	%fd625, %fd19, %fd619;
	mul.f64 	%fd626, %fd625, 0d3FBC71C71C71C71C;
	mul.f64 	%fd627, %fd14, %fd626;
	sub.f64 	%fd628, %fd627, %fd618;
	fma.rn.f64 	%fd629, %fd15, %fd626, %fd618;
	add.s64 	%rd111, %rd103, %rd47;
	st.global.f64 	[%rd111], %fd622;
	add.s64 	%rd112, %rd105, %rd47;
	st.global.f64 	[%rd112], %fd624;
	add.s64 	%rd113, %rd103, %rd44;
	st.global.f64 	[%rd113], %fd628;
	add.s64 	%rd114, %rd105, %rd44;
	st.global.f64 	[%rd114], %fd629;
	mul.f64 	%fd630, %fd601, %fd87;
	selp.f64 	%fd631, 0d0000000000000000, %fd630, %p4;
	mul.f64 	%fd632, %fd594, 0d4012000000000000;
	add.f64 	%fd633, %fd632, 0d3FF0000000000000;
	mul.f64 	%fd634, %fd633, 0d3FBC71C71C71C71C;
	fma.rn.f64 	%fd635, %fd14, %fd634, %fd631;
	mul.f64 	%fd636, %fd15, %fd634;
	sub.f64 	%fd637, %fd636, %fd631;
	sub.f64 	%fd638, %fd19, %fd632;
	mul.f64 	%fd639, %fd638, 0d3FBC71C71C71C71C;
	mul.f64 	%fd640, %fd14, %fd639;
	sub.f64 	%fd641, %fd640, %fd631;
	fma.rn.f64 	%fd642, %fd15, %fd639, %fd631;
	add.s64 	%rd115, %rd103, %rd53;
	st.global.f64 	[%rd115], %fd635;
	add.s64 	%rd116, %rd105, %rd53;
	st.global.f64 	[%rd116], %fd637;
	add.s64 	%rd117, %rd103, %rd50;
	st.global.f64 	[%rd117], %fd641;
	add.s64 	%rd118, %rd105, %rd50;
	st.global.f64 	[%rd118], %fd642;
$L__BB5_4:
	add.s32 	%r53, %r53, 1;
	add.s32 	%r52, %r52, %r1;
	setp.ne.s32 	%p5, %r53, 1;
	@%p5 bra 	$L__BB5_2;
$L__BB5_5:
	ret;

}
	// .globl	_Z32dvc_ScaLBL_D3Q7_AAodd_PhaseFieldPiS_PdS0_S0_S0_iii
.visible .entry _Z32dvc_ScaLBL_D3Q7_AAodd_PhaseFieldPiS_PdS0_S0_S0_iii(
	.param .u64 .ptr .align 1 _Z32dvc_ScaLBL_D3Q7_AAodd_PhaseFieldPiS_PdS0_S0_S0_iii_param_0,
	.param .u64 .ptr .align 1 _Z32dvc_ScaLBL_D3Q7_AAodd_PhaseFieldPiS_PdS0_S0_S0_iii_param_1,
	.param .u64 .ptr .align 1 _Z32dvc_ScaLBL_D3Q7_AAodd_PhaseFieldPiS_PdS0_S0_S0_iii_param_2,
	.param .u64 .ptr .align 1 _Z32dvc_ScaLBL_D3Q7_AAodd_PhaseFieldPiS_PdS0_S0_S0_iii_param_3,
	.param .u64 .ptr .align 1 _Z32dvc_ScaLBL_D3Q7_AAodd_PhaseFieldPiS_PdS0_S0_S0_iii_param_4,
	.param .u64 .ptr .align 1 _Z32dvc_ScaLBL_D3Q7_AAodd_PhaseFieldPiS_PdS0_S0_S0_iii_param_5,
	.param .u32 _Z32dvc_ScaLBL_D3Q7_AAodd_PhaseFieldPiS_PdS0_S0_S0_iii_param_6,
	.param .u32 _Z32dvc_ScaLBL_D3Q7_AAodd_PhaseFieldPiS_PdS0_S0_S0_iii_param_7,
	.param .u32 _Z32dvc_ScaLBL_D3Q7_AAodd_PhaseFieldPiS_PdS0_S0_S0_iii_param_8
)
{
	.reg .pred 	%p<8>;
	.reg .b32 	%r<65>;
	.reg .b64 	%rd<133>;
	.reg .b64 	%fd<88>;

	ld.param.u64 	%rd7, [_Z32dvc_ScaLBL_D3Q7_AAodd_PhaseFieldPiS_PdS0_S0_S0_iii_param_0];
	ld.param.u64 	%rd8, [_Z32dvc_ScaLBL_D3Q7_AAodd_PhaseFieldPiS_PdS0_S0_S0_iii_param_1];
	ld.param.u64 	%rd9, [_Z32dvc_ScaLBL_D3Q7_AAodd_PhaseFieldPiS_PdS0_S0_S0_iii_param_5];
	ld.param.u32 	%r19, [_Z32dvc_ScaLBL_D3Q7_AAodd_PhaseFieldPiS_PdS0_S0_S0_iii_param_6];
	ld.param.u32 	%r21, [_Z32dvc_ScaLBL_D3Q7_AAodd_PhaseFieldPiS_PdS0_S0_S0_iii_param_8];
	cvta.to.global.u64 	%rd1, %rd9;
	cvta.to.global.u64 	%rd2, %rd8;
	cvta.to.global.u64 	%rd3, %rd7;
	setp.lt.s32 	%p1, %r21, -262143;
	@%p1 bra 	$L__BB6_11;
	shr.s32 	%r23, %r21, 31;
	shr.u32 	%r24, %r23, 14;
	add.s32 	%r25, %r21, %r24;
	shr.s32 	%r1, %r25, 18;
	add.s32 	%r2, %r1, 1;
	mov.u32 	%r3, %ctaid.x;
	mov.u32 	%r4, %ntid.x;
	mad.lo.s32 	%r5, %r3, %r1, %r3;
	mov.u32 	%r26, %tid.x;
	add.s32 	%r6, %r19, %r26;
	add.s32 	%r27, %r21, 262143;
	setp.lt.u32 	%p2, %r27, 524287;
	mov.b32 	%r64, 0;
	@%p2 bra 	$L__BB6_8;
	and.b32  	%r28, %r2, -2;
	neg.s32 	%r63, %r28;
	mad.lo.s32 	%r29, %r4, %r5, %r4;
	add.s32 	%r62, %r6, %r29;
	mul.lo.s32 	%r30, %r4, %r3;
	mad.lo.s32 	%r61, %r30, %r2, %r6;
	mul.wide.s32 	%rd20, %r21, 4;
	mul.wide.s32 	%rd43, %r21, 8;
$L__BB6_3:
	ld.param.u32 	%r58, [_Z32dvc_ScaLBL_D3Q7_AAodd_PhaseFieldPiS_PdS0_S0_S0_iii_param_7];
	setp.ge.s32 	%p3, %r61, %r58;
	@%p3 bra 	$L__BB6_5;
	ld.param.u64 	%rd130, [_Z32dvc_ScaLBL_D3Q7_AAodd_PhaseFieldPiS_PdS0_S0_S0_iii_param_4];
	ld.param.u64 	%rd127, [_Z32dvc_ScaLBL_D3Q7_AAodd_PhaseFieldPiS_PdS0_S0_S0_iii_param_3];
	ld.param.u64 	%rd124, [_Z32dvc_ScaLBL_D3Q7_AAodd_PhaseFieldPiS_PdS0_S0_S0_iii_param_2];
	cvta.to.global.u64 	%rd10, %rd124;
	mul.wide.s32 	%rd11, %r61, 8;
	add.s64 	%rd12, %rd10, %rd11;
	ld.global.f64 	%fd1, [%rd12];
	cvta.to.global.u64 	%rd13, %rd127;
	add.s64 	%rd14, %rd13, %rd11;
	ld.global.f64 	%fd2, [%rd14];
	mul.wide.s32 	%rd15, %r61, 4;
	add.s64 	%rd16, %rd3, %rd15;
	ld.global.u32 	%r31, [%rd16];
	mul.wide.s32 	%rd17, %r31, 8;
	add.s64 	%rd18, %rd10, %rd17;
	ld.global.f64 	%fd3, [%rd18];
	add.f64 	%fd4, %fd1, %fd3;
	add.s64 	%rd19, %rd13, %rd17;
	ld.global.f64 	%fd5, [%rd19];
	add.f64 	%fd6, %fd2, %fd5;
	add.s64 	%rd21, %rd16, %rd20;
	ld.global.u32 	%r32, [%rd21];
	mul.wide.s32 	%rd22, %r32, 8;
	add.s64 	%rd23, %rd10, %rd22;
	ld.global.f64 	%fd7, [%rd23];
	add.f64 	%fd8, %fd4, %fd7;
	add.s64 	%rd24, %rd13, %rd22;
	ld.global.f64 	%fd9, [%rd24];
	add.f64 	%fd10, %fd6, %fd9;
	add.s64 	%rd25, %rd21, %rd20;
	ld.global.u32 	%r33, [%rd25];
	mul.wide.s32 	%rd26, %r33, 8;
	add.s64 	%rd27, %rd10, %rd26;
	ld.global.f64 	%fd11, [%rd27];
	add.f64 	%fd12, %fd8, %fd11;
	add.s64 	%rd28, %rd13, %rd26;
	ld.global.f64 	%fd13, [%rd28];
	add.f64 	%fd14, %fd10, %fd13;
	add.s64 	%rd29, %rd25, %rd20;
	ld.global.u32 	%r34, [%rd29];
	mul.wide.s32 	%rd30, %r34, 8;
	add.s64 	%rd31, %rd10, %rd30;
	ld.global.f64 	%fd15, [%rd31];
	add.f64 	%fd16, %fd12, %fd15;
	add.s64 	%rd32, %rd13, %rd30;
	ld.global.f64 	%fd17, [%rd32];
	add.f64 	%fd18, %fd14, %fd17;
	add.s64 	%rd33, %rd29, %rd20;
	ld.global.u32 	%r35, [%rd33];
	mul.wide.s32 	%rd34, %r35, 8;
	add.s64 	%rd35, %rd10, %rd34;
	ld.global.f64 	%fd19, [%rd35];
	add.f64 	%fd20, %fd16, %fd19;
	add.s64 	%rd36, %rd13, %rd34;
	ld.global.f64 	%fd21, [%rd36];
	add.f64 	%fd22, %fd18, %fd21;
	add.s64 	%rd37, %rd33, %rd20;
	ld.global.u32 	%r36, [%rd37];
	mul.wide.s32 	%rd38, %r36, 8;
	add.s64 	%rd39, %rd10, %rd38;
	ld.global.f64 	%fd23, [%rd39];
	add.f64 	%fd24, %fd20, %fd23;
	add.s64 	%rd40, %rd13, %rd38;
	ld.global.f64 	%fd25, [%rd40];
	add.f64 	%fd26, %fd22, %fd25;
	cvta.to.global.u64 	%rd41, %rd130;
	add.s64 	%rd42, %rd41, %rd11;
	st.global.f64 	[%rd42], %fd24;
	add.s64 	%rd44, %rd42, %rd43;
	st.global.f64 	[%rd44], %fd26;
	add.s64 	%rd45, %rd2, %rd15;
	ld.global.u32 	%r37, [%rd45];
	sub.f64 	%fd27, %fd24, %fd26;
	add.f64 	%fd28, %fd24, %fd26;
	div.rn.f64 	%fd29, %fd27, %fd28;
	mul.wide.s32 	%rd46, %r37, 8;
	add.s64 	%rd47, %rd1, %rd46;
	st.global.f64 	[%rd47], %fd29;
$L__BB6_5:
	ld.param.u32 	%r59, [_Z32dvc_ScaLBL_D3Q7_AAodd_PhaseFieldPiS_PdS0_S0_S0_iii_param_7];
	setp.ge.s32 	%p4, %r62, %r59;
	@%p4 bra 	$L__BB6_7;
	ld.param.u64 	%rd131, [_Z32dvc_ScaLBL_D3Q7_AAodd_PhaseFieldPiS_PdS0_S0_S0_iii_param_4];
	ld.param.u64 	%rd128, [_Z32dvc_ScaLBL_D3Q7_AAodd_PhaseFieldPiS_PdS0_S0_S0_iii_param_3];
	ld.param.u64 	%rd125, [_Z32dvc_ScaLBL_D3Q7_AAodd_PhaseFieldPiS_PdS0_S0_S0_iii_param_2];
	cvta.to.global.u64 	%rd48, %rd125;
	mul.wide.s32 	%rd49, %r62, 8;
	add.s64 	%rd50, %rd48, %rd49;
	ld.global.f64 	%fd30, [%rd50];
	cvta.to.global.u64 	%rd51, %rd128;
	add.s64 	%rd52, %rd51, %rd49;
	ld.global.f64 	%fd31, [%rd52];
	mul.wide.s32 	%rd53, %r62, 4;
	add.s64 	%rd54, %rd3, %rd53;
	ld.global.u32 	%r38, [%rd54];
	mul.wide.s32 	%rd55, %r38, 8;
	add.s64 	%rd56, %rd48, %rd55;
	ld.global.f64 	%fd32, [%rd56];
	add.f64 	%fd33, %fd30, %fd32;
	add.s64 	%rd57, %rd51, %rd55;
	ld.global.f64 	%fd34, [%rd57];
	add.f64 	%fd35, %fd31, %fd34;
	mul.wide.s32 	%rd58, %r21, 4;
	add.s64 	%rd59, %rd54, %rd58;
	ld.global.u32 	%r39, [%rd59];
	mul.wide.s32 	%rd60, %r39, 8;
	add.s64 	%rd61, %rd48, %rd60;
	ld.global.f64 	%fd36, [%rd61];
	add.f64 	%fd37, %fd33, %fd36;
	add.s64 	%rd62, %rd51, %rd60;
	ld.global.f64 	%fd38, [%rd62];
	add.f64 	%fd39, %fd35, %fd38;
	add.s64 	%rd63, %rd59, %rd58;
	ld.global.u32 	%r40, [%rd63];
	mul.wide.s32 	%rd64, %r40, 8;
	add.s64 	%rd65, %rd48, %rd64;
	ld.global.f64 	%fd40, [%rd65];
	add.f64 	%fd41, %fd37, %fd40;
	add.s64 	%rd66, %rd51, %rd64;
	ld.global.f64 	%fd42, [%rd66];
	add.f64 	%fd43, %fd39, %fd42;
	add.s64 	%rd67, %rd63, %rd58;
	ld.global.u32 	%r41, [%rd67];
	mul.wide.s32 	%rd68, %r41, 8;
	add.s64 	%rd69, %rd48, %rd68;
	ld.global.f64 	%fd44, [%rd69];
	add.f64 	%fd45, %fd41, %fd44;
	add.s64 	%rd70, %rd51, %rd68;
	ld.global.f64 	%fd46, [%rd70];
	add.f64 	%fd47, %fd43, %fd46;
	add.s64 	%rd71, %rd67, %rd58;
	ld.global.u32 	%r42, [%rd71];
	mul.wide.s32 	%rd72, %r42, 8;
	add.s64 	%rd73, %rd48, %rd72;
	ld.global.f64 	%fd48, [%rd73];
	add.f64 	%fd49, %fd45, %fd48;
	add.s64 	%rd74, %rd51, %rd72;
	ld.global.f64 	%fd50, [%rd74];
	add.f64 	%fd51, %fd47, %fd50;
	add.s64 	%rd75, %rd71, %rd58;
	ld.global.u32 	%r43, [%rd75];
	mul.wide.s32 	%rd76, %r43, 8;
	add.s64 	%rd77, %rd48, %rd76;
	ld.global.f64 	%fd52, [%rd77];
	add.f64 	%fd53, %fd49, %fd52;
	add.s64 	%rd78, %rd51, %rd76;
	ld.global.f64 	%fd54, [%rd78];
	add.f64 	%fd55, %fd51, %fd54;
	cvta.to.global.u64 	%rd79, %rd131;
	add.s64 	%rd80, %rd79, %rd49;
	st.global.f64 	[%rd80], %fd53;
	mul.wide.s32 	%rd81, %r21, 8;
	add.s64 	%rd82, %rd80, %rd81;
	st.global.f64 	[%rd82], %fd55;
	add.s64 	%rd83, %rd2, %rd53;
	ld.global.u32 	%r44, [%rd83];
	sub.f64 	%fd56, %fd53, %fd55;
	add.f64 	%fd57, %fd53, %fd55;
	div.rn.f64 	%fd58, %fd56, %fd57;
	mul.wide.s32 	%rd84, %r44, 8;
	add.s64 	%rd85, %rd1, %rd84;
	st.global.f64 	[%rd85], %fd58;
$L__BB6_7:
	add.s32 	%r45, %r1, 1;
	and.b32  	%r64, %r45, -2;
	add.s32 	%r63, %r63, 2;
	mov.u32 	%r46, %ntid.x;
	shl.b32 	%r47, %r46, 1;
	add.s32 	%r62, %r62, %r47;
	add.s32 	%r61, %r61, %r47;
	setp.ne.s32 	%p5, %r63, 0;
	@%p5 bra 	$L__BB6_3;
$L__BB6_8:
	and.b32  	%r48, %r1, 1;
	setp.eq.b32 	%p6, %r48, 1;
	@%p6 bra 	$L__BB6_11;
	ld.param.u32 	%r60, [_Z32dvc_ScaLBL_D3Q7_AAodd_PhaseFieldPiS_PdS0_S0_S0_iii_param_7];
	add.s32 	%r49, %r64, %r5;
	mov.u32 	%r50, %ntid.x;
	mad.lo.s32 	%r18, %r49, %r50, %r6;
	setp.ge.s32 	%p7, %r18, %r60;
	@%p7 bra 	$L__BB6_11;
	ld.param.u64 	%rd132, [_Z32dvc_ScaLBL_D3Q7_AAodd_PhaseFieldPiS_PdS0_S0_S0_iii_param_4];
	ld.param.u64 	%rd129, [_Z32dvc_ScaLBL_D3Q7_AAodd_PhaseFieldPiS_PdS0_S0_S0_iii_param_3];
	ld.param.u64 	%rd126, [_Z32dvc_ScaLBL_D3Q7_AAodd_PhaseFieldPiS_PdS0_S0_S0_iii_param_2];
	cvta.to.global.u64 	%rd86, %rd126;
	mul.wide.s32 	%rd87, %r18, 8;
	add.s64 	%rd88, %rd86, %rd87;
	ld.global.f64 	%fd59, [%rd88];
	cvta.to.global.u64 	%rd89, %rd129;
	add.s64 	%rd90, %rd89, %rd87;
	ld.global.f64 	%fd60, [%rd90];
	mul.wide.s32 	%rd91, %r18, 4;
	add.s64 	%rd92, %rd3, %rd91;
	ld.global.u32 	%r51, [%rd92];
	mul.wide.s32 	%rd93, %r51, 8;
	add.s64 	%rd94, %rd86, %rd93;
	ld.global.f64 	%fd61, [%rd94];
	add.f64 	%fd62, %fd59, %fd61;
	add.s64 	%rd95, %rd89, %rd93;
	ld.global.f64 	%fd63, [%rd95];
	add.f64 	%fd64, %fd60, %fd63;
	mul.wide.s32 	%rd96, %r21, 4;
	add.s64 	%rd97, %rd92, %rd96;
	ld.global.u32 	%r52, [%rd97];
	mul.wide.s32 	%rd98, %r52, 8;
	add.s64 	%rd99, %rd86, %rd98;
	ld.global.f64 	%fd65, [%rd99];
	add.f64 	%fd66, %fd62, %fd65;
	add.s64 	%rd100, %rd89, %rd98;
	ld.global.f64 	%fd67, [%rd100];
	add.f64 	%fd68, %fd64, %fd67;
	add.s64 	%rd101, %rd97, %rd96;
	ld.global.u32 	%r53, [%rd101];
	mul.wide.s32 	%rd102, %r53, 8;
	add.s64 	%rd103, %rd86, %rd102;
	ld.global.f64 	%fd69, [%rd103];
	add.f64 	%fd70, %fd66, %fd69;
	add.s64 	%rd104, %rd89, %rd102;
	ld.global.f64 	%fd71, [%rd104];
	add.f64 	%fd72, %fd68, %fd71;
	add.s64 	%rd105, %rd101, %rd96;
	ld.global.u32 	%r54, [%rd105];
	mul.wide.s32 	%rd106, %r54, 8;
	add.s64 	%rd107, %rd86, %rd106;
	ld.global.f64 	%fd73, [%rd107];
	add.f64 	%fd74, %fd70, %fd73;
	add.s64 	%rd108, %rd89, %rd106;
	ld.global.f64 	%fd75, [%rd108];
	add.f64 	%fd76, %fd72, %fd75;
	add.s64 	%rd109, %rd105, %rd96;
	ld.global.u32 	%r55, [%rd109];
	mul.wide.s32 	%rd110, %r55, 8;
	add.s64 	%rd111, %rd86, %rd110;
	ld.global.f64 	%fd77, [%rd111];
	add.f64 	%fd78, %fd74, %fd77;
	add.s64 	%rd112, %rd89, %rd110;
	ld.global.f64 	%fd79, [%rd112];
	add.f64 	%fd80, %fd76, %fd79;
	add.s64 	%rd113, %rd109, %rd96;
	ld.global.u32 	%r56, [%rd113];
	mul.wide.s32 	%rd114, %r56, 8;
	add.s64 	%rd115, %rd86, %rd114;
	ld.global.f64 	%fd81, [%rd115];
	add.f64 	%fd82, %fd78, %fd81;
	add.s64 	%rd116, %rd89, %rd114;
	ld.global.f64 	%fd83, [%rd116];
	add.f64 	%fd84, %fd80, %fd83;
	cvta.to.global.u64 	%rd117, %rd132;
	add.s64 	%rd118, %rd117, %rd87;
	st.global.f64 	[%rd118], %fd82;
	mul.wide.s32 	%rd119, %r21, 8;
	add.s64 	%rd120, %rd118, %rd119;
	st.global.f64 	[%rd120], %fd84;
	add.s64 	%rd121, %rd2, %rd91;
	ld.global.u32 	%r57, [%rd121];
	sub.f64 	%fd85, %fd82, %fd84;
	add.f64 	%fd86, %fd82, %fd84;
	div.rn.f64 	%fd87, %fd85, %fd86;
	mul.wide.s32 	%rd122, %r57, 8;
	add.s64 	%rd123, %rd1, %rd122;
	st.global.f64 	[%rd123], %fd87;
$L__BB6_11:
	ret;

}
	// .globl	_Z33dvc_ScaLBL_D3Q7_AAeven_PhaseFieldPiPdS0_S0_S0_iii
.visible .entry _Z33dvc_ScaLBL_D3Q7_AAeven_PhaseFieldPiPdS0_S0_S0_iii(
	.param .u64 .ptr .align 1 _Z33dvc_ScaLBL_D3Q7_AAeven_PhaseFieldPiPdS0_S0_S0_iii_param_0,
	.param .u64 .ptr .align 1 _Z33dvc_ScaLBL_D3Q7_AAeven_PhaseFieldPiPdS0_S0_S0_iii_param_1,
	.param .u64 .ptr .align 1 _Z33dvc_ScaLBL_D3Q7_AAeven_PhaseFieldPiPdS0_S0_S0_iii_param_2,
	.param .u64 .ptr .align 1 _Z33dvc_ScaLBL_D3Q7_AAeven_PhaseFieldPiPdS0_S0_S0_iii_param_3,
	.param .u64 .ptr .align 1 _Z33dvc_ScaLBL_D3Q7_AAeven_PhaseFieldPiPdS0_S0_S0_iii_param_4,
	.param .u32 _Z33dvc_ScaLBL_D3Q7_AAeven_PhaseFieldPiPdS0_S0_S0_iii_param_5,
	.param .u32 _Z33dvc_ScaLBL_D3Q7_AAeven_PhaseFieldPiPdS0_S0_S0_iii_param_6,
	.param .u32 _Z33dvc_ScaLBL_D3Q7_AAeven_PhaseFieldPiPdS0_S0_S0_iii_param_7
)
{
	.reg .pred 	%p<8>;
	.reg .b32 	%r<72>;
	.reg .b64 	%rd<91>;
	.reg .b64 	%fd<88>;

	ld.param.u64 	%rd6, [_Z33dvc_ScaLBL_D3Q7_AAeven_PhaseFieldPiPdS0_S0_S0_iii_param_0];
	ld.param.u64 	%rd7, [_Z33dvc_ScaLBL_D3Q7_AAeven_PhaseFieldPiPdS0_S0_S0_iii_param_1];
	ld.param.u64 	%rd8, [_Z33dvc_ScaLBL_D3Q7_AAeven_PhaseFieldPiPdS0_S0_S0_iii_param_3];
	ld.param.u64 	%rd9, [_Z33dvc_ScaLBL_D3Q7_AAeven_PhaseFieldPiPdS0_S0_S0_iii_param_4];
	ld.param.u32 	%r32, [_Z33dvc_ScaLBL_D3Q7_AAeven_PhaseFieldPiPdS0_S0_S0_iii_param_5];
	ld.param.u32 	%r34, [_Z33dvc_ScaLBL_D3Q7_AAeven_PhaseFieldPiPdS0_S0_S0_iii_param_7];
	cvta.to.global.u64 	%rd1, %rd9;
	cvta.to.global.u64 	%rd2, %rd6;
	cvta.to.global.u64 	%rd3, %rd8;
	cvta.to.global.u64 	%rd4, %rd7;
	setp.lt.s32 	%p1, %r34, -262143;
	@%p1 bra 	$L__BB7_11;
	shr.s32 	%r36, %r34, 31;
	shr.u32 	%r37, %r36, 14;
	add.s32 	%r38, %r34, %r37;
	shr.s32 	%r1, %r38, 18;
	add.s32 	%r2, %r1, 1;
	mov.u32 	%r3, %ctaid.x;
	mov.u32 	%r4, %ntid.x;
	mad.lo.s32 	%r5, %r3, %r1, %r3;
	mov.u32 	%r39, %tid.x;
	add.s32 	%r6, %r32, %r39;
	shl.b32 	%r7, %r34, 1;
	add.s32 	%r40, %r34, 262143;
	setp.lt.u32 	%p2, %r40, 524287;
	mov.b32 	%r71, 0;
	@%p2 bra 	$L__BB7_8;
	and.b32  	%r41, %r2, -2;
	neg.s32 	%r70, %r41;
	mad.lo.s32 	%r42, %r4, %r5, %r4;
	add.s32 	%r69, %r6, %r42;
	shl.b32 	%r43, %r34, 2;
	add.s32 	%r68, %r69, %r43;
	mul.lo.s32 	%r44, %r34, 6;
	add.s32 	%r67, %r69, %r44;
	mul.lo.s32 	%r45, %r4, %r3;
	mad.lo.s32 	%r66, %r45, %r2, %r6;
	add.s32 	%r65, %r66, %r43;
	add.s32 	%r64, %r66, %r44;
	mul.wide.s32 	%rd14, %r7, 8;
	mul.wide.s32 	%rd17, %r34, 8;
$L__BB7_3:
	ld.param.u32 	%r61, [_Z33dvc_ScaLBL_D3Q7_AAeven_PhaseFieldPiPdS0_S0_S0_iii_param_6];
	setp.ge.s32 	%p3, %r66, %r61;
	@%p3 bra 	$L__BB7_5;
	ld.param.u64 	%rd88, [_Z33dvc_ScaLBL_D3Q7_AAeven_PhaseFieldPiPdS0_S0_S0_iii_param_2];
	mul.wide.s32 	%rd10, %r66, 8;
	add.s64 	%rd11, %rd4, %rd10;
	ld.global.f64 	%fd1, [%rd11];
	cvta.to.global.u64 	%rd12, %rd88;
	add.s64 	%rd13, %rd12, %rd10;
	ld.global.f64 	%fd2, [%rd13];
	add.s64 	%rd15, %rd11, %rd14;
	ld.global.f64 	%fd3, [%rd15];
	add.f64 	%fd4, %fd1, %fd3;
	add.s64 	%rd16, %rd13, %rd14;
	ld.global.f64 	%fd5, [%rd16];
	add.f64 	%fd6, %fd2, %fd5;
	add.s64 	%rd18, %rd11, %rd17;
	ld.global.f64 	%fd7, [%rd18];
	add.f64 	%fd8, %fd4, %fd7;
	add.s64 	%rd19, %rd13, %rd17;
	ld.global.f64 	%fd9, [%rd19];
	add.f64 	%fd10, %fd6, %fd9;
	mul.wide.s32 	%rd20, %r65, 8;
	add.s64 	%rd21, %rd4, %rd20;
	ld.global.f64 	%fd11, [%rd21];
	add.f64 	%fd12, %fd8, %fd11;
	add.s64 	%rd22, %rd12, %rd20;
	ld.global.f64 	%fd13, [%rd22];
	add.f64 	%fd14, %fd10, %fd13;
	add.s64 	%rd23, %rd15, %rd17;
	ld.global.f64 	%fd15, [%rd23];
	add.f64 	%fd16, %fd12, %fd15;
	add.s64 	%rd24, %rd16, %rd17;
	ld.global.f64 	%fd17, [%rd24];
	add.f64 	%fd18, %fd14, %fd17;
	mul.wide.s32 	%rd25, %r64, 8;
	add.s64 	%rd26, %rd4, %rd25;
	ld.global.f64 	%fd19, [%rd26];
	add.f64 	%fd20, %fd16, %fd19;
	add.s64 	%rd27, %rd12, %rd25;
	ld.global.f64 	%fd21, [%rd27];
	add.f64 	%fd22, %fd18, %fd21;
	add.s64 	%rd28, %rd21, %rd17;
	ld.global.f64 	%fd23, [%rd28];
	add.f64 	%fd24, %fd20, %fd23;
	add.s64 	%rd29, %rd22, %rd17;
	ld.global.f64 	%fd25, [%rd29];
	add.f64 	%fd26, %fd22, %fd25;
	add.s64 	%rd30, %rd3, %rd10;
	st.global.f64 	[%rd30], %fd24;
	add.s64 	%rd31, %rd30, %rd17;
	st.global.f64 	[%rd31], %fd26;
	mul.wide.s32 	%rd32, %r66, 4;
	add.s64 	%rd33, %rd2, %rd32;
	ld.global.u32 	%r46, [%rd33];
	sub.f64 	%fd27, %fd24, %fd26;
	add.f64 	%fd28, %fd24, %fd26;
	div.rn.f64 	%fd29, %fd27, %fd28;
	mul.wide.s32 	%rd34, %r46, 8;
	add.s64 	%rd35, %rd1, %rd34;
	st.global.f64 	[%rd35], %fd29;
$L__BB7_5:
	ld.param.u32 	%r62, [_Z33dvc_ScaLBL_D3Q7_AAeven_PhaseFieldPiPdS0_S0_S0_iii_param_6];
	setp.ge.s32 	%p4, %r69, %r62;
	@%p4 bra 	$L__BB7_7;
	ld.param.u64 	%rd89, [_Z33dvc_ScaLBL_D3Q7_AAeven_PhaseFieldPiPdS0_S0_S0_iii_param_2];
	mul.wide.s32 	%rd36, %r69, 8;
	add.s64 	%rd37, %rd4, %rd36;
	ld.global.f64 	%fd30, [%rd37];
	cvta.to.global.u64 	%rd38, %rd89;
	add.s64 	%rd39, %rd38, %rd36;
	ld.global.f64 	%fd31, [%rd39];
	mul.wide.s32 	%rd40, %r7, 8;
	add.s64 	%rd41, %rd37, %rd40;
	ld.global.f64 	%fd32, [%rd41];
	add.f64 	%fd33, %fd30, %fd32;
	add.s64 	%rd42, %rd39, %rd40;
	ld.global.f64 	%fd34, [%rd42];
	add.f64 	%fd35, %fd31, %fd34;
	mul.wide.s32 	%rd43, %r34, 8;
	add.s64 	%rd44, %rd37, %rd43;
	ld.global.f64 	%fd36, [%rd44];
	add.f64 	%fd37, %fd33, %fd36;
	add.s64 	%rd45, %rd39, %rd43;
	ld.global.f64 	%fd38, [%rd45];
	add.f64 	%fd39, %fd35, %fd38;
	mul.wide.s32 	%rd46, %r68, 8;
	add.s64 	%rd47, %rd4, %rd46;
	ld.global.f64 	%fd40, [%rd47];
	add.f64 	%fd41, %fd37, %fd40;
	add.s64 	%rd48, %rd38, %rd46;
	ld.global.f64 	%fd42, [%rd48];
	add.f64 	%fd43, %fd39, %fd42;
	add.s64 	%rd49, %rd41, %rd43;
	ld.global.f64 	%fd44, [%rd49];
	add.f64 	%fd45, %fd41, %fd44;
	add.s64 	%rd50, %rd42, %rd43;
	ld.global.f64 	%fd46, [%rd50];
	add.f64 	%fd47, %fd43, %fd46;
	mul.wide.s32 	%rd51, %r67, 8;
	add.s64 	%rd52, %rd4, %rd51;
	ld.global.f64 	%fd48, [%rd52];
	add.f64 	%fd49, %fd45, %fd48;
	add.s64 	%rd53, %rd38, %rd51;
	ld.global.f64 	%fd50, [%rd53];
	add.f64 	%fd51, %fd47, %fd50;
	add.s64 	%rd54, %rd47, %rd43;
	ld.global.f64 	%fd52, [%rd54];
	add.f64 	%fd53, %fd49, %fd52;
	add.s64 	%rd55, %rd48, %rd43;
	ld.global.f64 	%fd54, [%rd55];
	add.f64 	%fd55, %fd51, %fd54;
	add.s64 	%rd56, %rd3, %rd36;
	st.global.f64 	[%rd56], %fd53;
	add.s64 	%rd57, %rd56, %rd43;
	st.global.f64 	[%rd57], %fd55;
	mul.wide.s32 	%rd58, %r69, 4;
	add.s64 	%rd59, %rd2, %rd58;
	ld.global.u32 	%r47, [%rd59];
	sub.f64 	%fd56, %fd53, %fd55;
	add.f64 	%fd57, %fd53, %fd55;
	div.rn.f64 	%fd58, %fd56, %fd57;
	mul.wide.s32 	%rd60, %r47, 8;
	add.s64 	%rd61, %rd1, %rd60;
	st.global.f64 	[%rd61], %fd58;
$L__BB7_7:
	add.s32 	%r48, %r1, 1;
	and.b32  	%r71, %r48, -2;
	add.s32 	%r70, %r70, 2;
	mov.u32 	%r49, %ntid.x;
	shl.b32 	%r50, %r49, 1;
	add.s32 	%r69, %r69, %r50;
	add.s32 	%r68, %r68, %r50;
	add.s32 	%r67, %r67, %r50;
	add.s32 	%r66, %r66, %r50;
	add.s32 	%r65, %r65, %r50;
	add.s32 	%r64, %r64, %r50;
	setp.ne.s32 	%p5, %r70, 0;
	@%p5 bra 	$L__BB7_3;
$L__BB7_8:
	and.b32  	%r51, %r1, 1;
	setp.eq.b32 	%p6, %r51, 1;
	@%p6 bra 	$L__BB7_11;
	ld.param.u32 	%r63, [_Z33dvc_ScaLBL_D3Q7_AAeven_PhaseFieldPiPdS0_S0_S0_iii_param_6];
	add.s32 	%r52, %r71, %r5;
	mov.u32 	%r53, %ntid.x;
	mad.lo.s32 	%r31, %r52, %r53, %r6;
	setp.ge.s32 	%p7, %r31, %r63;
	@%p7 bra 	$L__BB7_11;
	ld.param.u64 	%rd90, [_Z33dvc_ScaLBL_D3Q7_AAeven_PhaseFieldPiPdS0_S0_S0_iii_param_2];
	mul.wide.s32 	%rd62, %r31, 8;
	add.s64 	%rd63, %rd4, %rd62;
	ld.global.f64 	%fd59, [%rd63];
	cvta.to.global.u64 	%rd64, %rd90;
	add.s64 	%rd65, %rd64, %rd62;
	ld.global.f64 	%fd60, [%rd65];
	add.s32 	%r54, %r7, %r31;
	mul.wide.s32 	%rd66, %r7, 8;
	add.s64 	%rd67, %rd63, %rd66;
	ld.global.f64 	%fd61, [%rd67];
	add.f64 	%fd62, %fd59, %fd61;
	add.s64 	%rd68, %rd65, %rd66;
	ld.global.f64 	%fd63, [%rd68];
	add.f64 	%fd64, %fd60, %fd63;
	sub.s32 	%r55, %r54, %r34;
	mul.wide.s32 	%rd69, %r34, 8;
	add.s64 	%rd70, %rd63, %rd69;
	ld.global.f64 	%fd65, [%rd70];
	add.f64 	%fd66, %fd62, %fd65;
	add.s64 	%rd71, %rd65, %rd69;
	ld.global.f64 	%fd67, [%rd71];
	add.f64 	%fd68, %fd64, %fd67;
	mul.lo.s32 	%r56, %r34, 3;
	add.s32 	%r57, %r55, %r56;
	mul.wide.s32 	%rd72, %r57, 8;
	add.s64 	%rd73, %rd4, %rd72;
	ld.global.f64 	%fd69, [%rd73];
	add.f64 	%fd70, %fd66, %fd69;
	add.s64 	%rd74, %rd64, %rd72;
	ld.global.f64 	%fd71, [%rd74];
	add.f64 	%fd72, %fd68, %fd71;
	add.s32 	%r58, %r54, %r34;
	add.s64 	%rd75, %rd67, %rd69;
	ld.global.f64 	%fd73, [%rd75];
	add.f64 	%fd74, %fd70, %fd73;
	add.s64 	%rd76, %rd68, %rd69;
	ld.global.f64 	%fd75, [%rd76];
	add.f64 	%fd76, %fd72, %fd75;
	add.s32 	%r59, %r58, %r56;
	mul.wide.s32 	%rd77, %r59, 8;
	add.s64 	%rd78, %rd4, %rd77;
	ld.global.f64 	%fd77, [%rd78];
	add.f64 	%fd78, %fd74, %fd77;
	add.s64 	%rd79, %rd64, %rd77;
	ld.global.f64 	%fd79, [%rd79];
	add.f64 	%fd80, %fd76, %fd79;
	add.s64 	%rd80, %rd73, %rd69;
	ld.global.f64 	%fd81, [%rd80];
	add.f64 	%fd82, %fd78, %fd81;
	add.s64 	%rd81, %rd74, %rd69;
	ld.global.f64 	%fd83, [%rd81];
	add.f64 	%fd84, %fd80, %fd83;
	add.s64 	%rd82, %rd3, %rd62;
	st.global.f64 	[%rd82], %fd82;
	add.s64 	%rd83, %rd82, %rd69;
	st.global.f64 	[%rd83], %fd84;
	mul.wide.s32 	%rd84, %r31, 4;
	add.s64 	%rd85, %rd2, %rd84;
	ld.global.u32 	%r60, [%rd85];
	sub.f64 	%fd85, %fd82, %fd84;
	add.f64 	%fd86, %fd82, %fd84;
	div.rn.f64 	%fd87, %fd85, %fd86;
	mul.wide.s32 	%rd86, %r60, 8;
	add.s64 	%rd87, %rd1, %rd86;
	st.global.f64 	[%rd87], %fd87;
$L__BB7_11:
	ret;

}
	// .globl	_Z26dvc_ScaLBL_PhaseField_InitPiPdS0_S0_S0_iii
.visible .entry _Z26dvc_ScaLBL_PhaseField_InitPiPdS0_S0_S0_iii(
	.param .u64 .ptr .align 1 _Z26dvc_ScaLBL_PhaseField_InitPiPdS0_S0_S0_iii_param_0,
	.param .u64 .ptr .align 1 _Z26dvc_ScaLBL_PhaseField_InitPiPdS0_S0_S0_iii_param_1,
	.param .u64 .ptr .align 1 _Z26dvc_ScaLBL_PhaseField_InitPiPdS0_S0_S0_iii_param_2,
	.param .u64 .ptr .align 1 _Z26dvc_ScaLBL_PhaseField_InitPiPdS0_S0_S0_iii_param_3,
	.param .u64 .ptr .align 1 _Z26dvc_ScaLBL_PhaseField_InitPiPdS0_S0_S0_iii_param_4,
	.param .u32 _Z26dvc_ScaLBL_PhaseField_InitPiPdS0_S0_S0_iii_param_5,
	.param .u32 _Z26dvc_ScaLBL_PhaseField_InitPiPdS0_S0_S0_iii_param_6,
	.param .u32 _Z26dvc_ScaLBL_PhaseField_InitPiPdS0_S0_S0_iii_param_7
)
{
	.reg .pred 	%p<14>;
	.reg .b32 	%r<40>;
	.reg .b64 	%rd<77>;
	.reg .b64 	%fd<55>;

	ld.param.u64 	%rd6, [_Z26dvc_ScaLBL_PhaseField_InitPiPdS0_S0_S0_iii_param_0];
	ld.param.u64 	%rd7, [_Z26dvc_ScaLBL_PhaseField_InitPiPdS0_S0_S0_iii_param_1];
	ld.param.u64 	%rd8, [_Z26dvc_ScaLBL_PhaseField_InitPiPdS0_S0_S0_iii_param_2];
	ld.param.u64 	%rd9, [_Z26dvc_ScaLBL_PhaseField_InitPiPdS0_S0_S0_iii_param_3];
	ld.param.u64 	%rd10, [_Z26dvc_ScaLBL_PhaseField_InitPiPdS0_S0_S0_iii_param_4];
	ld.param.u32 	%r19, [_Z26dvc_ScaLBL_PhaseField_InitPiPdS0_S0_S0_iii_param_5];
	ld.param.u32 	%r20, [_Z26dvc_ScaLBL_PhaseField_InitPiPdS0_S0_S0_iii_param_6];
	ld.param.u32 	%r21, [_Z26dvc_ScaLBL_PhaseField_InitPiPdS0_S0_S0_iii_param_7];
	cvta.to.global.u64 	%rd1, %rd10;
	cvta.to.global.u64 	%rd2, %rd9;
	cvta.to.global.u64 	%rd3, %rd8;
	cvta.to.global.u64 	%rd4, %rd7;
	cvta.to.global.u64 	%rd5, %rd6;
	setp.lt.s32 	%p1, %r21, -262143;
	@%p1 bra 	$L__BB8_17;
	shr.s32 	%r23, %r21, 31;
	shr.u32 	%r24, %r23, 14;
	add.s32 	%r25, %r21, %r24;
	shr.s32 	%r1, %r25, 18;
	add.s32 	%r2, %r1, 1;
	mov.u32 	%r3, %ctaid.x;
	mov.u32 	%r4, %ntid.x;
	mad.lo.s32 	%r5, %r3, %r1, %r3;
	mov.u32 	%r26, %tid.x;
	add.s32 	%r6, %r19, %r26;
	add.s32 	%r27, %r21, 262143;
	setp.lt.u32 	%p2, %r27, 524287;
	mov.b32 	%r39, 0;
	@%p2 bra 	$L__BB8_12;
	and.b32  	%r39, %r2, -2;
	neg.s32 	%r38, %r39;
	mad.lo.s32 	%r28, %r4, %r5, %r4;
	add.s32 	%r37, %r6, %r28;
	mul.lo.s32 	%r29, %r4, %r3;
	mad.lo.s32 	%r36, %r29, %r2, %r6;
	mul.wide.s32 	%rd17, %r21, 8;
$L__BB8_3:
	setp.ge.s32 	%p3, %r36, %r20;
	@%p3 bra 	$L__BB8_7;
	mul.wide.s32 	%rd11, %r36, 4;
	add.s64 	%rd12, %rd5, %rd11;
	ld.global.u32 	%r30, [%rd12];
	mul.wide.s32 	%rd13, %r30, 8;
	add.s64 	%rd14, %rd4, %rd13;
	ld.global.f64 	%fd1, [%rd14];
	setp.gt.f64 	%p4, %fd1, 0d3FF0000000000000;
	mov.f64 	%fd50, 0d0000000000000000;
	mov.f64 	%fd49, 0d3FF0000000000000;
	@%p4 bra 	$L__BB8_6;
	setp.lt.f64 	%p5, %fd1, 0dBFF0000000000000;
	add.f64 	%fd18, %fd1, 0d3FF0000000000000;
	mul.f64 	%fd19, %fd18, 0d3FE0000000000000;
	mov.f64 	%fd20, 0d3FF0000000000000;
	sub.f64 	%fd21, %fd20, %fd1;
	mul.f64 	%fd22, %fd21, 0d3FE0000000000000;
	selp.f64 	%fd49, 0d0000000000000000, %fd19, %p5;
	selp.f64 	%fd50, 0d3FF0000000000000, %fd22, %p5;
$L__BB8_6:
	mul.wide.s32 	%rd15, %r36, 8;
	add.s64 	%rd16, %rd3, %rd15;
	st.global.f64 	[%rd16], %fd49;
	add.s64 	%rd18, %rd16, %rd17;
	st.global.f64 	[%rd18], %fd50;
	mul.f64 	%fd23, %fd49, 0d3FD5555555555555;
	add.s64 	%rd19, %rd2, %rd15;
	st.global.f64 	[%rd19], %fd23;
	mul.f64 	%fd24, %fd49, 0d3FBC71C71C71C71C;
	add.s64 	%rd20, %rd19, %rd17;
	st.global.f64 	[%rd20], %fd24;
	add.s64 	%rd21, %rd20, %rd17;
	st.global.f64 	[%rd21], %fd24;
	add.s64 	%rd22, %rd21, %rd17;
	st.global.f64 	[%rd22], %fd24;
	add.s64 	%rd23, %rd22, %rd17;
	st.global.f64 	[%rd23], %fd24;
	add.s64 	%rd24, %rd23, %rd17;
	st.global.f64 	[%rd24], %fd24;
	add.s64 	%rd25, %rd24, %rd17;
	st.global.f64 	[%rd25], %fd24;
	mul.f64 	%fd25, %fd50, 0d3FD5555555555555;
	add.s64 	%rd26, %rd1, %rd15;
	st.global.f64 	[%rd26], %fd25;
	mul.f64 	%fd26, %fd50, 0d3FBC71C71C71C71C;
	add.s64 	%rd27, %rd26, %rd17;
	st.global.f64 	[%rd27], %fd26;
	add.s64 	%rd28, %rd27, %rd17;
	st.global.f64 	[%rd28], %fd26;
	add.s64 	%rd29, %rd28, %rd17;
	st.global.f64 	[%rd29], %fd26;
	add.s64 	%rd30, %rd29, %rd17;
	st.global.f64 	[%rd30], %fd26;
	add.s64 	%rd31, %rd30, %rd17;
	st.global.f64 	[%rd31], %fd26;
	add.s64 	%rd32, %rd31, %rd17;
	st.global.f64 	[%rd32], %fd26;
$L__BB8_7:
	setp.ge.s32 	%p6, %r37, %r20;
	@%p6 bra 	$L__BB8_11;
	mul.wide.s32 	%rd33, %r37, 4;
	add.s64 	%rd34, %rd5, %rd33;
	ld.global.u32 	%r31, [%rd34];
	mul.wide.s32 	%rd35, %r31, 8;
	add.s64 	%rd36, %rd4, %rd35;
	ld.global.f64 	%fd6, [%rd36];
	setp.gt.f64 	%p7, %fd6, 0d3FF0000000000000;
	mov.f64 	%fd52, 0d0000000000000000;
	mov.f64 	%fd51, 0d3FF0000000000000;
	@%p7 bra 	$L__BB8_10;
	setp.lt.f64 	%p8, %fd6, 0dBFF0000000000000;
	add.f64 	%fd29, %fd6, 0d3FF0000000000000;
	mul.f64 	%fd30, %fd29, 0d3FE0000000000000;
	mov.f64 	%fd31, 0d3FF0000000000000;
	sub.f64 	%fd32, %fd31, %fd6;
	mul.f64 	%fd33, %fd32, 0d3FE0000000000000;
	selp.f64 	%fd51, 0d0000000000000000, %fd30, %p8;
	selp.f64 	%fd52, 0d3FF0000000000000, %fd33, %p8;
$L__BB8_10:
	mul.wide.s32 	%rd37, %r37, 8;
	add.s64 	%rd38, %rd3, %rd37;
	st.global.f64 	[%rd38], %fd51;
	mul.wide.s32 	%rd39, %r21, 8;
	add.s64 	%rd40, %rd38, %rd39;
	st.global.f64 	[%rd40], %fd52;
	mul.f64 	%fd34, %fd51, 0d3FD5555555555555;
	add.s64 	%rd41, %rd2, %rd37;
	st.global.f64 	[%rd41], %fd34;
	mul.f64 	%fd35, %fd51, 0d3FBC71C71C71C71C;
	add.s64 	%rd42, %rd41, %rd39;
	st.global.f64 	[%rd42], %fd35;
	add.s64 	%rd43, %rd42, %rd39;
	st.global.f64 	[%rd43], %fd35;
	add.s64 	%rd44, %rd43, %rd39;
	st.global.f64 	[%rd44], %fd35;
	add.s64 	%rd45, %rd44, %rd39;
	st.global.f64 	[%rd45], %fd35;
	add.s64 	%rd46, %rd45, %rd39;
	st.global.f64 	[%rd46], %fd35;
	add.s64 	%rd47, %rd46, %rd39;
	st.global.f64 	[%rd47], %fd35;
	mul.f64 	%fd36, %fd52, 0d3FD5555555555555;
	add.s64 	%rd48, %rd1, %rd37;
	st.global.f64 	[%rd48], %fd36;
	mul.f64 	%fd37, %fd52, 0d3FBC71C71C71C71C;
	add.s64 	%rd49, %rd48, %rd39;
	st.global.f64 	[%rd49], %fd37;
	add.s64 	%rd50, %rd49, %rd39;
	st.global.f64 	[%rd50], %fd37;
	add.s64 	%rd51, %rd50, %rd39;
	st.global.f64 	[%rd51], %fd37;
	add.s64 	%rd52, %rd51, %rd39;
	st.global.f64 	[%rd52], %fd37;
	add.s64 	%rd53, %rd52, %rd39;
	st.global.f64 	[%rd53], %fd37;
	add.s64 	%rd54, %rd53, %rd39;
	st.global.f64 	[%rd54], %fd37;
$L__BB8_11:
	add.s32 	%r38, %r38, 2;
	shl.b32 	%r32, %r4, 1;
	add.s32 	%r37, %r37, %r32;
	add.s32 	%r36, %r36, %r32;
	setp.ne.s32 	%p9, %r38, 0;
	@%p9 bra 	$L__BB8_3;
$L__BB8_12:
	and.b32  	%r33, %r1, 1;
	setp.eq.b32 	%p10, %r33, 1;
	@%p10 bra 	$L__BB8_17;
	add.s32 	%r34, %r39, %r5;
	mad.lo.s32 	%r18, %r34, %r4, %r6;
	setp.ge.s32 	%p11, %r18, %r20;
	@%p11 bra 	$L__BB8_17;
	mul.wide.s32 	%rd55, %r18, 4;
	add.s64 	%rd56, %rd5, %rd55;
	ld.global.u32 	%r35, [%rd56];
	mul.wide.s32 	%rd57, %r35, 8;
	add.s64 	%rd58, %rd4, %rd57;
	ld.global.f64 	%fd11, [%rd58];
	setp.gt.f64 	%p12, %fd11, 0d3FF0000000000000;
	mov.f64 	%fd54, 0d0000000000000000;
	mov.f64 	%fd53, 0d3FF0000000000000;
	@%p12 bra 	$L__BB8_16;
	setp.lt.f64 	%p13, %fd11, 0dBFF0000000000000;
	add.f64 	%fd40, %fd11, 0d3FF0000000000000;
	mul.f64 	%fd41, %fd40, 0d3FE0000000000000;
	mov.f64 	%fd42, 0d3FF0000000000000;
	sub.f64 	%fd43, %fd42, %fd11;
	mul.f64 	%fd44, %fd43, 0d3FE0000000000000;
	selp.f64 	%fd53, 0d0000000000000000, %fd41, %p13;
	selp.f64 	%fd54, 0d3FF0000000000000, %fd44, %p13;
$L__BB8_16:
	mul.wide.s32 	%rd59, %r18, 8;
	add.s64 	%rd60, %rd3, %rd59;
	st.global.f64 	[%rd60], %fd53;
	mul.wide.s32 	%rd61, %r21, 8;
	add.s64 	%rd62, %rd60, %rd61;
	st.global.f64 	[%rd62], %fd54;
	mul.f64 	%fd45, %fd53, 0d3FD5555555555555;
	add.s64 	%rd63, %rd2, %rd59;
	st.global.f64 	[%rd63], %fd45;
	mul.f64 	%fd46, %fd53, 0d3FBC71C71C71C71C;
	add.s64 	%rd64, %rd63, %rd61;
	st.global.f64 	[%rd64], %fd46;
	add.s64 	%rd65, %rd64, %rd61;
	st.global.f64 	[%rd65], %fd46;
	add.s64 	%rd66, %rd65, %rd61;
	st.global.f64 	[%rd66], %fd46;
	add.s64 	%rd67, %rd66, %rd61;
	st.global.f64 	[%rd67], %fd46;
	add.s64 	%rd68, %rd67, %rd61;
	st.global.f64 	[%rd68], %fd46;
	add.s64 	%rd69, %rd68, %rd61;
	st.global.f64 	[%rd69], %fd46;
	mul.f64 	%fd47, %fd54, 0d3FD5555555555555;
	add.s64 	%rd70, %rd1, %rd59;
	st.global.f64 	[%rd70], %fd47;
	mul.f64 	%fd48, %fd54, 0d3FBC71C71C71C71C;
	add.s64 	%rd71, %rd70, %rd61;
	st.global.f64 	[%rd71], %fd48;
	add.s64 	%rd72, %rd71, %rd61;
	st.global.f64 	[%rd72], %fd48;
	add.s64 	%rd73, %rd72, %rd61;
	st.global.f64 	[%rd73], %fd48;
	add.s64 	%rd74, %rd73, %rd61;
	st.global.f64 	[%rd74], %fd48;
	add.s64 	%rd75, %rd74, %rd61;
	st.global.f64 	[%rd75], %fd48;
	add.s64 	%rd76, %rd75, %rd61;
	st.global.f64 	[%rd76], %fd48;
$L__BB8_17:
	ret;

}


// ===== COMPILED SASS (sm_100) =====

	.target	sm_100

	.elftype	@"ET_EXEC"


//--------------------- .note.nv.tkinfo           --------------------------
	.section	.note.nv.tkinfo,"",@"SHT_NOTE"
	.sectionflags	@"SHF_NOTE_NV_TKINFO"
	.tkinfo
        /*0018*/ 	.word	0x00000002
        /*0030*/ 	.string	""
        /*0030*/ 	.string	"ptxas"
        /*0030*/ 	.string	"Cuda compilation tools, release 13.0, V13.0.88"
        /*0030*/ 	.string	"Build cuda_13.0.r13.0/compiler.36424714_0"
        /*0030*/ 	.string	"-arch sm_100 -m 64 "



//--------------------- .note.nv.cuinfo           --------------------------
	.section	.note.nv.cuinfo,"",@"SHT_NOTE"
	.sectionflags	@"SHF_NOTE_NV_CUINFO"
        /*0018*/ 	.short	0x0002
        /*001a*/ 	.short	0x0064
        /*001c*/ 	.short	0x0082
	.zero		2


//--------------------- .nv.info                  --------------------------
	.section	.nv.info,"",@"SHT_CUDA_INFO"
	.align	4


	//----- nvinfo : EIATTR_REGCOUNT
	.align		4
        /*0000*/ 	.byte	0x04, 0x2f
        /*0002*/ 	.short	(.L_1 - .L_0)
	.align		4
.L_0:
        /*0004*/ 	.word	index@(_Z21dvc_ScaLBL_Color_InitPcPdS0_ddiii)
        /*0008*/ 	.word	0x00000020


	//----- nvinfo : EIATTR_FRAME_SIZE
	.align		4
.L_1:
        /*000c*/ 	.byte	0x04, 0x11
        /*000e*/ 	.short	(.L_3 - .L_2)
	.align		4
.L_2:
        /*0010*/ 	.word	index@($__internal_9_$__cuda_sm20_div_rn_f64_full)
        /*0014*/ 	.word	0x00000000


	//----- nvinfo : EIATTR_FRAME_SIZE
	.align		4
.L_3:
        /*0018*/ 	.byte	0x04, 0x11
        /*001a*/ 	.short	(.L_5 - .L_4)
	.align		4
.L_4:
        /*001c*/ 	.word	index@(_Z21dvc_ScaLBL_Color_InitPcPdS0_ddiii)
        /*0020*/ 	.word	0x00000000


	//----- nvinfo : EIATTR_REGCOUNT
	.align		4
.L_5:
        /*0024*/ 	.byte	0x04, 0x2f
        /*0026*/ 	.short	(.L_7 - .L_6)
	.align		4
.L_6:
        /*0028*/ 	.word	index@(_Z19dvc_ScaLBL_Color_BCPiS_PdS0_ddii)
        /*002c*/ 	.word	0x00000019


	//----- nvinfo : EIATTR_FRAME_SIZE
	.align		4
.L_7:
        /*0030*/ 	.byte	0x04, 0x11
        /*0032*/ 	.short	(.L_9 - .L_8)
	.align		4
.L_8:
        /*0034*/ 	.word	index@($__internal_8_$__cuda_sm20_div_rn_f64_full)
        /*0038*/ 	.word	0x00000000


	//----- nvinfo : EIATTR_FRAME_SIZE
	.align		4
.L_9:
        /*003c*/ 	.byte	0x04, 0x11
        /*003e*/ 	.short	(.L_11 - .L_10)
	.align		4
.L_10:
        /*0040*/ 	.word	index@(_Z19dvc_ScaLBL_Color_BCPiS_PdS0_ddii)
        /*0044*/ 	.word	0x00000000


	//----- nvinfo : EIATTR_REGCOUNT
	.align		4
.L_11:
        /*0048*/ 	.byte	0x04, 0x2f
        /*004a*/ 	.short	(.L_13 - .L_12)
	.align		4
.L_12:
        /*004c*/ 	.word	index@(_Z21dvc_ScaLBL_SetSlice_zPddiiii)
        /*0050*/ 	.word	0x0000000c


	//----- nvinfo : EIATTR_FRAME_SIZE
	.align		4
.L_13:
        /*0054*/ 	.byte	0x04, 0x11
        /*0056*/ 	.short	(.L_15 - .L_14)
	.align		4
.L_14:
        /*0058*/ 	.word	index@(_Z21dvc_ScaLBL_SetSlice_zPddiiii)
        /*005c*/ 	.word	0x00000000


	//----- nvinfo : EIATTR_REGCOUNT
	.align		4
.L_15:
        /*0060*/ 	.byte	0x04, 0x2f
        /*0062*/ 	.short	(.L_17 - .L_16)
	.align		4
.L_16:
        /*0064*/ 	.word	index@(_Z22dvc_ScaLBL_CopySlice_zPdiiiii)
        /*0068*/ 	.word	0x0000000a


	//----- nvinfo : EIATTR_FRAME_SIZE
	.align		4
.L_17:
        /*006c*/ 	.byte	0x04, 0x11
        /*006e*/ 	.short	(.L_19 - .L_18)
	.align		4
.L_18:
        /*0070*/ 	.word	index@(_Z22dvc_ScaLBL_CopySlice_zPdiiiii)
        /*0074*/ 	.word	0x00000000


	//----- nvinfo : EIATTR_REGCOUNT
	.align		4
.L_19:
        /*0078*/ 	.byte	0x04, 0x2f
        /*007a*/ 	.short	(.L_21 - .L_20)
	.align		4
.L_20:
        /*007c*/ 	.word	index@(_Z29dvc_ScaLBL_D3Q19_AAeven_ColorPiPdS0_S0_S0_S0_S0_dddddddddiiiii)
        /*0080*/ 	.word	0x000000a6


	//----- nvinfo : EIATTR_FRAME_SIZE
	.align		4
.L_21:
        /*0084*/ 	.byte	0x04, 0x11
        /*0086*/ 	.short	(.L_23 - .L_22)
	.align		4
.L_22:
        /*0088*/ 	.word	index@($__internal_7_$__cuda_sm20_dsqrt_rn_f64_mediumpath_v1)
        /*008c*/ 	.word	0x00000000


	//----- nvinfo : EIATTR_FRAME_SIZE
	.align		4
.L_23:
        /*0090*/ 	.byte	0x04, 0x11
        /*0092*/ 	.short	(.L_25 - .L_24)
	.align		4
.L_24:
        /*0094*/ 	.word	index@($__internal_6_$__cuda_sm20_div_rn_f64_full)
        /*0098*/ 	.word	0x00000000


	//----- nvinfo : EIATTR_FRAME_SIZE
	.align		4
.L_25:
        /*009c*/ 	.byte	0x04, 0x11
        /*009e*/ 	.short	(.L_27 - .L_26)
	.align		4
.L_26:
        /*00a0*/ 	.word	index@($__internal_5_$__cuda_sm20_dblrcp_rn_slowpath_v3)
        /*00a4*/ 	.word	0x00000000


	//----- nvinfo : EIATTR_FRAME_SIZE
	.align		4
.L_27:
        /*00a8*/ 	.byte	0x04, 0x11
        /*00aa*/ 	.short	(.L_29 - .L_28)
	.align		4
.L_28:
        /*00ac*/ 	.word	index@(_Z29dvc_ScaLBL_D3Q19_AAeven_ColorPiPdS0_S0_S0_S0_S0_dddddddddiiiii)
        /*00b0*/ 	.word	0x00000000


	//----- nvinfo : EIATTR_REGCOUNT
	.align		4
.L_29:
        /*00b4*/ 	.byte	0x04, 0x2f
        /*00b6*/ 	.short	(.L_31 - .L_30)
	.align		4
.L_30:
        /*00b8*/ 	.word	index@(_Z28dvc_ScaLBL_D3Q19_AAodd_ColorPiS_PdS0_S0_S0_S0_S0_dddddddddiiiii)
        /*00bc*/ 	.word	0x0000008e


	//----- nvinfo : EIATTR_FRAME_SIZE
	.align		4
.L_31:
        /*00c0*/ 	.byte	0x04, 0x11
        /*00c2*/ 	.short	(.L_33 - .L_32)
	.align		4
.L_32:
        /*00c4*/ 	.word	index@($__internal_4_$__cuda_sm20_dsqrt_rn_f64_mediumpath_v1)
        /*00c8*/ 	.word	0x00000000


	//----- nvinfo : EIATTR_FRAME_SIZE
	.align		4
.L_33:
        /*00cc*/ 	.byte	0x04, 0x11
        /*00ce*/ 	.short	(.L_35 - .L_34)
	.align		4
.L_34:
        /*00d0*/ 	.word	index@($__internal_3_$__cuda_sm20_div_rn_f64_full)
        /*00d4*/ 	.word	0x00000000


	//----- nvinfo : EIATTR_FRAME_SIZE
	.align		4
.L_35:
        /*00d8*/ 	.byte	0x04, 0x11
        /*00da*/ 	.short	(.L_37 - .L_36)
	.align		4
.L_36:
        /*00dc*/ 	.word	index@($__internal_2_$__cuda_sm20_dblrcp_rn_slowpath_v3)
        /*00e0*/ 	.word	0x00000000


	//----- nvinfo : EIATTR_FRAME_SIZE
	.align		4
.L_37:
        /*00e4*/ 	.byte	0x04, 0x11
        /*00e6*/ 	.short	(.L_39 - .L_38)
	.align		4
.L_38:
        /*00e8*/ 	.word	index@(_Z28dvc_ScaLBL_D3Q19_AAodd_ColorPiS_PdS0_S0_S0_S0_S0_dddddddddiiiii)
        /*00ec*/ 	.word	0x00000000


	//----- nvinfo : EIATTR_REGCOUNT
	.align		4
.L_39:
        /*00f0*/ 	.byte	0x04, 0x2f
        /*00f2*/ 	.short	(.L_41 - .L_40)
	.align		4
.L_40:
        /*00f4*/ 	.word	index@(_Z32dvc_ScaLBL_D3Q7_AAodd_PhaseFieldPiS_PdS0_S0_S0_iii)
        /*00f8*/ 	.word	0x00000030


	//----- nvinfo : EIATTR_FRAME_SIZE
	.align		4
.L_41:
        /*00fc*/ 	.byte	0x04, 0x11
        /*00fe*/ 	.short	(.L_43 - .L_42)
	.align		4
.L_42:
        /*0100*/ 	.word	index@($__internal_1_$__cuda_sm20_div_rn_f64_full)
        /*0104*/ 	.word	0x00000000


	//----- nvinfo : EIATTR_FRAME_SIZE
	.align		4
.L_43:
        /*0108*/ 	.byte	0x04, 0x11
        /*010a*/ 	.short	(.L_45 - .L_44)
	.align		4
.L_44:
        /*010c*/ 	.word	index@(_Z32dvc_ScaLBL_D3Q7_AAodd_PhaseFieldPiS_PdS0_S0_S0_iii)
        /*0110*/ 	.word	0x00000000


	//----- nvinfo : EIATTR_REGCOUNT
	.align		4
.L_45:
        /*0114*/ 	.byte	0x04, 0x2f
        /*0116*/ 	.short	(.L_47 - .L_46)
	.align		4
.L_46:
        /*0118*/ 	.word	index@(_Z33dvc_ScaLBL_D3Q7_AAeven_PhaseFieldPiPdS0_S0_S0_iii)
        /*011c*/ 	.word	0x00000026


	//----- nvinfo : EIATTR_FRAME_SIZE
	.align		4
.L_47:
        /*0120*/ 	.byte	0x04, 0x11
        /*0122*/ 	.short	(.L_49 - .L_48)
	.align		4
.L_48:
        /*0124*/ 	.word	index@($__internal_0_$__cuda_sm20_div_rn_f64_full)
        /*0128*/ 	.word	0x00000000


	//----- nvinfo : EIATTR_FRAME_SIZE
	.align		4
.L_49:
        /*012c*/ 	.byte	0x04, 0x11
        /*012e*/ 	.short	(.L_51 - .L_50)
	.align		4
.L_50:
        /*0130*/ 	.word	index@(_Z33dvc_ScaLBL_D3Q7_AAeven_PhaseFieldPiPdS0_S0_S0_iii)
        /*0134*/ 	.word	0x00000000


	//----- nvinfo : EIATTR_REGCOUNT
	.align		4
.L_51:
        /*0138*/ 	.byte	0x04, 0x2f
        /*013a*/ 	.short	(.L_53 - .L_52)
	.align		4
.L_52:
        /*013c*/ 	.word	index@(_Z26dvc_ScaLBL_PhaseField_InitPiPdS0_S0_S0_iii)
        /*0140*/ 	.word	0x00000020


	//----- nvinfo : EIATTR_FRAME_SIZE
	.align		4
.L_53:
        /*0144*/ 	.byte	0x04, 0x11
        /*0146*/ 	.short	(.L_55 - .L_54)
	.align		4
.L_54:
        /*0148*/ 	.word	index@(_Z26dvc_ScaLBL_PhaseField_InitPiPdS0_S0_S0_iii)
        /*014c*/ 	.word	0x00000000


	//----- nvinfo : EIATTR_MIN_STACK_SIZE
	.align		4
.L_55:
        /*0150*/ 	.byte	0x04, 0x12
        /*0152*/ 	.short	(.L_57 - .L_56)
	.align		4
.L_56:
        /*0154*/ 	.word	index@(_Z26dvc_ScaLBL_PhaseField_InitPiPdS0_S0_S0_iii)
        /*0158*/ 	.word	0x00000000


	//----- nvinfo : EIATTR_MIN_STACK_SIZE
	.align		4
.L_57:
        /*015c*/ 	.byte	0x04, 0x12
        /*015e*/ 	.short	(.L_59 - .L_58)
	.align		4
.L_58:
        /*0160*/ 	.word	index@(_Z33dvc_ScaLBL_D3Q7_AAeven_PhaseFieldPiPdS0_S0_S0_iii)
        /*0164*/ 	.word	0x00000000


	//----- nvinfo : EIATTR_MIN_STACK_SIZE
	.align		4
.L_59:
        /*0168*/ 	.byte	0x04, 0x12
        /*016a*/ 	.short	(.L_61 - .L_60)
	.align		4
.L_60:
        /*016c*/ 	.word	index@(_Z32dvc_ScaLBL_D3Q7_AAodd_PhaseFieldPiS_PdS0_S0_S0_iii)
        /*0170*/ 	.word	0x00000000


	//----- nvinfo : EIATTR_MIN_STACK_SIZE
	.align		4
.L_61:
        /*0174*/ 	.byte	0x04, 0x12
        /*0176*/ 	.short	(.L_63 - .L_62)
	.align		4
.L_62:
        /*0178*/ 	.word	index@(_Z28dvc_ScaLBL_D3Q19_AAodd_ColorPiS_PdS0_S0_S0_S0_S0_dddddddddiiiii)
        /*017c*/ 	.word	0x00000000


	//----- nvinfo : EIATTR_MIN_STACK_SIZE
	.align		4
.L_63:
        /*0180*/ 	.byte	0x04, 0x12
        /*0182*/ 	.short	(.L_65 - .L_64)
	.align		4
.L_64:
        /*0184*/ 	.word	index@(_Z29dvc_ScaLBL_D3Q19_AAeven_ColorPiPdS0_S0_S0_S0_S0_dddddddddiiiii)
        /*0188*/ 	.word	0x00000000


	//----- nvinfo : EIATTR_MIN_STACK_SIZE
	.align		4
.L_65:
        /*018c*/ 	.byte	0x04, 0x12
        /*018e*/ 	.short	(.L_67 - .L_66)
	.align		4
.L_66:
        /*0190*/ 	.word	index@(_Z22dvc_ScaLBL_CopySlice_zPdiiiii)
        /*0194*/ 	.word	0x00000000


	//----- nvinfo : EIATTR_MIN_STACK_SIZE
	.align		4
.L_67:
        /*0198*/ 	.byte	0x04, 0x12
        /*019a*/ 	.short	(.L_69 - .L_68)
	.align		4
.L_68:
        /*019c*/ 	.word	index@(_Z21dvc_ScaLBL_SetSlice_zPddiiii)
        /*01a0*/ 	.word	0x00000000


	//----- nvinfo : EIATTR_MIN_STACK_SIZE
	.align		4
.L_69:
        /*01a4*/ 	.byte	0x04, 0x12
        /*01a6*/ 	.short	(.L_71 - .L_70)
	.align		4
.L_70:
        /*01a8*/ 	.word	index@(_Z19dvc_ScaLBL_Color_BCPiS_PdS0_ddii)
        /*01ac*/ 	.word	0x00000000


	//----- nvinfo : EIATTR_MIN_STACK_SIZE
	.align		4
.L_71:
        /*01b0*/ 	.byte	0x04, 0x12
        /*01b2*/ 	.short	(.L_73 - .L_72)
	.align		4
.L_72:
        /*01b4*/ 	.word	index@(_Z21dvc_ScaLBL_Color_InitPcPdS0_ddiii)
        /*01b8*/ 	.word	0x00000000
.L_73:


//--------------------- .nv.compat                --------------------------
	.section	.nv.compat,"",@"SHT_CUDA_COMPAT_INFO"
	.align	4
        /*0000*/ 	.byte	0x02, 0x09, 0x00, 0x00, 0x02, 0x02, 0x01, 0x00, 0x02, 0x05, 0x05, 0x00, 0x03, 0x07, 0x01, 0x01
        /*0010*/ 	.byte	0x02, 0x03, 0x00, 0x00, 0x02, 0x06, 0x01, 0x00, 0x04, 0x0b, 0x08, 0x00, 0x01, 0x00, 0x00, 0x00
        /*0020*/ 	.byte	0x00, 0x00, 0x00, 0x00


//--------------------- .nv.info._Z26dvc_ScaLBL_PhaseField_InitPiPdS0_S0_S0_iii --------------------------
	.section	.nv.info._Z26dvc_ScaLBL_PhaseField_InitPiPdS0_S0_S0_iii,"",@"SHT_CUDA_INFO"
	.sectionflags	@""
	.align	4


	//----- nvinfo : EIATTR_CUDA_API_VERSION
	.align		4
        /*0000*/ 	.byte	0x04, 0x37
        /*0002*/ 	.short	(.L_75 - .L_74)
.L_74:
        /*0004*/ 	.word	0x00000082


	//----- nvinfo : EIATTR_KPARAM_INFO
	.align		4
.L_75:
        /*0008*/ 	.byte	0x04, 0x17
        /*000a*/ 	.short	(.L_77 - .L_76)
.L_76:
        /*000c*/ 	.word	0x00000000
        /*0010*/ 	.short	0x0007
        /*0012*/ 	.short	0x0030
        /*0014*/ 	.byte	0x00, 0xf0, 0x11, 0x00


	//----- nvinfo : EIATTR_KPARAM_INFO
	.align		4
.L_77:
        /*0018*/ 	.byte	0x04, 0x17
        /*001a*/ 	.short	(.L_79 - .L_78)
.L_78:
        /*001c*/ 	.word	0x00000000
        /*0020*/ 	.short	0x0006
        /*0022*/ 	.short	0x002c
        /*0024*/ 	.byte	0x00, 0xf0, 0x11, 0x00


	//----- nvinfo : EIATTR_KPARAM_INFO
	.align		4
.L_79:
        /*0028*/ 	.byte	0x04, 0x17
        /*002a*/ 	.short	(.L_81 - .L_80)
.L_80:
        /*002c*/ 	.word	0x00000000
        /*0030*/ 	.short	0x0005
        /*0032*/ 	.short	0x0028
        /*0034*/ 	.byte	0x00, 0xf0, 0x11, 0x00


	//----- nvinfo : EIATTR_KPARAM_INFO
	.align		4
.L_81:
        /*0038*/ 	.byte	0x04, 0x17
        /*003a*/ 	.short	(.L_83 - .L_82)
.L_82:
        /*003c*/ 	.word	0x00000000
        /*0040*/ 	.short	0x0004
        /*0042*/ 	.short	0x0020
        /*0044*/ 	.byte	0x00, 0xf5, 0x21, 0x00


	//----- nvinfo : EIATTR_KPARAM_INFO
	.align		4
.L_83:
        /*0048*/ 	.byte	0x04, 0x17
        /*004a*/ 	.short	(.L_85 - .L_84)
.L_84:
        /*004c*/ 	.word	0x00000000
        /*0050*/ 	.short	0x0003
        /*0052*/ 	.short	0x0018
        /*0054*/ 	.byte	0x00, 0xf5, 0x21, 0x00


	//----- nvinfo : EIATTR_KPARAM_INFO
	.align		4
.L_85:
        /*0058*/ 	.byte	0x04, 0x17
        /*005a*/ 	.short	(.L_87 - .L_86)
.L_86:
        /*005c*/ 	.word	0x00000000
        /*0060*/ 	.short	0x0002
        /*0062*/ 	.short	0x0010
        /*0064*/ 	.byte	0x00, 0xf5, 0x21, 0x00


	//----- nvinfo : EIATTR_KPARAM_INFO
	.align		4
.L_87:
        /*0068*/ 	.byte	0x04, 0x17
        /*006a*/ 	.short	(.L_89 - .L_88)
.L_88:
        /*006c*/ 	.word	0x00000000
        /*0070*/ 	.short	0x0001
        /*0072*/ 	.short	0x0008
        /*0074*/ 	.byte	0x00, 0xf5, 0x21, 0x00


	//----- nvinfo : EIATTR_KPARAM_INFO
	.align		4
.L_89:
        /*0078*/ 	.byte	0x04, 0x17
        /*007a*/ 	.short	(.L_91 - .L_90)
.L_90:
        /*007c*/ 	.word	0x00000000
        /*0080*/ 	.short	0x0000
        /*0082*/ 	.short	0x0000
        /*0084*/ 	.byte	0x00, 0xf5, 0x21, 0x00


	//----- nvinfo : EIATTR_SPARSE_MMA_MASK
	.align		4
.L_91:
        /*0088*/ 	.byte	0x03, 0x50
        /*008a*/ 	.short	0x0000


	//----- nvinfo : EIATTR_MAXREG_COUNT
	.align		4
        /*008c*/ 	.byte	0x03, 0x1b
        /*008e*/ 	.short	0x00ff


	//----- nvinfo : EIATTR_MERCURY_ISA_VERSION
	.align		4
        /*0090*/ 	.byte	0x03, 0x5f
        /*0092*/ 	.short	0x0101


	//----- nvinfo : EIATTR_VRC_CTA_INIT_COUNT
	.align		4
        /*0094*/ 	.byte	0x02, 0x4a
	.zero		1
	.zero		1


	//----- nvinfo : EIATTR_EXIT_INSTR_OFFSETS
	.align		4
        /*0098*/ 	.byte	0x04, 0x1c
        /*009a*/ 	.short	(.L_93 - .L_92)


	//   ....[0]....
.L_92:
        /*009c*/ 	.word	0x00000030


	//   ....[1]....
        /*00a0*/ 	.word	0x00000a70


	//   ....[2]....
        /*00a4*/ 	.word	0x00000ac0


	//   ....[3]....
        /*00a8*/ 	.word	0x00000ef0


	//----- nvinfo : EIATTR_CRS_STACK_SIZE
	.align		4
.L_93:
        /*00ac*/ 	.byte	0x04, 0x1e
        /*00ae*/ 	.short	(.L_95 - .L_94)
.L_94:
        /*00b0*/ 	.word	0x00000000


	//----- nvinfo : EIATTR_CBANK_PARAM_SIZE
	.align		4
.L_95:
        /*00b4*/ 	.byte	0x03, 0x19
        /*00b6*/ 	.short	0x0034


	//----- nvinfo : EIATTR_PARAM_CBANK
	.align		4
        /*00b8*/ 	.byte	0x04, 0x0a
        /*00ba*/ 	.short	(.L_97 - .L_96)
	.align		4
.L_96:
        /*00bc*/ 	.word	index@(.nv.constant0._Z26dvc_ScaLBL_PhaseField_InitPiPdS0_S0_S0_iii)
        /*00c0*/ 	.short	0x0380
        /*00c2*/ 	.short	0x0034


	//----- nvinfo : EIATTR_SW_WAR
	.align		4
.L_97:
        /*00c4*/ 	.byte	0x04, 0x36
        /*00c6*/ 	.short	(.L_99 - .L_98)
.L_98:
        /*00c8*/ 	.word	0x00000008
.L_99:


//--------------------- .nv.info._Z33dvc_ScaLBL_D3Q7_AAeven_PhaseFieldPiPdS0_S0_S0_iii --------------------------
	.section	.nv.info._Z33dvc_ScaLBL_D3Q7_AAeven_PhaseFieldPiPdS0_S0_S0_iii,"",@"SHT_CUDA_INFO"
	.sectionflags	@""
	.align	4


	//----- nvinfo : EIATTR_CUDA_API_VERSION
	.align		4
        /*0000*/ 	.byte	0x04, 0x37
        /*0002*/ 	.short	(.L_101 - .L_100)
.L_100:
        /*0004*/ 	.word	0x00000082


	//----- nvinfo : EIATTR_KPARAM_INFO
	.align		4
.L_101:
        /*0008*/ 	.byte	0x04, 0x17
        /*000a*/ 	.short	(.L_103 - .L_102)
.L_102:
        /*000c*/ 	.word	0x00000000
        /*0010*/ 	.short	0x0007
        /*0012*/ 	.short	0x0030
        /*0014*/ 	.byte	0x00, 0xf0, 0x11, 0x00


	//----- nvinfo : EIATTR_KPARAM_INFO
	.align		4
.L_103:
        /*0018*/ 	.byte	0x04, 0x17
        /*001a*/ 	.short	(.L_105 - .L_104)
.L_104:
        /*001c*/ 	.word	0x00000000
        /*0020*/ 	.short	0x0006
        /*0022*/ 	.short	0x002c
        /*0024*/ 	.byte	0x00, 0xf0, 0x11, 0x00


	//----- nvinfo : EIATTR_KPARAM_INFO
	.align		4
.L_105:
        /*0028*/ 	.byte	0x04, 0x17
        /*002a*/ 	.short	(.L_107 - .L_106)
.L_106:
        /*002c*/ 	.word	0x00000000
        /*0030*/ 	.short	0x0005
        /*0032*/ 	.short	0x0028
        /*0034*/ 	.byte	0x00, 0xf0, 0x11, 0x00


	//----- nvinfo : EIATTR_KPARAM_INFO
	.align		4
.L_107:
        /*0038*/ 	.byte	0x04, 0x17
        /*003a*/ 	.short	(.L_109 - .L_108)
.L_108:
        /*003c*/ 	.word	0x00000000
        /*0040*/ 	.short	0x0004
        /*0042*/ 	.short	0x0020
        /*0044*/ 	.byte	0x00, 0xf5, 0x21, 0x00


	//----- nvinfo : EIATTR_KPARAM_INFO
	.align		4
.L_109:
        /*0048*/ 	.byte	0x04, 0x17
        /*004a*/ 	.short	(.L_111 - .L_110)
.L_110:
        /*004c*/ 	.word	0x00000000
        /*0050*/ 	.short	0x0003
        /*0052*/ 	.short	0x0018
        /*0054*/ 	.byte	0x00, 0xf5, 0x21, 0x00


	//----- nvinfo : EIATTR_KPARAM_INFO
	.align		4
.L_111:
        /*0058*/ 	.byte	0x04, 0x17
        /*005a*/ 	.short	(.L_113 - .L_112)
.L_112:
        /*005c*/ 	.word	0x00000000
        /*0060*/ 	.short	0x0002
        /*0062*/ 	.short	0x0010
        /*0064*/ 	.byte	0x00, 0xf5, 0x21, 0x00


	//----- nvinfo : EIATTR_KPARAM_INFO
	.align		4
.L_113:
        /*0068*/ 	.byte	0x04, 0x17
        /*006a*/ 	.short	(.L_115 - .L_114)
.L_114:
        /*006c*/ 	.word	0x00000000
        /*0070*/ 	.short	0x0001
        /*0072*/ 	.short	0x0008
        /*0074*/ 	.byte	0x00, 0xf5, 0x21, 0x00


	//----- nvinfo : EIATTR_KPARAM_INFO
	.align		4
.L_115:
        /*0078*/ 	.byte	0x04, 0x17
        /*007a*/ 	.short	(.L_117 - .L_116)
.L_116:
        /*007c*/ 	.word	0x00000000
        /*0080*/ 	.short	0x0000
        /*0082*/ 	.short	0x0000
        /*0084*/ 	.byte	0x00, 0xf5, 0x21, 0x00


	//----- nvinfo : EIATTR_SPARSE_MMA_MASK
	.align		4
.L_117:
        /*0088*/ 	.byte	0x03, 0x50
        /*008a*/ 	.short	0x0000


	//----- nvinfo : EIATTR_MAXREG_COUNT
	.align		4
        /*008c*/ 	.byte	0x03, 0x1b
        /*008e*/ 	.short	0x00ff


	//----- nvinfo : EIATTR_MERCURY_ISA_VERSION
	.align		4
        /*0090*/ 	.byte	0x03, 0x5f
        /*0092*/ 	.short	0x0101


	//----- nvinfo : EIATTR_VRC_CTA_INIT_COUNT
	.align		4
        /*0094*/ 	.byte	0x02, 0x4a
	.zero		1
	.zero		1


	//----- nvinfo : EIATTR_EXIT_INSTR_OFFSETS
	.align		4
        /*0098*/ 	.byte	0x04, 0x1c
        /*009a*/ 	.short	(.L_119 - .L_118)


	//   ....[0]....
.L_118:
        /*009c*/ 	.word	0x00000030


	//   ....[1]....
        /*00a0*/ 	.word	0x00000d50


	//   ....[2]....
        /*00a4*/ 	.word	0x00000db0


	//   ....[3]....
        /*00a8*/ 	.word	0x00001310


	//----- nvinfo : EIATTR_CRS_STACK_SIZE
	.align		4
.L_119:
        /*00ac*/ 	.byte	0x04, 0x1e
        /*00ae*/ 	.short	(.L_121 - .L_120)
.L_120:
        /*00b0*/ 	.word	0x00000000


	//----- nvinfo : EIATTR_CBANK_PARAM_SIZE
	.align		4
.L_121:
        /*00b4*/ 	.byte	0x03, 0x19
        /*00b6*/ 	.short	0x0034


	//----- nvinfo : EIATTR_PARAM_CBANK
	.align		4
        /*00b8*/ 	.byte	0x04, 0x0a
        /*00ba*/ 	.short	(.L_123 - .L_122)
	.align		4
.L_122:
        /*00bc*/ 	.word	index@(.nv.constant0._Z33dvc_ScaLBL_D3Q7_AAeven_PhaseFieldPiPdS0_S0_S0_iii)
        /*00c0*/ 	.short	0x0380
        /*00c2*/ 	.short	0x0034


	//----- nvinfo : EIATTR_SW_WAR
	.align		4
.L_123:
        /*00c4*/ 	.byte	0x04, 0x36
        /*00c6*/ 	.short	(.L_125 - .L_124)
.L_124:
        /*00c8*/ 	.word	0x00000008
.L_125:


//--------------------- .nv.info._Z32dvc_ScaLBL_D3Q7_AAodd_PhaseFieldPiS_PdS0_S0_S0_iii --------------------------
	.section	.nv.info._Z32dvc_ScaLBL_D3Q7_AAodd_PhaseFieldPiS_PdS0_S0_S0_iii,"",@"SHT_CUDA_INFO"
	.sectionflags	@""
	.align	4


	//----- nvinfo : EIATTR_CUDA_API_VERSION
	.align		4
        /*0000*/ 	.byte	0x04, 0x37
        /*0002*/ 	.short	(.L_127 - .L_126)
.L_126:
        /*0004*/ 	.word	0x00000082


	//----- nvinfo : EIATTR_KPARAM_INFO
	.align		4
.L_127:
        /*0008*/ 	.byte	0x04, 0x17
        /*000a*/ 	.short	(.L_129 - .L_128)
.L_128:
        /*000c*/ 	.word	0x00000000
        /*0010*/ 	.short	0x0008
        /*0012*/ 	.short	0x0038
        /*0014*/ 	.byte	0x00, 0xf0, 0x11, 0x00


	//----- nvinfo : EIATTR_KPARAM_INFO
	.align		4
.L_129:
        /*0018*/ 	.byte	0x04, 0x17
        /*001a*/ 	.short	(.L_131 - .L_130)
.L_130:
        /*001c*/ 	.word	0x00000000
        /*0020*/ 	.short	0x0007
        /*0022*/ 	.short	0x0034
        /*0024*/ 	.byte	0x00, 0xf0, 0x11, 0x00


	//----- nvinfo : EIATTR_KPARAM_INFO
	.align		4
.L_131:
        /*0028*/ 	.byte	0x04, 0x17
        /*002a*/ 	.short	(.L_133 - .L_132)
.L_132:
        /*002c*/ 	.word	0x00000000
        /*0030*/ 	.short	0x0006
        /*0032*/ 	.short	0x0030
        /*0034*/ 	.byte	0x00, 0xf0, 0x11, 0x00


	//----- nvinfo : EIATTR_KPARAM_INFO
	.align		4
.L_133:
        /*0038*/ 	.byte	0x04, 0x17
        /*003a*/ 	.short	(.L_135 - .L_134)
.L_134:
        /*003c*/ 	.word	0x00000000
        /*0040*/ 	.short	0x0005
        /*0042*/ 	.short	0x0028
        /*0044*/ 	.byte	0x00, 0xf5, 0x21, 0x00


	//----- nvinfo : EIATTR_KPARAM_INFO
	.align		4
.L_135:
        /*0048*/ 	.byte	0x04, 0x17
        /*004a*/ 	.short	(.L_137 - .L_136)
.L_136:
        /*004c*/ 	.word	0x00000000
        /*0050*/ 	.short	0x0004
        /*0052*/ 	.short	0x0020
        /*0054*/ 	.byte	0x00, 0xf5, 0x21, 0x00


	//----- nvinfo : EIATTR_KPARAM_INFO
	.align		4
.L_137:
        /*0058*/ 	.byte	0x04, 0x17
        /*005a*/ 	.short	(.L_139 - .L_138)
.L_138:
        /*005c*/ 	.word	0x00000000
        /*0060*/ 	.short	0x0003
        /*0062*/ 	.short	0x0018
        /*0064*/ 	.byte	0x00, 0xf5, 0x21, 0x00


	//----- nvinfo : EIATTR_KPARAM_INFO
	.align		4
.L_139:
        /*0068*/ 	.byte	0x04, 0x17
        /*006a*/ 	.short	(.L_141 - .L_140)
.L_140:
        /*006c*/ 	.word	0x00000000
        /*0070*/ 	.short	0x0002
        /*0072*/ 	.short	0x0010
        /*0074*/ 	.byte	0x00, 0xf5, 0x21, 0x00


	//----- nvinfo : EIATTR_KPARAM_INFO
	.align		4
.L_141:
        /*0078*/ 	.byte	0x04, 0x17
        /*007a*/ 	.short	(.L_143 - .L_142)
.L_142:
        /*007c*/ 	.word	0x00000000
        /*0080*/ 	.short	0x0001
        /*0082*/ 	.short	0x0008
        /*0084*/ 	.byte	0x00, 0xf5, 0x21, 0x00


	//----- nvinfo : EIATTR_KPARAM_INFO
	.align		4
.L_143:
        /*0088*/ 	.byte	0x04, 0x17
        /*008a*/ 	.short	(.L_145 - .L_144)
.L_144:
        /*008c*/ 	.word	0x00000000
        /*0090*/ 	.short	0x0000
        /*0092*/ 	.short	0x0000
        /*0094*/ 	.byte	0x00, 0xf5, 0x21, 0x00


	//----- nvinfo : EIATTR_SPARSE_MMA_MASK
	.align		4
.L_145:
        /*0098*/ 	.byte	0x03, 0x50
        /*009a*/ 	.short	0x0000


	//----- nvinfo : EIATTR_MAXREG_COUNT
	.align		4
        /*009c*/ 	.byte	0x03, 0x1b
        /*009e*/ 	.short	0x00ff


	//----- nvinfo : EIATTR_MERCURY_ISA_VERSION
	.align		4
        /*00a0*/ 	.byte	0x03, 0x5f
        /*00a2*/ 	.short	0x0101


	//----- nvinfo : EIATTR_VRC_CTA_INIT_COUNT
	.align		4
        /*00a4*/ 	.byte	0x02, 0x4a
	.zero		1
	.zero		1


	//----- nvinfo : EIATTR_EXIT_INSTR_OFFSETS
	.align		4
        /*00a8*/ 	.byte	0x04, 0x1c
        /*00aa*/ 	.short	(.L_147 - .L_146)


	//   ....[0]....
.L_146:
        /*00ac*/ 	.word	0x00000030


	//   ....[1]....
        /*00b0*/ 	.word	0x00000dd0


	//   ....[2]....
        /*00b4*/ 	.word	0x00000e30


	//   ....[3]....
        /*00b8*/ 	.word	0x00001410


	//----- nvinfo : EIATTR_CRS_STACK_SIZE
	.align		4
.L_147:
        /*00bc*/ 	.byte	0x04, 0x1e
        /*00be*/ 	.short	(.L_149 - .L_148)
.L_148:
        /*00c0*/ 	.word	0x00000000


	//----- nvinfo : EIATTR_CBANK_PARAM_SIZE
	.align		4
.L_149:
        /*00c4*/ 	.byte	0x03, 0x19
        /*00c6*/ 	.short	0x003c


	//----- nvinfo : EIATTR_PARAM_CBANK
	.align		4
        /*00c8*/ 	.byte	0x04, 0x0a
        /*00ca*/ 	.short	(.L_151 - .L_150)
	.align		4
.L_150:
        /*00cc*/ 	.word	index@(.nv.constant0._Z32dvc_ScaLBL_D3Q7_AAodd_PhaseFieldPiS_PdS0_S0_S0_iii)
        /*00d0*/ 	.short	0x0380
        /*00d2*/ 	.short	0x003c


	//----- nvinfo : EIATTR_SW_WAR
	.align		4
.L_151:
        /*00d4*/ 	.byte	0x04, 0x36
        /*00d6*/ 	.short	(.L_153 - .L_152)
.L_152:
        /*00d8*/ 	.word	0x00000008
.L_153:


//--------------------- .nv.info._Z28dvc_ScaLBL_D3Q19_AAodd_ColorPiS_PdS0_S0_S0_S0_S0_dddddddddiiiii --------------------------
	.section	.nv.info._Z28dvc_ScaLBL_D3Q19_AAodd_ColorPiS_PdS0_S0_S0_S0_S0_dddddddddiiiii,"",@"SHT_CUDA_INFO"
	.sectionflags	@""
	.align	4


	//----- nvinfo : EIATTR_CUDA_API_VERSION
	.align		4
        /*0000*/ 	.byte	0x04, 0x37
        /*0002*/ 	.short	(.L_155 - .L_154)
.L_154:
        /*0004*/ 	.word	0x00000082


	//----- nvinfo : EIATTR_KPARAM_INFO
	.align		4
.L_155:
        /*0008*/ 	.byte	0x04, 0x17
        /*000a*/ 	.short	(.L_157 - .L_156)
.L_156:
        /*000c*/ 	.word	0x00000000
        /*0010*/ 	.short	0x0015
        /*0012*/ 	.short	0x0098
        /*0014*/ 	.byte	0x00, 0xf0, 0x11, 0x00


	//----- nvinfo : EIATTR_KPARAM_INFO
	.align		4
.L_157:
        /*0018*/ 	.byte	0x04, 0x17
        /*001a*/ 	.short	(.L_159 - .L_158)
.L_158:
        /*001c*/ 	.word	0x00000000
        /*0020*/ 	.short	0x0014
        /*0022*/ 	.short	0x0094
        /*0024*/ 	.byte	0x00, 0xf0, 0x11, 0x00


	//----- nvinfo : EIATTR_KPARAM_INFO
	.align		4
.L_159:
        /*0028*/ 	.byte	0x04, 0x17
        /*002a*/ 	.short	(.L_161 - .L_160)
.L_160:
        /*002c*/ 	.word	0x00000000
        /*0030*/ 	.short	0x0013
        /*0032*/ 	.short	0x0090
        /*0034*/ 	.byte	0x00, 0xf0, 0x11, 0x00


	//----- nvinfo : EIATTR_KPARAM_INFO
	.align		4
.L_161:
        /*0038*/ 	.byte	0x04, 0x17
        /*003a*/ 	.short	(.L_163 - .L_162)
.L_162:
        /*003c*/ 	.word	0x00000000
        /*0040*/ 	.short	0x0012
        /*0042*/ 	.short	0x008c
        /*0044*/ 	.byte	0x00, 0xf0, 0x11, 0x00


	//----- nvinfo : EIATTR_KPARAM_INFO
	.align		4
.L_163:
        /*0048*/ 	.byte	0x04, 0x17
        /*004a*/ 	.short	(.L_165 - .L_164)
.L_164:
        /*004c*/ 	.word	0x00000000
        /*0050*/ 	.short	0x0011
        /*0052*/ 	.short	0x0088
        /*0054*/ 	.byte	0x00, 0xf0, 0x11, 0x00


	//----- nvinfo : EIATTR_KPARAM_INFO
	.align		4
.L_165:
        /*0058*/ 	.byte	0x04, 0x17
        /*005a*/ 	.short	(.L_167 - .L_166)
.L_166:
        /*005c*/ 	.word	0x00000000
        /*0060*/ 	.short	0x0010
        /*0062*/ 	.short	0x0080
        /*0064*/ 	.byte	0x00, 0xf0, 0x21, 0x00


	//----- nvinfo : EIATTR_KPARAM_INFO
	.align		4
.L_167:
        /*0068*/ 	.byte	0x04, 0x17
        /*006a*/ 	.short	(.L_169 - .L_168)
.L_168:
        /*006c*/ 	.word	0x00000000
        /*0070*/ 	.short	0x000f
        /*0072*/ 	.short	0x0078
        /*0074*/ 	.byte	0x00, 0xf0, 0x21, 0x00


	//----- nvinfo : EIATTR_KPARAM_INFO
	.align		4
.L_169:
        /*0078*/ 	.byte	0x04, 0x17
        /*007a*/ 	.short	(.L_171 - .L_170)
.L_170:
        /*007c*/ 	.word	0x00000000
        /*0080*/ 	.short	0x000e
        /*0082*/ 	.short	0x0070
        /*0084*/ 	.byte	0x00, 0xf0, 0x21, 0x00


	//----- nvinfo : EIATTR_KPARAM_INFO
	.align		4
.L_171:
        /*0088*/ 	.byte	0x04, 0x17
        /*008a*/ 	.short	(.L_173 - .L_172)
.L_172:
        /*008c*/ 	.word	0x00000000
        /*0090*/ 	.short	0x000d
        /*0092*/ 	.short	0x0068
        /*0094*/ 	.byte	0x00, 0xf0, 0x21, 0x00


	//----- nvinfo : EIATTR_KPARAM_INFO
	.align		4
.L_173:
        /*0098*/ 	.byte	0x04, 0x17
        /*009a*/ 	.short	(.L_175 - .L_174)
.L_174:
        /*009c*/ 	.word	0x00000000
        /*00a0*/ 	.short	0x000c
        /*00a2*/ 	.short	0x0060
        /*00a4*/ 	.byte	0x00, 0xf0, 0x21, 0x00


	//----- nvinfo : EIATTR_KPARAM_INFO
	.align		4
.L_175:
        /*00a8*/ 	.byte	0x04, 0x17
        /*00aa*/ 	.short	(.L_177 - .L_176)
.L_176:
        /*00ac*/ 	.word	0x00000000
        /*00b0*/ 	.short	0x000b
        /*00b2*/ 	.short	0x0058
        /*00b4*/ 	.byte	0x00, 0xf0, 0x21, 0x00


	//----- nvinfo : EIATTR_KPARAM_INFO
	.align		4
.L_177:
        /*00b8*/ 	.byte	0x04, 0x17
        /*00ba*/ 	.short	(.L_179 - .L_178)
.L_178:
        /*00bc*/ 	.word	0x00000000
        /*00c0*/ 	.short	0x000a
        /*00c2*/ 	.short	0x0050
        /*00c4*/ 	.byte	0x00, 0xf0, 0x21, 0x00


	//----- nvinfo : EIATTR_KPARAM_INFO
	.align		4
.L_179:
        /*00c8*/ 	.byte	0x04, 0x17
        /*00ca*/ 	.short	(.L_181 - .L_180)
.L_180:
        /*00cc*/ 	.word	0x00000000
        /*00d0*/ 	.short	0x0009
        /*00d2*/ 	.short	0x0048
        /*00d4*/ 	.byte	0x00, 0xf0, 0x21, 0x00


	//----- nvinfo : EIATTR_KPARAM_INFO
	.align		4
.L_181:
        /*00d8*/ 	.byte	0x04, 0x17
        /*00da*/ 	.short	(.L_183 - .L_182)
.L_182:
        /*00dc*/ 	.word	0x00000000
        /*00e0*/ 	.short	0x0008
        /*00e2*/ 	.short	0x0040
        /*00e4*/ 	.byte	0x00, 0xf0, 0x21, 0x00


	//----- nvinfo : EIATTR_KPARAM_INFO
	.align		4
.L_183:
        /*00e8*/ 	.byte	0x04, 0x17
        /*00ea*/ 	.short	(.L_185 - .L_184)
.L_184:
        /*00ec*/ 	.word	0x00000000
        /*00f0*/ 	.short	0x0007
        /*00f2*/ 	.short	0x0038
        /*00f4*/ 	.byte	0x00, 0xf5, 0x21, 0x00


	//----- nvinfo : EIATTR_KPARAM_INFO
	.align		4
.L_185:
        /*00f8*/ 	.byte	0x04, 0x17
        /*00fa*/ 	.short	(.L_187 - .L_186)
.L_186:
        /*00fc*/ 	.word	0x00000000
        /*0100*/ 	.short	0x0006
        /*0102*/ 	.short	0x0030
        /*0104*/ 	.byte	0x00, 0xf5, 0x21, 0x00


	//----- nvinfo : EIATTR_KPARAM_INFO
	.align		4
.L_187:
        /*0108*/ 	.byte	0x04, 0x17
        /*010a*/ 	.short	(.L_189 - .L_188)
.L_188:
        /*010c*/ 	.word	0x00000000
        /*0110*/ 	.short	0x0005
        /*0112*/ 	.short	0x0028
        /*0114*/ 	.byte	0x00, 0xf5, 0x21, 0x00


	//----- nvinfo : EIATTR_KPARAM_INFO
	.align		4
.L_189:
        /*0118*/ 	.byte	0x04, 0x17
        /*011a*/ 	.short	(.L_191 - .L_190)
.L_190:
        /*011c*/ 	.word	0x00000000
        /*0120*/ 	.short	0x0004
        /*0122*/ 	.short	0x0020
        /*0124*/ 	.byte	0x00, 0xf5, 0x21, 0x00


	//----- nvinfo : EIATTR_KPARAM_INFO
	.align		4
.L_191:
        /*0128*/ 	.byte	0x04, 0x17
        /*012a*/ 	.short	(.L_193 - .L_192)
.L_192:
        /*012c*/ 	.word	0x00000000
        /*0130*/ 	.short	0x0003
        /*0132*/ 	.short	0x0018
        /*0134*/ 	.byte	0x00, 0xf5, 0x21, 0x00


	//----- nvinfo : EIATTR_KPARAM_INFO
	.align		4
.L_193:
        /*0138*/ 	.byte	0x04, 0x17
        /*013a*/ 	.short	(.L_195 - .L_194)
.L_194:
        /*013c*/ 	.word	0x00000000
        /*0140*/ 	.short	0x0002
        /*0142*/ 	.short	0x0010
        /*0144*/ 	.byte	0x00, 0xf5, 0x21, 0x00


	//----- nvinfo : EIATTR_KPARAM_INFO
	.align		4
.L_195:
        /*0148*/ 	.byte	0x04, 0x17
        /*014a*/ 	.short	(.L_197 - .L_196)
.L_196:
        /*014c*/ 	.word	0x00000000
        /*0150*/ 	.short	0x0001
        /*0152*/ 	.short	0x0008
        /*0154*/ 	.byte	0x00, 0xf5, 0x21, 0x00


	//----- nvinfo : EIATTR_KPARAM_INFO
	.align		4
.L_197:
        /*0158*/ 	.byte	0x04, 0x17
        /*015a*/ 	.short	(.L_199 - .L_198)
.L_198:
        /*015c*/ 	.word	0x00000000
        /*0160*/ 	.short	0x0000
        /*0162*/ 	.short	0x0000
        /*0164*/ 	.byte	0x00, 0xf5, 0x21, 0x00


	//----- nvinfo : EIATTR_SPARSE_MMA_MASK
	.align		4
.L_199:
        /*0168*/ 	.byte	0x03, 0x50
        /*016a*/ 	.short	0x0000


	//----- nvinfo : EIATTR_MAXREG_COUNT
	.align		4
        /*016c*/ 	.byte	0x03, 0x1b
        /*016e*/ 	.short	0x00ff


	//----- nvinfo : EIATTR_MERCURY_ISA_VERSION
	.align		4
        /*0170*/ 	.byte	0x03, 0x5f
        /*0172*/ 	.short	0x0101


	//----- nvinfo : EIATTR_VRC_CTA_INIT_COUNT
	.align		4
        /*0174*/ 	.byte	0x02, 0x4a
	.zero		1
	.zero		1


	//----- nvinfo : EIATTR_EXIT_INSTR_OFFSETS
	.align		4
        /*0178*/ 	.byte	0x04, 0x1c
        /*017a*/ 	.short	(.L_201 - .L_200)


	//   ....[0]....
.L_200:
        /*017c*/ 	.word	0x00000030


	//   ....[1]....
        /*0180*/ 	.word	0x00004a50


	//----- nvinfo : EIATTR_CRS_STACK_SIZE
	.align		4
.L_201:
        /*0184*/ 	.byte	0x04, 0x1e
        /*0186*/ 	.short	(.L_203 - .L_202)
.L_202:
        /*0188*/ 	.word	0x00000000


	//----- nvinfo : EIATTR_CBANK_PARAM_SIZE
	.align		4
.L_203:
        /*018c*/ 	.byte	0x03, 0x19
        /*018e*/ 	.short	0x009c


	//----- nvinfo : EIATTR_PARAM_CBANK
	.align		4
        /*0190*/ 	.byte	0x04, 0x0a
        /*0192*/ 	.short	(.L_205 - .L_204)
	.align		4
.L_204:
        /*0194*/ 	.word	index@(.nv.constant0._Z28dvc_ScaLBL_D3Q19_AAodd_ColorPiS_PdS0_S0_S0_S0_S0_dddddddddiiiii)
        /*0198*/ 	.short	0x0380
        /*019a*/ 	.short	0x009c


	//----- nvinfo : EIATTR_SW_WAR
	.align		4
.L_205:
        /*019c*/ 	.byte	0x04, 0x36
        /*019e*/ 	.short	(.L_207 - .L_206)
.L_206:
        /*01a0*/ 	.word	0x00000008
.L_207:


//--------------------- .nv.info._Z29dvc_ScaLBL_D3Q19_AAeven_ColorPiPdS0_S0_S0_S0_S0_dddddddddiiiii --------------------------
	.section	.nv.info._Z29dvc_ScaLBL_D3Q19_AAeven_ColorPiPdS0_S0_S0_S0_S0_dddddddddiiiii,"",@"SHT_CUDA_INFO"
	.sectionflags	@""
	.align	4


	//----- nvinfo : EIATTR_CUDA_API_VERSION
	.align		4
        /*0000*/ 	.byte	0x04, 0x37
        /*0002*/ 	.short	(.L_209 - .L_208)
.L_208:
        /*0004*/ 	.word	0x00000082


	//----- nvinfo : EIATTR_KPARAM_INFO
	.align		4
.L_209:
        /*0008*/ 	.byte	0x04, 0x17
        /*000a*/ 	.short	(.L_211 - .L_210)
.L_210:
        /*000c*/ 	.word	0x00000000
        /*0010*/ 	.short	0x0014
        /*0012*/ 	.short	0x0090
        /*0014*/ 	.byte	0x00, 0xf0, 0x11, 0x00


	//----- nvinfo : EIATTR_KPARAM_INFO
	.align		4
.L_211:
        /*0018*/ 	.byte	0x04, 0x17
        /*001a*/ 	.short	(.L_213 - .L_212)
.L_212:
        /*001c*/ 	.word	0x00000000
        /*0020*/ 	.short	0x0013
        /*0022*/ 	.short	0x008c
        /*0024*/ 	.byte	0x00, 0xf0, 0x11, 0x00


	//----- nvinfo : EIATTR_KPARAM_INFO
	.align		4
.L_213:
        /*0028*/ 	.byte	0x04, 0x17
        /*002a*/ 	.short	(.L_215 - .L_214)
.L_214:
        /*002c*/ 	.word	0x00000000
        /*0030*/ 	.short	0x0012
        /*0032*/ 	.short	0x0088
        /*0034*/ 	.byte	0x00, 0xf0, 0x11, 0x00


	//----- nvinfo : EIATTR_KPARAM_INFO
	.align		4
.L_215:
        /*0038*/ 	.byte	0x04, 0x17
        /*003a*/ 	.short	(.L_217 - .L_216)
.L_216:
        /*003c*/ 	.word	0x00000000
        /*0040*/ 	.short	0x0011
        /*0042*/ 	.short	0x0084
        /*0044*/ 	.byte	0x00, 0xf0, 0x11, 0x00


	//----- nvinfo : EIATTR_KPARAM_INFO
	.align		4
.L_217:
        /*0048*/ 	.byte	0x04, 0x17
        /*004a*/ 	.short	(.L_219 - .L_218)
.L_218:
        /*004c*/ 	.word	0x00000000
        /*0050*/ 	.short	0x0010
        /*0052*/ 	.short	0x0080
        /*0054*/ 	.byte	0x00, 0xf0, 0x11, 0x00


	//----- nvinfo : EIATTR_KPARAM_INFO
	.align		4
.L_219:
        /*0058*/ 	.byte	0x04, 0x17
        /*005a*/ 	.short	(.L_221 - .L_220)
.L_220:
        /*005c*/ 	.word	0x00000000
        /*0060*/ 	.short	0x000f
        /*0062*/ 	.short	0x0078
        /*0064*/ 	.byte	0x00, 0xf0, 0x21, 0x00


	//----- nvinfo : EIATTR_KPARAM_INFO
	.align		4
.L_221:
        /*0068*/ 	.byte	0x04, 0x17
        /*006a*/ 	.short	(.L_223 - .L_222)
.L_222:
        /*006c*/ 	.word	0x00000000
        /*0070*/ 	.short	0x000e
        /*0072*/ 	.short	0x0070
        /*0074*/ 	.byte	0x00, 0xf0, 0x21, 0x00


	//----- nvinfo : EIATTR_KPARAM_INFO
	.align		4
.L_223:
        /*0078*/ 	.byte	0x04, 0x17
        /*007a*/ 	.short	(.L_225 - .L_224)
.L_224:
        /*007c*/ 	.word	0x00000000
        /*0080*/ 	.short	0x000d
        /*0082*/ 	.short	0x0068
        /*0084*/ 	.byte	0x00, 0xf0, 0x21, 0x00


	//----- nvinfo : EIATTR_KPARAM_INFO
	.align		4
.L_225:
        /*0088*/ 	.byte	0x04, 0x17
        /*008a*/ 	.short	(.L_227 - .L_226)
.L_226:
        /*008c*/ 	.word	0x00000000
        /*0090*/ 	.short	0x000c
        /*0092*/ 	.short	0x0060
        /*0094*/ 	.byte	0x00, 0xf0, 0x21, 0x00


	//----- nvinfo : EIATTR_KPARAM_INFO
	.align		4
.L_227:
        /*0098*/ 	.byte	0x04, 0x17
        /*009a*/ 	.short	(.L_229 - .L_228)
.L_228:
        /*009c*/ 	.word	0x00000000
        /*00a0*/ 	.short	0x000b
        /*00a2*/ 	.short	0x0058
        /*00a4*/ 	.byte	0x00, 0xf0, 0x21, 0x00


	//----- nvinfo : EIATTR_KPARAM_INFO
	.align		4
.L_229:
        /*00a8*/ 	.byte	0x04, 0x17
        /*00aa*/ 	.short	(.L_231 - .L_230)
.L_230:
        /*00ac*/ 	.word	0x00000000
        /*00b0*/ 	.short	0x000a
        /*00b2*/ 	.short	0x0050
        /*00b4*/ 	.byte	0x00, 0xf0, 0x21, 0x00


	//----- nvinfo : EIATTR_KPARAM_INFO
	.align		4
.L_231:
        /*00b8*/ 	.byte	0x04, 0x17
        /*00ba*/ 	.short	(.L_233 - .L_232)
.L_232:
        /*00bc*/ 	.word	0x00000000
        /*00c0*/ 	.short	0x0009
        /*00c2*/ 	.short	0x0048
        /*00c4*/ 	.byte	0x00, 0xf0, 0x21, 0x00


	//----- nvinfo : EIATTR_KPARAM_INFO
	.align		4
.L_233:
        /*00c8*/ 	.byte	0x04, 0x17
        /*00ca*/ 	.short	(.L_235 - .L_234)
.L_234:
        /*00cc*/ 	.word	0x00000000
        /*00d0*/ 	.short	0x0008
        /*00d2*/ 	.short	0x0040
        /*00d4*/ 	.byte	0x00, 0xf0, 0x21, 0x00


	//----- nvinfo : EIATTR_KPARAM_INFO
	.align		4
.L_235:
        /*00d8*/ 	.byte	0x04, 0x17
        /*00da*/ 	.short	(.L_237 - .L_236)
.L_236:
        /*00dc*/ 	.word	0x00000000
        /*00e0*/ 	.short	0x0007
        /*00e2*/ 	.short	0x0038
        /*00e4*/ 	.byte	0x00, 0xf0, 0x21, 0x00


	//----- nvinfo : EIATTR_KPARAM_INFO
	.align		4
.L_237:
        /*00e8*/ 	.byte	0x04, 0x17
        /*00ea*/ 	.short	(.L_239 - .L_238)
.L_238:
        /*00ec*/ 	.word	0x00000000
        /*00f0*/ 	.short	0x0006
        /*00f2*/ 	.short	0x0030
        /*00f4*/ 	.byte	0x00, 0xf5, 0x21, 0x00


	//----- nvinfo : EIATTR_KPARAM_INFO
	.align		4
.L_239:
        /*00f8*/ 	.byte	0x04, 0x17
        /*00fa*/ 	.short	(.L_241 - .L_240)
.L_240:
        /*00fc*/ 	.word	0x00000000
        /*0100*/ 	.short	0x0005
        /*0102*/ 	.short	0x0028
        /*0104*/ 	.byte	0x00, 0xf5, 0x21, 0x00


	//----- nvinfo : EIATTR_KPARAM_INFO
	.align		4
.L_241:
        /*0108*/ 	.byte	0x04, 0x17
        /*010a*/ 	.short	(.L_243 - .L_242)
.L_242:
        /*010c*/ 	.word	0x00000000
        /*0110*/ 	.short	0x0004
        /*0112*/ 	.short	0x0020
        /*0114*/ 	.byte	0x00, 0xf5, 0x21, 0x00


	//----- nvinfo : EIATTR_KPARAM_INFO
	.align		4
.L_243:
        /*0118*/ 	.byte	0x04, 0x17
        /*011a*/ 	.short	(.L_245 - .L_244)
.L_244:
        /*011c*/ 	.word	0x00000000
        /*0120*/ 	.short	0x0003
        /*0122*/ 	.short	0x0018
        /*0124*/ 	.byte	0x00, 0xf5, 0x21, 0x00


	//----- nvinfo : EIATTR_KPARAM_INFO
	.align		4
.L_245:
        /*0128*/ 	.byte	0x04, 0x17
        /*012a*/ 	.short	(.L_247 - .L_246)
.L_246:
        /*012c*/ 	.word	0x00000000
        /*0130*/ 	.short	0x0002
        /*0132*/ 	.short	0x0010
        /*0134*/ 	.byte	0x00, 0xf5, 0x21, 0x00


	//----- nvinfo : EIATTR_KPARAM_INFO
	.align		4
.L_247:
        /*0138*/ 	.byte	0x04, 0x17
        /*013a*/ 	.short	(.L_249 - .L_248)
.L_248:
        /*013c*/ 	.word	0x00000000
        /*0140*/ 	.short	0x0001
        /*0142*/ 	.short	0x0008
        /*0144*/ 	.byte	0x00, 0xf5, 0x21, 0x00


	//----- nvinfo : EIATTR_KPARAM_INFO
	.align		4
.L_249:
        /*0148*/ 	.byte	0x04, 0x17
        /*014a*/ 	.short	(.L_251 - .L_250)
.L_250:
        /*014c*/ 	.word	0x00000000
        /*0150*/ 	.short	0x0000
        /*0152*/ 	.short	0x0000
        /*0154*/ 	.byte	0x00, 0xf5, 0x21, 0x00


	//----- nvinfo : EIATTR_SPARSE_MMA_MASK
	.align		4
.L_251:
        /*0158*/ 	.byte	0x03, 0x50
        /*015a*/ 	.short	0x0000


	//----- nvinfo : EIATTR_MAXREG_COUNT
	.align		4
        /*015c*/ 	.byte	0x03, 0x1b
        /*015e*/ 	.short	0x00ff


	//----- nvinfo : EIATTR_MERCURY_ISA_VERSION
	.align		4
        /*0160*/ 	.byte	0x03, 0x5f
        /*0162*/ 	.short	0x0101


	//----- nvinfo : EIATTR_VRC_CTA_INIT_COUNT
	.align		4
        /*0164*/ 	.byte	0x02, 0x4a
	.zero		1
	.zero		1


	//----- nvinfo : EIATTR_EXIT_INSTR_OFFSETS
	.align		4
        /*0168*/ 	.byte	0x04, 0x1c
        /*016a*/ 	.short	(.L_253 - .L_252)


	//   ....[0]....
.L_252:
        /*016c*/ 	.word	0x00000030


	//   ....[1]....
        /*0170*/ 	.word	0x00004880


	//----- nvinfo : EIATTR_CRS_STACK_SIZE
	.align		4
.L_253:
        /*0174*/ 	.byte	0x04, 0x1e
        /*0176*/ 	.short	(.L_255 - .L_254)
.L_254:
        /*0178*/ 	.word	0x00000000


	//----- nvinfo : EIATTR_CBANK_PARAM_SIZE
	.align		4
.L_255:
        /*017c*/ 	.byte	0x03, 0x19
        /*017e*/ 	.short	0x0094


	//----- nvinfo : EIATTR_PARAM_CBANK
	.align		4
        /*0180*/ 	.byte	0x04, 0x0a
        /*0182*/ 	.short	(.L_257 - .L_256)
	.align		4
.L_256:
        /*0184*/ 	.word	index@(.nv.constant0._Z29dvc_ScaLBL_D3Q19_AAeven_ColorPiPdS0_S0_S0_S0_S0_dddddddddiiiii)
        /*0188*/ 	.short	0x0380
        /*018a*/ 	.short	0x0094


	//----- nvinfo : EIATTR_SW_WAR
	.align		4
.L_257:
        /*018c*/ 	.byte	0x04, 0x36
        /*018e*/ 	.short	(.L_259 - .L_258)
.L_258:
        /*0190*/ 	.word	0x00000008
.L_259:


//--------------------- .nv.info._Z22dvc_ScaLBL_CopySlice_zPdiiiii --------------------------
	.section	.nv.info._Z22dvc_ScaLBL_CopySlice_zPdiiiii,"",@"SHT_CUDA_INFO"
	.sectionflags	@""
	.align	4


	//----- nvinfo : EIATTR_CUDA_API_VERSION
	.align		4
        /*0000*/ 	.byte	0x04, 0x37
        /*0002*/ 	.short	(.L_261 - .L_260)
.L_260:
        /*0004*/ 	.word	0x00000082


	//----- nvinfo : EIATTR_KPARAM_INFO
	.align		4
.L_261:
        /*0008*/ 	.byte	0x04, 0x17
        /*000a*/ 	.short	(.L_263 - .L_262)
.L_262:
        /*000c*/ 	.word	0x00000000
        /*0010*/ 	.short	0x0005
        /*0012*/ 	.short	0x0018
        /*0014*/ 	.byte	0x00, 0xf0, 0x11, 0x00


	//----- nvinfo : EIATTR_KPARAM_INFO
	.align		4
.L_263:
        /*0018*/ 	.byte	0x04, 0x17
        /*001a*/ 	.short	(.L_265 - .L_264)
.L_264:
        /*001c*/ 	.word	0x00000000
        /*0020*/ 	.short	0x0004
        /*0022*/ 	.short	0x0014
        /*0024*/ 	.byte	0x00, 0xf0, 0x11, 0x00


	//----- nvinfo : EIATTR_KPARAM_INFO
	.align		4
.L_265:
        /*0028*/ 	.byte	0x04, 0x17
        /*002a*/ 	.short	(.L_267 - .L_266)
.L_266:
        /*002c*/ 	.word	0x00000000
        /*0030*/ 	.short	0x0003
        /*0032*/ 	.short	0x0010
        /*0034*/ 	.byte	0x00, 0xf0, 0x11, 0x00


	//----- nvinfo : EIATTR_KPARAM_INFO
	.align		4
.L_267:
        /*0038*/ 	.byte	0x04, 0x17
        /*003a*/ 	.short	(.L_269 - .L_268)
.L_268:
        /*003c*/ 	.word	0x00000000
        /*0040*/ 	.short	0x0002
        /*0042*/ 	.short	0x000c
        /*0044*/ 	.byte	0x00, 0xf0, 0x11, 0x00


	//----- nvinfo : EIATTR_KPARAM_INFO
	.align		4
.L_269:
        /*0048*/ 	.byte	0x04, 0x17
        /*004a*/ 	.short	(.L_271 - .L_270)
.L_270:
        /*004c*/ 	.word	0x00000000
        /*0050*/ 	.short	0x0001
        /*0052*/ 	.short	0x0008
        /*0054*/ 	.byte	0x00, 0xf0, 0x11, 0x00


	//----- nvinfo : EIATTR_KPARAM_INFO
	.align		4
.L_271:
        /*0058*/ 	.byte	0x04, 0x17
        /*005a*/ 	.short	(.L_273 - .L_272)
.L_272:
        /*005c*/ 	.word	0x00000000
        /*0060*/ 	.short	0x0000
        /*0062*/ 	.short	0x0000
        /*0064*/ 	.byte	0x00, 0xf5, 0x21, 0x00


	//----- nvinfo : EIATTR_SPARSE_MMA_MASK
	.align		4
.L_273:
        /*0068*/ 	.byte	0x03, 0x50
        /*006a*/ 	.short	0x0000


	//----- nvinfo : EIATTR_MAXREG_COUNT
	.align		4
        /*006c*/ 	.byte	0x03, 0x1b
        /*006e*/ 	.short	0x00ff


	//----- nvinfo : EIATTR_MERCURY_ISA_VERSION
	.align		4
        /*0070*/ 	.byte	0x03, 0x5f
        /*0072*/ 	.short	0x0101


	//----- nvinfo : EIATTR_VRC_CTA_INIT_COUNT
	.align		4
        /*0074*/ 	.byte	0x02, 0x4a
	.zero		1
	.zero		1


	//----- nvinfo : EIATTR_EXIT_INSTR_OFFSETS
	.align		4
        /*0078*/ 	.byte	0x04, 0x1c
        /*007a*/ 	.short	(.L_275 - .L_274)


	//   ....[0]....
.L_274:
        /*007c*/ 	.word	0x00000080


	//   ....[1]....
        /*0080*/ 	.word	0x00000130


	//----- nvinfo : EIATTR_CBANK_PARAM_SIZE
	.align		4
.L_275:
        /*0084*/ 	.byte	0x03, 0x19
        /*0086*/ 	.short	0x001c


	//----- nvinfo : EIATTR_PARAM_CBANK
	.align		4
        /*0088*/ 	.byte	0x04, 0x0a
        /*008a*/ 	.short	(.L_277 - .L_276)
	.align		4
.L_276:
        /*008c*/ 	.word	index@(.nv.constant0._Z22dvc_ScaLBL_CopySlice_zPdiiiii)
        /*0090*/ 	.short	0x0380
        /*0092*/ 	.short	0x001c


	//----- nvinfo : EIATTR_SW_WAR
	.align		4
.L_277:
        /*0094*/ 	.byte	0x04, 0x36
        /*0096*/ 	.short	(.L_279 - .L_278)
.L_278:
        /*0098*/ 	.word	0x00000008
.L_279:


//--------------------- .nv.info._Z21dvc_ScaLBL_SetSlice_zPddiiii --------------------------
	.section	.nv.info._Z21dvc_ScaLBL_SetSlice_zPddiiii,"",@"SHT_CUDA_INFO"
	.sectionflags	@""
	.align	4


	//----- nvinfo : EIATTR_CUDA_API_VERSION
	.align		4
        /*0000*/ 	.byte	0x04, 0x37
        /*0002*/ 	.short	(.L_281 - .L_280)
.L_280:
        /*0004*/ 	.word	0x00000082


	//----- nvinfo : EIATTR_KPARAM_INFO
	.align		4
.L_281:
        /*0008*/ 	.byte	0x04, 0x17
        /*000a*/ 	.short	(.L_283 - .L_282)
.L_282:
        /*000c*/ 	.word	0x00000000
        /*0010*/ 	.short	0x0005
        /*0012*/ 	.short	0x001c
        /*0014*/ 	.byte	0x00, 0xf0, 0x11, 0x00


	//----- nvinfo : EIATTR_KPARAM_INFO
	.align		4
.L_283:
        /*0018*/ 	.byte	0x04, 0x17
        /*001a*/ 	.short	(.L_285 - .L_284)
.L_284:
        /*001c*/ 	.word	0x00000000
        /*0020*/ 	.short	0x0004
        /*0022*/ 	.short	0x0018
        /*0024*/ 	.byte	0x00, 0xf0, 0x11, 0x00


	//----- nvinfo : EIATTR_KPARAM_INFO
	.align		4
.L_285:
        /*0028*/ 	.byte	0x04, 0x17
        /*002a*/ 	.short	(.L_287 - .L_286)
.L_286:
        /*002c*/ 	.word	0x00000000
        /*0030*/ 	.short	0x0003
        /*0032*/ 	.short	0x0014
        /*0034*/ 	.byte	0x00, 0xf0, 0x11, 0x00


	//----- nvinfo : EIATTR_KPARAM_INFO
	.align		4
.L_287:
        /*0038*/ 	.byte	0x04, 0x17
        /*003a*/ 	.short	(.L_289 - .L_288)
.L_288:
        /*003c*/ 	.word	0x00000000
        /*0040*/ 	.short	0x0002
        /*0042*/ 	.short	0x0010
        /*0044*/ 	.byte	0x00, 0xf0, 0x11, 0x00


	//----- nvinfo : EIATTR_KPARAM_INFO
	.align		4
.L_289:
        /*0048*/ 	.byte	0x04, 0x17
        /*004a*/ 	.short	(.L_291 - .L_290)
.L_290:
        /*004c*/ 	.word	0x00000000
        /*0050*/ 	.short	0x0001
        /*0052*/ 	.short	0x0008
        /*0054*/ 	.byte	0x00, 0xf0, 0x21, 0x00


	//----- nvinfo : EIATTR_KPARAM_INFO
	.align		4
.L_291:
        /*0058*/ 	.byte	0x04, 0x17
        /*005a*/ 	.short	(.L_293 - .L_292)
.L_292:
        /*005c*/ 	.word	0x00000000
        /*0060*/ 	.short	0x0000
        /*0062*/ 	.short	0x0000
        /*0064*/ 	.byte	0x00, 0xf5, 0x21, 0x00


	//----- nvinfo : EIATTR_SPARSE_MMA_MASK
	.align		4
.L_293:
        /*0068*/ 	.byte	0x03, 0x50
        /*006a*/ 	.short	0x0000


	//----- nvinfo : EIATTR_MAXREG_COUNT
	.align		4
        /*006c*/ 	.byte	0x03, 0x1b
        /*006e*/ 	.short	0x00ff


	//----- nvinfo : EIATTR_MERCURY_ISA_VERSION
	.align		4
        /*0070*/ 	.byte	0x03, 0x5f
        /*0072*/ 	.short	0x0101


	//----- nvinfo : EIATTR_VRC_CTA_INIT_COUNT
	.align		4
        /*0074*/ 	.byte	0x02, 0x4a
	.zero		1
	.zero		1


	//----- nvinfo : EIATTR_EXIT_INSTR_OFFSETS
	.align		4
        /*0078*/ 	.byte	0x04, 0x1c
        /*007a*/ 	.short	(.L_295 - .L_294)


	//   ....[0]....
.L_294:
        /*007c*/ 	.word	0x000000b0


	//   ....[1]....
        /*0080*/ 	.word	0x00000110


	//----- nvinfo : EIATTR_CBANK_PARAM_SIZE
	.align		4
.L_295:
        /*0084*/ 	.byte	0x03, 0x19
        /*0086*/ 	.short	0x0020


	//----- nvinfo : EIATTR_PARAM_CBANK
	.align		4
        /*0088*/ 	.byte	0x04, 0x0a
        /*008a*/ 	.short	(.L_297 - .L_296)
	.align		4
.L_296:
        /*008c*/ 	.word	index@(.nv.constant0._Z21dvc_ScaLBL_SetSlice_zPddiiii)
        /*0090*/ 	.short	0x0380
        /*0092*/ 	.short	0x0020


	//----- nvinfo : EIATTR_SW_WAR
	.align		4
.L_297:
        /*0094*/ 	.byte	0x04, 0x36
        /*0096*/ 	.short	(.L_299 - .L_298)
.L_298:
        /*0098*/ 	.word	0x00000008
.L_299:


//--------------------- .nv.info._Z19dvc_ScaLBL_Color_BCPiS_PdS0_ddii --------------------------
	.section	.nv.info._Z19dvc_ScaLBL_Color_BCPiS_PdS0_ddii,"",@"SHT_CUDA_INFO"
	.sectionflags	@""
	.align	4


	//----- nvinfo : EIATTR_CUDA_API_VERSION
	.align		4
        /*0000*/ 	.byte	0x04, 0x37
        /*0002*/ 	.short	(.L_301 - .L_300)
.L_300:
        /*0004*/ 	.word	0x00000082


	//----- nvinfo : EIATTR_KPARAM_INFO
	.align		4
.L_301:
        /*0008*/ 	.byte	0x04, 0x17
        /*000a*/ 	.short	(.L_303 - .L_302)
.L_302:
        /*000c*/ 	.word	0x00000000
        /*0010*/ 	.short	0x0007
        /*0012*/ 	.short	0x0034
        /*0014*/ 	.byte	0x00, 0xf0, 0x11, 0x00


	//----- nvinfo : EIATTR_KPARAM_INFO
	.align		4
.L_303:
        /*0018*/ 	.byte	0x04, 0x17
        /*001a*/ 	.short	(.L_305 - .L_304)
.L_304:
        /*001c*/ 	.word	0x00000000
        /*0020*/ 	.short	0x0006
        /*0022*/ 	.short	0x0030
        /*0024*/ 	.byte	0x00, 0xf0, 0x11, 0x00


	//----- nvinfo : EIATTR_KPARAM_INFO
	.align		4
.L_305:
        /*0028*/ 	.byte	0x04, 0x17
        /*002a*/ 	.short	(.L_307 - .L_306)
.L_306:
        /*002c*/ 	.word	0x00000000
        /*0030*/ 	.short	0x0005
        /*0032*/ 	.short	0x0028
        /*0034*/ 	.byte	0x00, 0xf0, 0x21, 0x00


	//----- nvinfo : EIATTR_KPARAM_INFO
	.align		4
.L_307:
        /*0038*/ 	.byte	0x04, 0x17
        /*003a*/ 	.short	(.L_309 - .L_308)
.L_308:
        /*003c*/ 	.word	0x00000000
        /*0040*/ 	.short	0x0004
        /*0042*/ 	.short	0x0020
        /*0044*/ 	.byte	0x00, 0xf0, 0x21, 0x00


	//----- nvinfo : EIATTR_KPARAM_INFO
	.align		4
.L_309:
        /*0048*/ 	.byte	0x04, 0x17
        /*004a*/ 	.short	(.L_311 - .L_310)
.L_310:
        /*004c*/ 	.word	0x00000000
        /*0050*/ 	.short	0x0003
        /*0052*/ 	.short	0x0018
        /*0054*/ 	.byte	0x00, 0xf5, 0x21, 0x00


	//----- nvinfo : EIATTR_KPARAM_INFO
	.align		4
.L_311:
        /*0058*/ 	.byte	0x04, 0x17
        /*005a*/ 	.short	(.L_313 - .L_312)
.L_312:
        /*005c*/ 	.word	0x00000000
        /*0060*/ 	.short	0x0002
        /*0062*/ 	.short	0x0010
        /*0064*/ 	.byte	0x00, 0xf5, 0x21, 0x00


	//----- nvinfo : EIATTR_KPARAM_INFO
	.align		4
.L_313:
        /*0068*/ 	.byte	0x04, 0x17
        /*006a*/ 	.short	(.L_315 - .L_314)
.L_314:
        /*006c*/ 	.word	0x00000000
        /*0070*/ 	.short	0x0001
        /*0072*/ 	.short	0x0008
        /*0074*/ 	.byte	0x00, 0xf5, 0x21, 0x00


	//----- nvinfo : EIATTR_KPARAM_INFO
	.align		4
.L_315:
        /*0078*/ 	.byte	0x04, 0x17
        /*007a*/ 	.short	(.L_317 - .L_316)
.L_316:
        /*007c*/ 	.word	0x00000000
        /*0080*/ 	.short	0x0000
        /*0082*/ 	.short	0x0000
        /*0084*/ 	.byte	0x00, 0xf5, 0x21, 0x00


	//----- nvinfo : EIATTR_SPARSE_MMA_MASK
	.align		4
.L_317:
        /*0088*/ 	.byte	0x03, 0x50
        /*008a*/ 	.short	0x0000


	//----- nvinfo : EIATTR_MAXREG_COUNT
	.align		4
        /*008c*/ 	.byte	0x03, 0x1b
        /*008e*/ 	.short	0x00ff


	//----- nvinfo : EIATTR_MERCURY_ISA_VERSION
	.align		4
        /*0090*/ 	.byte	0x03, 0x5f
        /*0092*/ 	.short	0x0101


	//----- nvinfo : EIATTR_VRC_CTA_INIT_COUNT
	.align		4
        /*0094*/ 	.byte	0x02, 0x4a
	.zero		1
	.zero		1


	//----- nvinfo : EIATTR_EXIT_INSTR_OFFSETS
	.align		4
        /*0098*/ 	.byte	0x04, 0x1c
        /*009a*/ 	.short	(.L_319 - .L_318)


	//   ....[0]....
.L_318:
        /*009c*/ 	.word	0x00000070


	//   ....[1]....
        /*00a0*/ 	.word	0x000002c0


	//----- nvinfo : EIATTR_CRS_STACK_SIZE
	.align		4
.L_319:
        /*00a4*/ 	.byte	0x04, 0x1e
        /*00a6*/ 	.short	(.L_321 - .L_320)
.L_320:
        /*00a8*/ 	.word	0x00000000


	//----- nvinfo : EIATTR_CBANK_PARAM_SIZE
	.align		4
.L_321:
        /*00ac*/ 	.byte	0x03, 0x19
        /*00ae*/ 	.short	0x0038


	//----- nvinfo : EIATTR_PARAM_CBANK
	.align		4
        /*00b0*/ 	.byte	0x04, 0x0a
        /*00b2*/ 	.short	(.L_323 - .L_322)
	.align		4
.L_322:
        /*00b4*/ 	.word	index@(.nv.constant0._Z19dvc_ScaLBL_Color_BCPiS_PdS0_ddii)
        /*00b8*/ 	.short	0x0380
        /*00ba*/ 	.short	0x0038


	//----- nvinfo : EIATTR_SW_WAR
	.align		4
.L_323:
        /*00bc*/ 	.byte	0x04, 0x36
        /*00be*/ 	.short	(.L_325 - .L_324)
.L_324:
        /*00c0*/ 	.word	0x00000008
.L_325:


//--------------------- .nv.info._Z21dvc_ScaLBL_Color_InitPcPdS0_ddiii --------------------------
	.section	.nv.info._Z21dvc_ScaLBL_Color_InitPcPdS0_ddiii,"",@"SHT_CUDA_INFO"
	.sectionflags	@""
	.align	4


	//----- nvinfo : EIATTR_CUDA_API_VERSION
	.align		4
        /*0000*/ 	.byte	0x04, 0x37
        /*0002*/ 	.short	(.L_327 - .L_326)
.L_326:
        /*0004*/ 	.word	0x00000082


	//----- nvinfo : EIATTR_KPARAM_INFO
	.align		4
.L_327:
        /*0008*/ 	.byte	0x04, 0x17
        /*000a*/ 	.short	(.L_329 - .L_328)
.L_328:
        /*000c*/ 	.word	0x00000000
        /*0010*/ 	.short	0x0007
        /*0012*/ 	.short	0x0030
        /*0014*/ 	.byte	0x00, 0xf0, 0x11, 0x00


	//----- nvinfo : EIATTR_KPARAM_INFO
	.align		4
.L_329:
        /*0018*/ 	.byte	0x04, 0x17
        /*001a*/ 	.short	(.L_331 - .L_330)
.L_330:
        /*001c*/ 	.word	0x00000000
        /*0020*/ 	.short	0x0006
        /*0022*/ 	.short	0x002c
        /*0024*/ 	.byte	0x00, 0xf0, 0x11, 0x00


	//----- nvinfo : EIATTR_KPARAM_INFO
	.align		4
.L_331:
        /*0028*/ 	.byte	0x04, 0x17
        /*002a*/ 	.short	(.L_333 - .L_332)
.L_332:
        /*002c*/ 	.word	0x00000000
        /*0030*/ 	.short	0x0005
        /*0032*/ 	.short	0x0028
        /*0034*/ 	.byte	0x00, 0xf0, 0x11, 0x00


	//----- nvinfo : EIATTR_KPARAM_INFO
	.align		4
.L_333:
        /*0038*/ 	.byte	0x04, 0x17
        /*003a*/ 	.short	(.L_335 - .L_334)
.L_334:
        /*003c*/ 	.word	0x00000000
        /*0040*/ 	.short	0x0004
        /*0042*/ 	.short	0x0020
        /*0044*/ 	.byte	0x00, 0xf0, 0x21, 0x00


	//----- nvinfo : EIATTR_KPARAM_INFO
	.align		4
.L_335:
        /*0048*/ 	.byte	0x04, 0x17
        /*004a*/ 	.short	(.L_337 - .L_336)
.L_336:
        /*004c*/ 	.word	0x00000000
        /*0050*/ 	.short	0x0003
        /*0052*/ 	.short	0x0018
        /*0054*/ 	.byte	0x00, 0xf0, 0x21, 0x00


	//----- nvinfo : EIATTR_KPARAM_INFO
	.align		4
.L_337:
        /*0058*/ 	.byte	0x04, 0x17
        /*005a*/ 	.short	(.L_339 - .L_338)
.L_338:
        /*005c*/ 	.word	0x00000000
        /*0060*/ 	.short	0x0002
        /*0062*/ 	.short	0x0010
        /*0064*/ 	.byte	0x00, 0xf5, 0x21, 0x00


	//----- nvinfo : EIATTR_KPARAM_INFO
	.align		4
.L_339:
        /*0068*/ 	.byte	0x04, 0x17
        /*006a*/ 	.short	(.L_341 - .L_340)
.L_340:
        /*006c*/ 	.word	0x00000000
        /*0070*/ 	.short	0x0001
        /*0072*/ 	.short	0x0008
        /*0074*/ 	.byte	0x00, 0xf5, 0x21, 0x00


	//----- nvinfo : EIATTR_KPARAM_INFO
	.align		4
.L_341:
        /*0078*/ 	.byte	0x04, 0x17
        /*007a*/ 	.short	(.L_343 - .L_342)
.L_342:
        /*007c*/ 	.word	0x00000000
        /*0080*/ 	.short	0x0000
        /*0082*/ 	.short	0x0000
        /*0084*/ 	.byte	0x00, 0xf5, 0x21, 0x00


	//----- nvinfo : EIATTR_SPARSE_MMA_MASK
	.align		4
.L_343:
        /*0088*/ 	.byte	0x03, 0x50
        /*008a*/ 	.short	0x0000


	//----- nvinfo : EIATTR_MAXREG_COUNT
	.align		4
        /*008c*/ 	.byte	0x03, 0x1b
        /*008e*/ 	.short	0x00ff


	//----- nvinfo : EIATTR_MERCURY_ISA_VERSION
	.align		4
        /*0090*/ 	.byte	0x03, 0x5f
        /*0092*/ 	.short	0x0101


	//----- nvinfo : EIATTR_VRC_CTA_INIT_COUNT
	.align		4
        /*0094*/ 	.byte	0x02, 0x4a
	.zero		1
	.zero		1


	//----- nvinfo : EIATTR_EXIT_INSTR_OFFSETS
	.align		4
        /*0098*/ 	.byte	0x04, 0x1c
        /*009a*/ 	.short	(.L_345 - .L_344)


	//   ....[0]....
.L_344:
        /*009c*/ 	.word	0x00000060


	//   ....[1]....
        /*00a0*/ 	.word	0x00000d30


	//   ....[2]....
        /*00a4*/ 	.word	0x00001060


	//----- nvinfo : EIATTR_CRS_STACK_SIZE
	.align		4
.L_345:
        /*00a8*/ 	.byte	0x04, 0x1e
        /*00aa*/ 	.short	(.L_347 - .L_346)
.L_346:
        /*00ac*/ 	.word	0x00000000


	//----- nvinfo : EIATTR_CBANK_PARAM_SIZE
	.align		4
.L_347:
        /*00b0*/ 	.byte	0x03, 0x19
        /*00b2*/ 	.short	0x0034


	//----- nvinfo : EIATTR_PARAM_CBANK
	.align		4
        /*00b4*/ 	.byte	0x04, 0x0a
        /*00b6*/ 	.short	(.L_349 - .L_348)
	.align		4
.L_348:
        /*00b8*/ 	.word	index@(.nv.constant0._Z21dvc_ScaLBL_Color_InitPcPdS0_ddiii)
        /*00bc*/ 	.short	0x0380
        /*00be*/ 	.short	0x0034


	//----- nvinfo : EIATTR_SW_WAR
	.align		4
.L_349:
        /*00c0*/ 	.byte	0x04, 0x36
        /*00c2*/ 	.short	(.L_351 - .L_350)
.L_350:
        /*00c4*/ 	.word	0x00000008
.L_351:


//--------------------- .nv.callgraph             --------------------------
	.section	.nv.callgraph,"",@"SHT_CUDA_CALLGRAPH"
	.align	4
	.sectionentsize	8
	.align		4
        /*0000*/ 	.word	0x00000000
	.align		4
        /*0004*/ 	.word	0xffffffff
	.align		4
        /*0008*/ 	.word	0x00000000
	.align		4
        /*000c*/ 	.word	0xfffffffe
	.align		4
        /*0010*/ 	.word	0x00000000
	.align		4
        /*0014*/ 	.word	0xfffffffd
	.align		4
        /*0018*/ 	.word	0x00000000
	.align		4
        /*001c*/ 	.word	0xfffffffc


//--------------------- .text._Z26dvc_ScaLBL_PhaseField_InitPiPdS0_S0_S0_iii --------------------------
	.section	.text._Z26dvc_ScaLBL_PhaseField_InitPiPdS0_S0_S0_iii,"ax",@progbits
	.align	128
        .global         _Z26dvc_ScaLBL_PhaseField_InitPiPdS0_S0_S0_iii
        .type           _Z26dvc_ScaLBL_PhaseField_InitPiPdS0_S0_S0_iii,@function
        .size           _Z26dvc_ScaLBL_PhaseField_InitPiPdS0_S0_S0_iii,(.L_x_204 - _Z26dvc_ScaLBL_PhaseField_InitPiPdS0_S0_S0_iii)
        .other          _Z26dvc_ScaLBL_PhaseField_InitPiPdS0_S0_S0_iii,@"STO_CUDA_ENTRY STV_DEFAULT"
_Z26dvc_ScaLBL_PhaseField_InitPiPdS0_S0_S0_iii:
.text._Z26dvc_ScaLBL_PhaseField_InitPiPdS0_S0_S0_iii:
[----:B------:R-:W-:Y:S08]  /*0000*/  LDC R1, c[0x0][0x37c] ;  /* 0x0000df00ff017b82 */ /* 0x000ff00000000800 */
[----:B------:R-:W0:Y:S02]  /*0010*/  LDC R3, c[0x0][0x3b0] ;  /* 0x0000ec00ff037b82 */ /* 0x000e240000000800 */
[----:B0-----:R-:W-:-:S13]  /*0020*/  ISETP.GE.AND P0, PT, R3, -0x3ffff, PT ;  /* 0xfffc00010300780c */ /* 0x001fda0003f06270 */
[----:B------:R-:W-:Y:S05]  /*0030*/  @!P0 EXIT ;  /* 0x000000000000894d */ /* 0x000fea0003800000 */
[----:B------:R-:W0:Y:S01]  /*0040*/  S2R R5, SR_TID.X ;  /* 0x0000000000057919 */ /* 0x000e220000002100 */
[----:B------:R-:W0:Y:S01]  /*0050*/  LDCU UR6, c[0x0][0x3a8] ;  /* 0x00007500ff0677ac */ /* 0x000e220008000800 */
[----:B------:R-:W1:Y:S01]  /*0060*/  LDC R0, c[0x0][0x360] ;  /* 0x0000d800ff007b82 */ /* 0x000e620000000800 */
[----:B------:R-:W-:Y:S01]  /*0070*/  IADD3 R4, PT, PT, R3, 0x3ffff, RZ ;  /* 0x0003ffff03047810 */ /* 0x000fe20007ffe0ff */
[----:B------:R-:W2:Y:S01]  /*0080*/  S2R R27, SR_CTAID.X ;  /* 0x00000000001b7919 */ /* 0x000ea20000002500 */
[----:B------:R-:W-:Y:S01]  /*0090*/  SHF.R.S32.HI R2, RZ, 0x1f, R3 ;  /* 0x0000001fff027819 */ /* 0x000fe20000011403 */
[----:B------:R-:W3:Y:S01]  /*00a0*/  LDCU.64 UR4, c[0x0][0x358] ;  /* 0x00006b00ff0477ac */ /* 0x000ee20008000a00 */
[----:B------:R-:W-:Y:S02]  /*00b0*/  ISETP.GE.U32.AND P0, PT, R4, 0x7ffff, PT ;  /* 0x0007ffff0400780c */ /* 0x000fe40003f06070 */
[----:B------:R-:W-:Y:S01]  /*00c0*/  LEA.HI R2, R2, R3, RZ, 0x12 ;  /* 0x0000000302027211 */ /* 0x000fe200078f90ff */
[----:B------:R-:W-:-:S03]  /*00d0*/  HFMA2 R3, -RZ, RZ, 0, 0 ;  /* 0x00000000ff037431 */ /* 0x000fc600000001ff */
[----:B------:R-:W-:Y:S02]  /*00e0*/  SHF.R.S32.HI R2, RZ, 0x12, R2 ;  /* 0x00000012ff027819 */ /* 0x000fe40000011402 */
[----:B0-----:R-:W-:-:S03]  /*00f0*/  IADD3 R5, PT, PT, R5, UR6, RZ ;  /* 0x0000000605057c10 */ /* 0x001fc6000fffe0ff */
[----:B--2---:R-:W-:Y:S02]  /*0100*/  IMAD R4, R2, R27, R27 ;  /* 0x0000001b02047224 */ /* 0x004fe400078e021b */
[----:B---3--:R-:W-:Y:S05]  /*0110*/  @!P0 BRA `(.L_x_0) ;  /* 0x00000008004c8947 */ /* 0x008fea0003800000 */
[----:B------:R-:W0:Y:S01]  /*0120*/  LDC R25, c[0x0][0x3b0] ;  /* 0x0000ec00ff197b82 */ /* 0x000e220000000800 */
[----:B------:R-:W-:Y:S01]  /*0130*/  IADD3 R16, PT, PT, R2, 0x1, RZ ;  /* 0x0000000102107810 */ /* 0x000fe20007ffe0ff */
[-C--:B-1----:R-:W-:Y:S01]  /*0140*/  IMAD R18, R4, R0.reuse, R0 ;  /* 0x0000000004127224 */ /* 0x082fe200078e0200 */
[----:B------:R-:W1:Y:S01]  /*0150*/  LDCU UR6, c[0x0][0x3ac] ;  /* 0x00007580ff0677ac */ /* 0x000e620008000800 */
[----:B------:R-:W-:Y:S01]  /*0160*/  IMAD R27, R27, R0, RZ ;  /* 0x000000001b1b7224 */ /* 0x000fe200078e02ff */
[C---:B------:R-:W-:Y:S02]  /*0170*/  LOP3.LUT R3, R16.reuse, 0xfffffffe, RZ, 0xc0, !PT ;  /* 0xfffffffe10037812 */ /* 0x040fe400078ec0ff */
[----:B------:R-:W-:Y:S01]  /*0180*/  IADD3 R29, PT, PT, R5, R18, RZ ;  /* 0x00000012051d7210 */ /* 0x000fe20007ffe0ff */
[----:B------:R-:W2:Y:S01]  /*0190*/  LDC.64 R6, c[0x0][0x3a0] ;  /* 0x0000e800ff067b82 */ /* 0x000ea20000000a00 */
[----:B------:R-:W-:Y:S01]  /*01a0*/  IMAD R27, R16, R27, R5 ;  /* 0x0000001b101b7224 */ /* 0x000fe200078e0205 */
[----:B------:R-:W-:-:S06]  /*01b0*/  IADD3 R24, PT, PT, -R3, RZ, RZ ;  /* 0x000000ff03187210 */ /* 0x000fcc0007ffe1ff */
[----:B------:R-:W3:Y:S08]  /*01c0*/  LDC.64 R8, c[0x0][0x380] ;  /* 0x0000e000ff087b82 */ /* 0x000ef00000000a00 */
[----:B------:R-:W4:Y:S08]  /*01d0*/  LDC.64 R10, c[0x0][0x388] ;  /* 0x0000e200ff0a7b82 */ /* 0x000f300000000a00 */
[----:B------:R-:W0:Y:S08]  /*01e0*/  LDC.64 R12, c[0x0][0x390] ;  /* 0x0000e400ff0c7b82 */ /* 0x000e300000000a00 */
[----:B-1----:R-:W0:Y:S02]  /*01f0*/  LDC.64 R14, c[0x0][0x398] ;  /* 0x0000e600ff0e7b82 */ /* 0x002e240000000a00 */
.L_x_9:
[----:B------:R-:W-:Y:S01]  /*0200*/  ISETP.GE.AND P1, PT, R27, UR6, PT ;  /* 0x000000061b007c0c */ /* 0x000fe2000bf26270 */
[----:B------:R-:W-:Y:S01]  /*0210*/  BSSY.RECONVERGENT B0, `(.L_x_1) ;  /* 0x0000040000007945 */ /* 0x000fe20003800200 */
[----:B------:R-:W-:-:S04]  /*0220*/  IADD3 R24, PT, PT, R24, 0x2, RZ ;  /* 0x0000000218187810 */ /* 0x000fc80007ffe0ff */
[----:B------:R-:W-:-:S07]  /*0230*/  ISETP.NE.AND P0, PT, R24, RZ, PT ;  /* 0x000000ff1800720c */ /* 0x000fce0003f05270 */
[----:B0-----:R-:W-:Y:S06]  /*0240*/  @P1 BRA `(.L_x_2) ;  /* 0x0000000000f01947 */ /* 0x001fec0003800000 */
[----:B---3--:R-:W-:-:S05]  /*0250*/  IMAD.WIDE R18, R27, 0x4, R8 ;  /* 0x000000041b127825 */ /* 0x008fca00078e0208 */
[----:B------:R-:W4:Y:S02]  /*0260*/  LDG.E R17, desc[UR4][R18.64] ;  /* 0x0000000412117981 */ /* 0x000f24000c1e1900 */
[----:B----4-:R-:W-:-:S06]  /*0270*/  IMAD.WIDE R16, R17, 0x8, R10 ;  /* 0x0000000811107825 */ /* 0x010fcc00078e020a */
[----:B------:R-:W3:Y:S01]  /*0280*/  LDG.E.64 R16, desc[UR4][R16.64] ;  /* 0x0000000410107981 */ /* 0x000ee2000c1e1b00 */
[----:B------:R-:W-:Y:S01]  /*0290*/  BSSY.RECONVERGENT B1, `(.L_x_3) ;  /* 0x000000f000017945 */ /* 0x000fe20003800200 */
[----:B------:R-:W-:Y:S01]  /*02a0*/  HFMA2 R21, -RZ, RZ, 1.984375, 0 ;  /* 0x3ff00000ff157431 */ /* 0x000fe200000001ff */
[----:B------:R-:W-:Y:S02]  /*02b0*/  CS2R R22, SRZ ;  /* 0x0000000000167805 */ /* 0x000fe4000001ff00 */
[----:B------:R-:W-:Y:S01]  /*02c0*/  MOV R20, 0x0 ;  /* 0x0000000000147802 */ /* 0x000fe20000000f00 */
[----:B---3--:R-:W-:-:S14]  /*02d0*/  DSETP.GT.AND P1, PT, R16, 1, PT ;  /* 0x3ff000001000742a */ /* 0x008fdc0003f24000 */
[----:B------:R-:W-:Y:S05]  /*02e0*/  @P1 BRA `(.L_x_4) ;  /* 0x0000000000241947 */ /* 0x000fea0003800000 */
[C---:B------:R-:W-:Y:S02]  /*02f0*/  DADD R20, R16.reuse, 1 ;  /* 0x3ff0000010147429 */ /* 0x040fe40000000000 */
[C---:B------:R-:W-:Y:S02]  /*0300*/  DADD R18, -R16.reuse, 1 ;  /* 0x3ff0000010127429 */ /* 0x040fe40000000100 */
[----:B------:R-:W-:-:S04]  /*0310*/  DSETP.GEU.AND P1, PT, R16, -1, PT ;  /* 0xbff000001000742a */ /* 0x000fc80003f2e000 */
[----:B------:R-:W-:Y:S02]  /*0320*/  DMUL R20, R20, 0.5 ;  /* 0x3fe0000014147828 */ /* 0x000fe40000000000 */
[----:B------:R-:W-:-:S08]  /*0330*/  DMUL R18, R18, 0.5 ;  /* 0x3fe0000012127828 */ /* 0x000fd00000000000 */
[----:B------:R-:W-:Y:S02]  /*0340*/  FSEL R20, R20, RZ, P1 ;  /* 0x000000ff14147208 */ /* 0x000fe40000800000 */
[----:B------:R-:W-:Y:S02]  /*0350*/  FSEL R21, R21, RZ, P1 ;  /* 0x000000ff15157208 */ /* 0x000fe40000800000 */
[----:B------:R-:W-:Y:S02]  /*0360*/  FSEL R22, R18, RZ, P1 ;  /* 0x000000ff12167208 */ /* 0x000fe40000800000 */
[----:B------:R-:W-:-:S07]  /*0370*/  FSEL R23, R19, 1.875, P1 ;  /* 0x3ff0000013177808 */ /* 0x000fce0000800000 */
.L_x_4:
[----:B------:R-:W-:Y:S05]  /*0380*/  BSYNC.RECONVERGENT B1 ;  /* 0x0000000000017941 */ /* 0x000fea0003800200 */
.L_x_3:
[----:B0-----:R-:W-:Y:S01]  /*0390*/  IMAD.WIDE R16, R27, 0x8, R12 ;  /* 0x000000081b107825 */ /* 0x001fe200078e020c */
[----:B------:R-:W-:Y:S01]  /*03a0*/  UMOV UR8, 0x55555555 ;  /* 0x5555555500087882 */ /* 0x000fe20000000000 */
[----:B------:R-:W-:Y:S01]  /*03b0*/  UMOV UR9, 0x3fd55555 ;  /* 0x3fd5555500097882 */ /* 0x000fe20000000000 */
[----:B------:R-:W-:Y:S01]  /*03c0*/  UMOV UR10, 0x1c71c71c ;  /* 0x1c71c71c000a7882 */ /* 0x000fe20000000000 */
[----:B------:R-:W-:Y:S01]  /*03d0*/  UMOV UR11, 0x3fbc71c7 ;  /* 0x3fbc71c7000b7882 */ /* 0x000fe20000000000 */
[----:B------:R0:W-:Y:S01]  /*03e0*/  STG.E.64 desc[UR4][R16.64], R20 ;  /* 0x0000001410007986 */ /* 0x0001e2000c101b04 */
[----:B------:R-:W-:-:S05]  /*03f0*/  IMAD.WIDE R18, R25, 0x8, R16 ;  /* 0x0000000819127825 */ /* 0x000fca00078e0210 */
[----:B------:R1:W-:Y:S01]  /*0400*/  STG.E.64 desc[UR4][R18.64], R22 ;  /* 0x0000001612007986 */ /* 0x0003e2000c101b04 */
[----:B0-----:R-:W-:Y:S01]  /*0410*/  IMAD.WIDE R16, R27, 0x8, R14 ;  /* 0x000000081b107825 */ /* 0x001fe200078e020e */
[----:B-1----:R-:W-:-:S07]  /*0420*/  DMUL R18, R20, UR8 ;  /* 0x0000000814127c28 */ /* 0x002fce0008000000 */
[----:B------:R0:W-:Y:S02]  /*0430*/  STG.E.64 desc[UR4][R16.64], R18 ;  /* 0x0000001210007986 */ /* 0x0001e4000c101b04 */
[----:B0-----:R-:W-:Y:S01]  /*0440*/  DMUL R18, R20, UR10 ;  /* 0x0000000a14127c28 */ /* 0x001fe20008000000 */
[----:B------:R-:W-:-:S06]  /*0450*/  IMAD.WIDE R16, R25, 0x8, R16 ;  /* 0x0000000819107825 */ /* 0x000fcc00078e0210 */
[----:B------:R0:W-:Y:S02]  /*0460*/  STG.E.64 desc[UR4][R16.64], R18 ;  /* 0x0000001210007986 */ /* 0x0001e4000c101b04 */
[----:B0-----:R-:W-:-:S05]  /*0470*/  IMAD.WIDE R16, R25, 0x8, R16 ;  /* 0x0000000819107825 */ /* 0x001fca00078e0210 */
[----:B------:R-:W-:Y:S01]  /*0480*/  STG.E.64 desc[UR4][R16.64], R18 ;  /* 0x0000001210007986 */ /* 0x000fe2000c101b04 */
[----:B------:R-:W-:-:S05]  /*0490*/  IMAD.WIDE R20, R25, 0x8, R16 ;  /* 0x0000000819147825 */ /* 0x000fca00078e0210 */
[----:B------:R0:W-:Y:S02]  /*04a0*/  STG.E.64 desc[UR4][R20.64], R18 ;  /* 0x0000001214007986 */ /* 0x0001e4000c101b04 */
[----:B0-----:R-:W-:-:S05]  /*04b0*/  IMAD.WIDE R20, R25, 0x8, R20 ;  /* 0x0000000819147825 */ /* 0x001fca00078e0214 */
[----:B------:R0:W-:Y:S01]  /*04c0*/  STG.E.64 desc[UR4][R20.64], R18 ;  /* 0x0000001214007986 */ /* 0x0001e2000c101b04 */
[----:B------:R-:W-:-:S05]  /*04d0*/  IMAD.WIDE R16, R25, 0x8, R20 ;  /* 0x0000000819107825 */ /* 0x000fca00078e0214 */
[----:B------:R1:W-:Y:S01]  /*04e0*/  STG.E.64 desc[UR4][R16.64], R18 ;  /* 0x0000001210007986 */ /* 0x0003e2000c101b04 */
[----:B0-----:R-:W-:-:S05]  /*04f0*/  IMAD.WIDE R20, R25, 0x8, R16 ;  /* 0x0000000819147825 */ /* 0x001fca00078e0210 */
[----:B------:R2:W-:Y:S01]  /*0500*/  STG.E.64 desc[UR4][R20.64], R18 ;  /* 0x0000001214007986 */ /* 0x0005e2000c101b04 */
[C---:B-1----:R-:W-:Y:S02]  /*0510*/  DMUL R16, R22.reuse, UR8 ;  /* 0x0000000816107c28 */ /* 0x042fe40008000000 */
[----:B------:R-:W-:Y:S01]  /*0520*/  DMUL R22, R22, UR10 ;  /* 0x0000000a16167c28 */ /* 0x000fe20008000000 */
[----:B--2---:R-:W-:-:S05]  /*0530*/  IMAD.WIDE R20, R27, 0x8, R6 ;  /* 0x000000081b147825 */ /* 0x004fca00078e0206 */
[----:B------:R0:W-:Y:S02]  /*0540*/  STG.E.64 desc[UR4][R20.64], R16 ;  /* 0x0000001014007986 */ /* 0x0001e4000c101b04 */
[----:B0-----:R-:W-:-:S05]  /*0550*/  IMAD.WIDE R16, R25, 0x8, R20 ;  /* 0x0000000819107825 */ /* 0x001fca00078e0214 */
[----:B------:R0:W-:Y:S01]  /*0560*/  STG.E.64 desc[UR4][R16.64], R22 ;  /* 0x0000001610007986 */ /* 0x0001e2000c101b04 */
[----:B------:R-:W-:-:S05]  /*0570*/  IMAD.WIDE R18, R25, 0x8, R16 ;  /* 0x0000000819127825 */ /* 0x000fca00078e0210 */
[----:B------:R1:W-:Y:S01]  /*0580*/  STG.E.64 desc[UR4][R18.64], R22 ;  /* 0x0000001612007986 */ /* 0x0003e2000c101b04 */
[----:B------:R-:W-:-:S05]  /*0590*/  IMAD.WIDE R20, R25, 0x8, R18 ;  /* 0x0000000819147825 */ /* 0x000fca00078e0212 */
[----:B------:R2:W-:Y:S01]  /*05a0*/  STG.E.64 desc[UR4][R20.64], R22 ;  /* 0x0000001614007986 */ /* 0x0005e2000c101b04 */
[----:B0-----:R-:W-:-:S05]  /*05b0*/  IMAD.WIDE R16, R25, 0x8, R20 ;  /* 0x0000000819107825 */ /* 0x001fca00078e0214 */
[----:B------:R0:W-:Y:S01]  /*05c0*/  STG.E.64 desc[UR4][R16.64], R22 ;  /* 0x0000001610007986 */ /* 0x0001e2000c101b04 */
[----:B-1----:R-:W-:-:S05]  /*05d0*/  IMAD.WIDE R18, R25, 0x8, R16 ;  /* 0x0000000819127825 */ /* 0x002fca00078e0210 */
[----:B------:R0:W-:Y:S01]  /*05e0*/  STG.E.64 desc[UR4][R18.64], R22 ;  /* 0x0000001612007986 */ /* 0x0001e2000c101b04 */
[----:B--2---:R-:W-:-:S05]  /*05f0*/  IMAD.WIDE R20, R25, 0x8, R18 ;  /* 0x0000000819147825 */ /* 0x004fca00078e0212 */
[----:B------:R0:W-:Y:S02]  /*0600*/  STG.E.64 desc[UR4][R20.64], R22 ;  /* 0x0000001614007986 */ /* 0x0001e4000c101b04 */
.L_x_2:
[----:B------:R-:W-:Y:S05]  /*0610*/  BSYNC.RECONVERGENT B0 ;  /* 0x0000000000007941 */ /* 0x000fea0003800200 */
.L_x_1:
[----:B------:R-:W-:Y:S01]  /*0620*/  ISETP.GE.AND P1, PT, R29, UR6, PT ;  /* 0x000000061d007c0c */ /* 0x000fe2000bf26270 */
[----:B------:R-:W-:-:S12]  /*0630*/  BSSY.RECONVERGENT B0, `(.L_x_5) ;  /* 0x000003e000007945 */ /* 0x000fd80003800200 */
[----:B------:R-:W-:Y:S05]  /*0640*/  @P1 BRA `(.L_x_6) ;  /* 0x0000000000f01947 */ /* 0x000fea0003800000 */
[----:B0--3--:R-:W-:-:S05]  /*0650*/  IMAD.WIDE R22, R29, 0x4, R8 ;  /* 0x000000041d167825 */ /* 0x009fca00078e0208 */
        /* <DEDUP_REMOVED lines=18> */
.L_x_8:
[----:B------:R-:W-:Y:S05]  /*0780*/  BSYNC.RECONVERGENT B1 ;  /* 0x0000000000017941 */ /* 0x000fea0003800200 */
.L_x_7:
[C---:B------:R-:W-:Y:S01]  /*0790*/  IMAD.WIDE R20, R29.reuse, 0x8, R12 ;  /* 0x000000081d147825 */ /* 0x040fe200078e020c */
[----:B------:R-:W-:Y:S01]  /*07a0*/  UMOV UR8, 0x55555555 ;  /* 0x5555555500087882 */ /* 0x000fe20000000000 */
[----:B------:R-:W-:Y:S01]  /*07b0*/  UMOV UR9, 0x3fd55555 ;  /* 0x3fd5555500097882 */ /* 0x000fe20000000000 */
[----:B------:R-:W-:Y:S01]  /*07c0*/  UMOV UR10, 0x1c71c71c ;  /* 0x1c71c71c000a7882 */ /* 0x000fe20000000000 */
[----:B------:R-:W-:Y:S01]  /*07d0*/  IMAD.WIDE R22, R29, 0x8, R14 ;  /* 0x000000081d167825 */ /* 0x000fe200078e020e */
[----:B------:R0:W-:Y:S01]  /*07e0*/  STG.E.64 desc[UR4][R20.64], R18 ;  /* 0x0000001214007986 */ /* 0x0001e2000c101b04 */
[----:B------:R-:W-:Y:S02]  /*07f0*/  UMOV UR11, 0x3fbc71c7 ;  /* 0x3fbc71c7000b7882 */ /* 0x000fe40000000000 */
[----:B0-----:R-:W-:-:S05]  /*0800*/  IMAD.WIDE R20, R25, 0x8, R20 ;  /* 0x0000000819147825 */ /* 0x001fca00078e0214 */
[----:B------:R0:W-:Y:S02]  /*0810*/  STG.E.64 desc[UR4][R20.64], R16 ;  /* 0x0000001014007986 */ /* 0x0001e4000c101b04 */
[C---:B0-----:R-:W-:Y:S02]  /*0820*/  DMUL R20, R18.reuse, UR8 ;  /* 0x0000000812147c28 */ /* 0x041fe40008000000 */
[----:B------:R-:W-:-:S05]  /*0830*/  DMUL R18, R18, UR10 ;  /* 0x0000000a12127c28 */ /* 0x000fca0008000000 */
[----:B------:R0:W-:Y:S02]  /*0840*/  STG.E.64 desc[UR4][R22.64], R20 ;  /* 0x0000001416007986 */ /* 0x0001e4000c101b04 */
[----:B0-----:R-:W-:-:S05]  /*0850*/  IMAD.WIDE R22, R25, 0x8, R22 ;  /* 0x0000000819167825 */ /* 0x001fca00078e0216 */
[----:B------:R-:W-:Y:S01]  /*0860*/  STG.E.64 desc[UR4][R22.64], R18 ;  /* 0x0000001216007986 */ /* 0x000fe2000c101b04 */
[----:B------:R-:W-:-:S05]  /*0870*/  IMAD.WIDE R20, R25, 0x8, R22 ;  /* 0x0000000819147825 */ /* 0x000fca00078e0216 */
        /* <DEDUP_REMOVED lines=9> */
[----:B0-----:R-:W-:Y:S01]  /*0910*/  DMUL R22, R16, UR8 ;  /* 0x0000000810167c28 */ /* 0x001fe20008000000 */
[----:B--2---:R-:W-:-:S06]  /*0920*/  IMAD.WIDE R20, R29, 0x8, R6 ;  /* 0x000000081d147825 */ /* 0x004fcc00078e0206 */
[----:B------:R0:W-:Y:S01]  /*0930*/  STG.E.64 desc[UR4][R20.64], R22 ;  /* 0x0000001614007986 */ /* 0x0001e2000c101b04 */
[----:B------:R-:W-:Y:S01]  /*0940*/  IMAD.WIDE R18, R25, 0x8, R20 ;  /* 0x0000000819127825 */ /* 0x000fe200078e0214 */
[----:B0-----:R-:W-:-:S03]  /*0950*/  DMUL R20, R16, UR10 ;  /* 0x0000000a10147c28 */ /* 0x001fc60008000000 */
[----:B------:R-:W-:-:S04]  /*0960*/  IMAD.WIDE R16, R25, 0x8, R18 ;  /* 0x0000000819107825 */ /* 0x000fc800078e0212 */
[----:B------:R-:W-:Y:S01]  /*0970*/  STG.E.64 desc[UR4][R18.64], R20 ;  /* 0x0000001412007986 */ /* 0x000fe2000c101b04 */
[----:B------:R-:W-:-:S03]  /*0980*/  IMAD.WIDE R22, R25, 0x8, R16 ;  /* 0x0000000819167825 */ /* 0x000fc600078e0210 */
[----:B------:R0:W-:Y:S04]  /*0990*/  STG.E.64 desc[UR4][R16.64], R20 ;  /* 0x0000001410007986 */ /* 0x0001e8000c101b04 */
[----:B------:R1:W-:Y:S01]  /*09a0*/  STG.E.64 desc[UR4][R22.64], R20 ;  /* 0x0000001416007986 */ /* 0x0003e2000c101b04 */
[----:B0-----:R-:W-:-:S05]  /*09b0*/  IMAD.WIDE R16, R25, 0x8, R22 ;  /* 0x0000000819107825 */ /* 0x001fca00078e0216 */
[----:B------:R0:W-:Y:S01]  /*09c0*/  STG.E.64 desc[UR4][R16.64], R20 ;  /* 0x0000001410007986 */ /* 0x0001e2000c101b04 */
[----:B------:R-:W-:-:S05]  /*09d0*/  IMAD.WIDE R18, R25, 0x8, R16 ;  /* 0x0000000819127825 */ /* 0x000fca00078e0210 */
[----:B------:R0:W-:Y:S01]  /*09e0*/  STG.E.64 desc[UR4][R18.64], R20 ;  /* 0x0000001412007986 */ /* 0x0001e2000c101b04 */
[----:B-1----:R-:W-:-:S05]  /*09f0*/  IMAD.WIDE R22, R25, 0x8, R18 ;  /* 0x0000000819167825 */ /* 0x002fca00078e0212 */
[----:B------:R0:W-:Y:S02]  /*0a00*/  STG.E.64 desc[UR4][R22.64], R20 ;  /* 0x0000001416007986 */ /* 0x0001e4000c101b04 */
.L_x_6:
[----:B------:R-:W-:Y:S05]  /*0a10*/  BSYNC.RECONVERGENT B0 ;  /* 0x0000000000007941 */ /* 0x000fea0003800200 */
.L_x_5:
[C---:B------:R-:W-:Y:S02]  /*0a20*/  LEA R29, R0.reuse, R29, 0x1 ;  /* 0x0000001d001d7211 */ /* 0x040fe400078e08ff */
[----:B------:R-:W-:Y:S01]  /*0a30*/  LEA R27, R0, R27, 0x1 ;  /* 0x0000001b001b7211 */ /* 0x000fe200078e08ff */
[----:B------:R-:W-:Y:S06]  /*0a40*/  @P0 BRA `(.L_x_9) ;  /* 0xfffffff400ec0947 */ /* 0x000fec000383ffff */
.L_x_0:
[----:B------:R-:W-:-:S04]  /*0a50*/  LOP3.LUT R2, R2, 0x1, RZ, 0xc0, !PT ;  /* 0x0000000102027812 */ /* 0x000fc800078ec0ff */
[----:B------:R-:W-:-:S13]  /*0a60*/  ISETP.NE.U32.AND P0, PT, R2, 0x1, PT ;  /* 0x000000010200780c */ /* 0x000fda0003f05070 */
[----:B------:R-:W-:Y:S05]  /*0a70*/  @!P0 EXIT ;  /* 0x000000000000894d */ /* 0x000fea0003800000 */
[----:B------:R-:W5:Y:S01]  /*0a80*/  LDCU UR6, c[0x0][0x3ac] ;  /* 0x00007580ff0677ac */ /* 0x000f620008000800 */
[----:B------:R-:W-:-:S05]  /*0a90*/  IADD3 R3, PT, PT, R4, R3, RZ ;  /* 0x0000000304037210 */ /* 0x000fca0007ffe0ff */
[----:B-1----:R-:W-:-:S05]  /*0aa0*/  IMAD R5, R3, R0, R5 ;  /* 0x0000000003057224 */ /* 0x002fca00078e0205 */
[----:B-----5:R-:W-:-:S13]  /*0ab0*/  ISETP.GE.AND P0, PT, R5, UR6, PT ;  /* 0x0000000605007c0c */ /* 0x020fda000bf06270 */
[----:B------:R-:W-:Y:S05]  /*0ac0*/  @P0 EXIT ;  /* 0x000000000000094d */ /* 0x000fea0003800000 */
[----:B------:R-:W1:Y:S08]  /*0ad0*/  LDC.64 R2, c[0x0][0x380] ;  /* 0x0000e000ff027b82 */ /* 0x000e700000000a00 */
[----:B0-----:R-:W0:Y:S08]  /*0ae0*/  LDC.64 R18, c[0x0][0x388] ;  /* 0x0000e200ff127b82 */ /* 0x001e300000000a00 */
[----:B------:R-:W5:Y:S01]  /*0af0*/  LDC.64 R14, c[0x0][0x398] ;  /* 0x0000e600ff0e7b82 */ /* 0x000f620000000a00 */
[----:B-1----:R-:W-:-:S07]  /*0b00*/  IMAD.WIDE R2, R5, 0x4, R2 ;  /* 0x0000000405027825 */ /* 0x002fce00078e0202 */
[----:B------:R-:W1:Y:S01]  /*0b10*/  LDC.64 R12, c[0x0][0x390] ;  /* 0x0000e400ff0c7b82 */ /* 0x000e620000000a00 */
[----:B------:R-:W0:Y:S07]  /*0b20*/  LDG.E R3, desc[UR4][R2.64] ;  /* 0x0000000402037981 */ /* 0x000e2e000c1e1900 */
[----:B----4-:R-:W4:Y:S08]  /*0b30*/  LDC.64 R10, c[0x0][0x3a0] ;  /* 0x0000e800ff0a7b82 */ /* 0x010f300000000a00 */
[----:B------:R-:W3:Y:S01]  /*0b40*/  LDC R17, c[0x0][0x3b0] ;  /* 0x0000ec00ff117b82 */ /* 0x000ee20000000800 */
[----:B0-----:R-:W-:-:S06]  /*0b50*/  IMAD.WIDE R18, R3, 0x8, R18 ;  /* 0x0000000803127825 */ /* 0x001fcc00078e0212 */
[----:B------:R-:W3:Y:S01]  /*0b60*/  LDG.E.64 R18, desc[UR4][R18.64] ;  /* 0x0000000412127981 */ /* 0x000ee2000c1e1b00 */
[C---:B-----5:R-:W-:Y:S01]  /*0b70*/  IMAD.WIDE R14, R5.reuse, 0x8, R14 ;  /* 0x00000008050e7825 */ /* 0x060fe200078e020e */
[----:B------:R-:W-:Y:S03]  /*0b80*/  BSSY.RECONVERGENT B0, `(.L_x_10) ;  /* 0x0000015000007945 */ /* 0x000fe60003800200 */
[----:B------:R-:W-:Y:S01]  /*0b90*/  HFMA2 R27, -RZ, RZ, 1.984375, 0 ;  /* 0x3ff00000ff1b7431 */ /* 0x000fe200000001ff */
[----:B--2---:R-:W-:Y:S01]  /*0ba0*/  CS2R R6, SRZ ;  /* 0x0000000000067805 */ /* 0x004fe2000001ff00 */
[----:B-1----:R-:W-:Y:S01]  /*0bb0*/  IMAD.WIDE R12, R5, 0x8, R12 ;  /* 0x00000008050c7825 */ /* 0x002fe200078e020c */
[----:B------:R-:W-:-:S03]  /*0bc0*/  MOV R26, 0x0 ;  /* 0x00000000001a7802 */ /* 0x000fc60000000f00 */
[----:B----4-:R-:W-:-:S04]  /*0bd0*/  IMAD.WIDE R10, R5, 0x8, R10 ;  /* 0x00000008050a7825 */ /* 0x010fc800078e020a */
[----:B---3--:R-:W-:-:S04]  /*0be0*/  IMAD.WIDE R8, R17, 0x8, R14 ;  /* 0x0000000811087825 */ /* 0x008fc800078e020e */
[----:B------:R-:W-:-:S04]  /*0bf0*/  IMAD.WIDE R28, R17, 0x8, R12 ;  /* 0x00000008111c7825 */ /* 0x000fc800078e020c */
[----:B------:R-:W-:-:S04]  /*0c00*/  IMAD.WIDE R4, R17, 0x8, R10 ;  /* 0x0000000811047825 */ /* 0x000fc800078e020a */
[----:B------:R-:W-:Y:S01]  /*0c10*/  IMAD.WIDE R2, R17, 0x8, R8 ;  /* 0x0000000811027825 */ /* 0x000fe200078e0208 */
[----:B------:R-:W-:-:S14]  /*0c20*/  DSETP.GT.AND P0, PT, R18, 1, PT ;  /* 0x3ff000001200742a */ /* 0x000fdc0003f04000 */
        /* <DEDUP_REMOVED lines=10> */
.L_x_11:
[----:B------:R-:W-:Y:S05]  /*0cd0*/  BSYNC.RECONVERGENT B0 ;  /* 0x0000000000007941 */ /* 0x000fea0003800200 */
.L_x_10:
[----:B------:R0:W-:Y:S01]  /*0ce0*/  STG.E.64 desc[UR4][R12.64], R26 ;  /* 0x0000001a0c007986 */ /* 0x0001e2000c101b04 */
[C---:B------:R-:W-:Y:S01]  /*0cf0*/  IMAD.WIDE R18, R17.reuse, 0x8, R2 ;  /* 0x0000000811127825 */ /* 0x040fe200078e0202 */
[----:B------:R-:W-:Y:S01]  /*0d00*/  UMOV UR6, 0x55555555 ;  /* 0x5555555500067882 */ /* 0x000fe20000000000 */
[----:B------:R-:W-:Y:S01]  /*0d10*/  UMOV UR7, 0x3fd55555 ;  /* 0x3fd5555500077882 */ /* 0x000fe20000000000 */
[----:B------:R1:W-:Y:S01]  /*0d20*/  STG.E.64 desc[UR4][R28.64], R6 ;  /* 0x000000061c007986 */ /* 0x0003e2000c101b04 */
[----:B------:R-:W-:Y:S01]  /*0d30*/  UMOV UR8, 0x1c71c71c ;  /* 0x1c71c71c00087882 */ /* 0x000fe20000000000 */
[----:B------:R-:W-:Y:S01]  /*0d40*/  UMOV UR9, 0x3fbc71c7 ;  /* 0x3fbc71c700097882 */ /* 0x000fe20000000000 */
[----:B------:R-:W-:Y:S01]  /*0d50*/  IMAD.WIDE R22, R17, 0x8, R18 ;  /* 0x0000000811167825 */ /* 0x000fe200078e0212 */
[----:B------:R-:W-:-:S03]  /*0d60*/  DMUL R24, R26, UR8 ;  /* 0x000000081a187c28 */ /* 0x000fc60008000000 */
[----:B0-----:R-:W-:Y:S01]  /*0d70*/  IMAD.WIDE R12, R17, 0x8, R4 ;  /* 0x00000008110c7825 */ /* 0x001fe200078e0204 */
[----:B-1----:R-:W-:-:S03]  /*0d80*/  DMUL R28, R26, UR6 ;  /* 0x000000061a1c7c28 */ /* 0x002fc60008000000 */
[----:B------:R-:W-:-:S04]  /*0d90*/  IMAD.WIDE R20, R17, 0x8, R12 ;  /* 0x0000000811147825 */ /* 0x000fc800078e020c */
[----:B------:R0:W-:Y:S01]  /*0da0*/  STG.E.64 desc[UR4][R14.64], R28 ;  /* 0x0000001c0e007986 */ /* 0x0001e2000c101b04 */
[----:B------:R-:W-:-:S03]  /*0db0*/  IMAD.WIDE R26, R17, 0x8, R20 ;  /* 0x00000008111a7825 */ /* 0x000fc600078e0214 */
[----:B------:R1:W-:Y:S04]  /*0dc0*/  STG.E.64 desc[UR4][R8.64], R24 ;  /* 0x0000001808007986 */ /* 0x0003e8000c101b04 */
[----:B------:R2:W-:Y:S04]  /*0dd0*/  STG.E.64 desc[UR4][R2.64], R24 ;  /* 0x0000001802007986 */ /* 0x0005e8000c101b04 */
[----:B------:R-:W-:Y:S01]  /*0de0*/  STG.E.64 desc[UR4][R18.64], R24 ;  /* 0x0000001812007986 */ /* 0x000fe2000c101b04 */
[----:B0-----:R-:W-:-:S03]  /*0df0*/  IMAD.WIDE R28, R17, 0x8, R22 ;  /* 0x00000008111c7825 */ /* 0x001fc600078e0216 */
[----:B------:R-:W-:Y:S01]  /*0e00*/  STG.E.64 desc[UR4][R22.64], R24 ;  /* 0x0000001816007986 */ /* 0x000fe2000c101b04 */
[C---:B-1----:R-:W-:Y:S01]  /*0e10*/  DMUL R8, R6.reuse, UR6 ;  /* 0x0000000606087c28 */ /* 0x042fe20008000000 */
[C---:B------:R-:W-:Y:S01]  /*0e20*/  IMAD.WIDE R14, R17.reuse, 0x8, R28 ;  /* 0x00000008110e7825 */ /* 0x040fe200078e021c */
[----:B------:R-:W-:Y:S01]  /*0e30*/  DMUL R6, R6, UR8 ;  /* 0x0000000806067c28 */ /* 0x000fe20008000000 */
[----:B------:R-:W-:Y:S02]  /*0e40*/  STG.E.64 desc[UR4][R28.64], R24 ;  /* 0x000000181c007986 */ /* 0x000fe4000c101b04 */
[C---:B--2---:R-:W-:Y:S02]  /*0e50*/  IMAD.WIDE R2, R17.reuse, 0x8, R26 ;  /* 0x0000000811027825 */ /* 0x044fe400078e021a */
[----:B------:R-:W-:Y:S04]  /*0e60*/  STG.E.64 desc[UR4][R14.64], R24 ;  /* 0x000000180e007986 */ /* 0x000fe8000c101b04 */
[----:B------:R-:W-:Y:S01]  /*0e70*/  STG.E.64 desc[UR4][R10.64], R8 ;  /* 0x000000080a007986 */ /* 0x000fe2000c101b04 */
[----:B------:R-:W-:-:S03]  /*0e80*/  IMAD.WIDE R16, R17, 0x8, R2 ;  /* 0x0000000811107825 */ /* 0x000fc600078e0202 */
[----:B------:R-:W-:Y:S04]  /*0e90*/  STG.E.64 desc[UR4][R4.64], R6 ;  /* 0x0000000604007986 */ /* 0x000fe8000c101b04 */
[----:B------:R-:W-:Y:S04]  /*0ea0*/  STG.E.64 desc[UR4][R12.64], R6 ;  /* 0x000000060c007986 */ /* 0x000fe8000c101b04 */
[----:B------:R-:W-:Y:S04]  /*0eb0*/  STG.E.64 desc[UR4][R20.64], R6 ;  /* 0x0000000614007986 */ /* 0x000fe8000c101b04 */
[----:B------:R-:W-:Y:S04]  /*0ec0*/  STG.E.64 desc[UR4][R26.64], R6 ;  /* 0x000000061a007986 */ /* 0x000fe8000c101b04 */
[----:B------:R-:W-:Y:S04]  /*0ed0*/  STG.E.64 desc[UR4][R2.64], R6 ;  /* 0x0000000602007986 */ /* 0x000fe8000c101b04 */
[----:B------:R-:W-:Y:S01]  /*0ee0*/  STG.E.64 desc[UR4][R16.64], R6 ;  /* 0x0000000610007986 */ /* 0x000fe2000c101b04 */
[----:B------:R-:W-:Y:S05]  /*0ef0*/  EXIT ;  /* 0x000000000000794d */ /* 0x000fea0003800000 */
.L_x_12:
[----:B------:R-:W-:-:S00]  /*0f00*/  BRA `(.L_x_12) ;  /* 0xfffffffc00fc7947 */ /* 0x000fc0000383ffff */
[----:B------:R-:W-:-:S00]  /*0f10*/  NOP ;  /* 0x0000000000007918 */ /* 0x000fc00000000000 */
        /* <DEDUP_REMOVED lines=14> */
.L_x_204:


//--------------------- .text._Z33dvc_ScaLBL_D3Q7_AAeven_PhaseFieldPiPdS0_S0_S0_iii --------------------------
	.section	.text._Z33dvc_ScaLBL_D3Q7_AAeven_PhaseFieldPiPdS0_S0_S0_iii,"ax",@progbits
	.align	128
        .global         _Z33dvc_ScaLBL_D3Q7_AAeven_PhaseFieldPiPdS0_S0_S0_iii
        .type           _Z33dvc_ScaLBL_D3Q7_AAeven_PhaseFieldPiPdS0_S0_S0_iii,@function
        .size           _Z33dvc_ScaLBL_D3Q7_AAeven_PhaseFieldPiPdS0_S0_S0_iii,(.L_x_194 - _Z33dvc_ScaLBL_D3Q7_AAeven_PhaseFieldPiPdS0_S0_S0_iii)
        .other          _Z33dvc_ScaLBL_D3Q7_AAeven_PhaseFieldPiPdS0_S0_S0_iii,@"STO_CUDA_ENTRY STV_DEFAULT"
_Z33dvc_ScaLBL_D3Q7_AAeven_PhaseFieldPiPdS0_S0_S0_iii:
.text._Z33dvc_ScaLBL_D3Q7_AAeven_PhaseFieldPiPdS0_S0_S0_iii:
[----:B------:R-:W-:Y:S08]  /*0000*/  LDC R1, c[0x0][0x37c] ;  /* 0x0000df00ff017b82 */ /* 0x000ff00000000800 */
[----:B------:R-:W0:Y:S02]  /*0010*/  LDC R13, c[0x0][0x3b0] ;  /* 0x0000ec00ff0d7b82 */ /* 0x000e240000000800 */
[----:B0-----:R-:W-:-:S13]  /*0020*/  ISETP.GE.AND P0, PT, R13, -0x3ffff, PT ;  /* 0xfffc00010d00780c */ /* 0x001fda0003f06270 */
[----:B------:R-:W-:Y:S05]  /*0030*/  @!P0 EXIT ;  /* 0x000000000000894d */ /* 0x000fea0003800000 */
[----:B------:R-:W0:Y:S01]  /*0040*/  S2R R4, SR_TID.X ;  /* 0x0000000000047919 */ /* 0x000e220000002100 */
[----:B------:R-:W0:Y:S01]  /*0050*/  LDCU UR4, c[0x0][0x3a8] ;  /* 0x00007500ff0477ac */ /* 0x000e220008000800 */
[----:B------:R-:W1:Y:S01]  /*0060*/  LDC R6, c[0x0][0x360] ;  /* 0x0000d800ff067b82 */ /* 0x000e620000000800 */
[C---:B------:R-:W-:Y:S01]  /*0070*/  IADD3 R2, PT, PT, R13.reuse, 0x3ffff, RZ ;  /* 0x0003ffff0d027810 */ /* 0x040fe20007ffe0ff */
[----:B------:R-:W2:Y:S01]  /*0080*/  S2R R11, SR_CTAID.X ;  /* 0x00000000000b7919 */ /* 0x000ea20000002500 */
[----:B------:R-:W-:Y:S01]  /*0090*/  SHF.R.S32.HI R0, RZ, 0x1f, R13 ;  /* 0x0000001fff007819 */ /* 0x000fe2000001140d */
[----:B------:R-:W3:Y:S01]  /*00a0*/  LDCU.64 UR6, c[0x0][0x358] ;  /* 0x00006b00ff0677ac */ /* 0x000ee20008000a00 */
[----:B------:R-:W-:Y:S01]  /*00b0*/  ISETP.GE.U32.AND P0, PT, R2, 0x7ffff, PT ;  /* 0x0007ffff0200780c */ /* 0x000fe20003f06070 */
[----:B------:R-:W-:Y:S01]  /*00c0*/  IMAD.SHL.U32 R3, R13, 0x2, RZ ;  /* 0x000000020d037824 */ /* 0x000fe200078e00ff */
[----:B------:R-:W-:-:S04]  /*00d0*/  LEA.HI R0, R0, R13, RZ, 0x12 ;  /* 0x0000000d00007211 */ /* 0x000fc800078f90ff */
[----:B------:R-:W-:Y:S01]  /*00e0*/  SHF.R.S32.HI R2, RZ, 0x12, R0 ;  /* 0x00000012ff027819 */ /* 0x000fe20000011400 */
[----:B------:R-:W-:Y:S02]  /*00f0*/  HFMA2 R0, -RZ, RZ, 0, 0 ;  /* 0x00000000ff007431 */ /* 0x000fe400000001ff */
[----:B0-----:R-:W-:Y:S02]  /*0100*/  VIADD R4, R4, UR4 ;  /* 0x0000000404047c36 */ /* 0x001fe40008000000 */
[----:B--2---:R-:W-:Y:S02]  /*0110*/  IMAD R5, R2, R11, R11 ;  /* 0x0000000b02057224 */ /* 0x004fe400078e020b */
[----:B---3--:R-:W-:Y:S05]  /*0120*/  @!P0 BRA `(.L_x_13) ;  /* 0x0000000c00008947 */ /* 0x008fea0003800000 */
[----:B------:R-:W-:Y:S01]  /*0130*/  IADD3 R7, PT, PT, R2, 0x1, RZ ;  /* 0x0000000102077810 */ /* 0x000fe20007ffe0ff */
[-C--:B-1----:R-:W-:Y:S01]  /*0140*/  IMAD R0, R11, R6.reuse, RZ ;  /* 0x000000060b007224 */ /* 0x082fe200078e02ff */
[----:B------:R-:W0:Y:S01]  /*0150*/  LDCU UR4, c[0x0][0x3ac] ;  /* 0x00007580ff0477ac */ /* 0x000e220008000800 */
[----:B------:R-:W-:Y:S01]  /*0160*/  IMAD R9, R5, R6, R6 ;  /* 0x0000000605097224 */ /* 0x000fe200078e0206 */
[C---:B------:R-:W-:Y:S01]  /*0170*/  LOP3.LUT R8, R7.reuse, 0xfffffffe, RZ, 0xc0, !PT ;  /* 0xfffffffe07087812 */ /* 0x040fe200078ec0ff */
[----:B------:R-:W-:Y:S02]  /*0180*/  IMAD R7, R7, R0, R4 ;  /* 0x0000000007077224 */ /* 0x000fe400078e0204 */
[----:B------:R-:W-:Y:S01]  /*0190*/  IMAD.IADD R6, R4, 0x1, R9 ;  /* 0x0000000104067824 */ /* 0x000fe200078e0209 */
[----:B------:R-:W-:Y:S01]  /*01a0*/  IADD3 R8, PT, PT, -R8, RZ, RZ ;  /* 0x000000ff08087210 */ /* 0x000fe20007ffe1ff */
[C---:B------:R-:W-:Y:S01]  /*01b0*/  IMAD R26, R13.reuse, 0x6, R7 ;  /* 0x000000060d1a7824 */ /* 0x040fe200078e0207 */
[C---:B------:R-:W-:Y:S01]  /*01c0*/  LEA R11, R13.reuse, R7, 0x2 ;  /* 0x000000070d0b7211 */ /* 0x040fe200078e10ff */
[----:B------:R-:W-:-:S02]  /*01d0*/  IMAD R9, R13, 0x4, R6 ;  /* 0x000000040d097824 */ /* 0x000fc400078e0206 */
[----:B------:R-:W-:-:S07]  /*01e0*/  IMAD R10, R13, 0x6, R6 ;  /* 0x000000060d0a7824 */ /* 0x000fce00078e0206 */
.L_x_22:
[----:B0-----:R-:W-:Y:S01]  /*01f0*/  ISETP.GE.AND P0, PT, R7, UR4, PT ;  /* 0x0000000407007c0c */ /* 0x001fe2000bf06270 */
[----:B------:R-:W-:-:S12]  /*0200*/  BSSY.RECONVERGENT B0, `(.L_x_14) ;  /* 0x0000052000007945 */ /* 0x000fd80003800200 */
[----:B-1----:R-:W-:Y:S05]  /*0210*/  @P0 BRA `(.L_x_15) ;  /* 0x0000000400400947 */ /* 0x002fea0003800000 */
[----:B------:R-:W0:Y:S08]  /*0220*/  LDC.64 R24, c[0x0][0x388] ;  /* 0x0000e200ff187b82 */ /* 0x000e300000000a00 */
[----:B------:R-:W1:Y:S01]  /*0230*/  LDC R27, c[0x0][0x3b0] ;  /* 0x0000ec00ff1b7b82 */ /* 0x000e620000000800 */
[----:B0-----:R-:W-:-:S05]  /*0240*/  IMAD.WIDE R34, R7, 0x8, R24 ;  /* 0x0000000807227825 */ /* 0x001fca00078e0218 */
[----:B------:R-:W2:Y:S01]  /*0250*/  LDG.E.64 R20, desc[UR6][R34.64] ;  /* 0x0000000622147981 */ /* 0x000ea2000c1e1b00 */
[----:B------:R-:W-:-:S05]  /*0260*/  IMAD.WIDE R32, R3, 0x8, R34 ;  /* 0x0000000803207825 */ /* 0x000fca00078e0222 */
[----:B------:R-:W2:Y:S01]  /*0270*/  LDG.E.64 R22, desc[UR6][R32.64] ;  /* 0x0000000620167981 */ /* 0x000ea2000c1e1b00 */
[----:B-1----:R-:W-:-:S06]  /*0280*/  IMAD.WIDE R16, R27, 0x8, R34 ;  /* 0x000000081b107825 */ /* 0x002fcc00078e0222 */
[----:B------:R-:W3:Y:S01]  /*0290*/  LDG.E.64 R16, desc[UR6][R16.64] ;  /* 0x0000000610107981 */ /* 0x000ee2000c1e1b00 */
[----:B------:R-:W-:-:S05]  /*02a0*/  IMAD.WIDE R14, R11, 0x8, R24 ;  /* 0x000000080b0e7825 */ /* 0x000fca00078e0218 */
[----:B------:R-:W4:Y:S01]  /*02b0*/  LDG.E.64 R18, desc[UR6][R14.64] ;  /* 0x000000060e127981 */ /* 0x000f22000c1e1b00 */
[----:B------:R-:W-:-:S05]  /*02c0*/  IMAD.WIDE R30, R27, 0x8, R32 ;  /* 0x000000081b1e7825 */ /* 0x000fca00078e0220 */
[----:B------:R-:W4:Y:S01]  /*02d0*/  LDG.E.64 R12, desc[UR6][R30.64] ;  /* 0x000000061e0c7981 */ /* 0x000f22000c1e1b00 */
[----:B------:R-:W-:-:S05]  /*02e0*/  IMAD.WIDE R28, R26, 0x8, R24 ;  /* 0x000000081a1c7825 */ /* 0x000fca00078e0218 */
[----:B------:R-:W4:Y:S01]  /*02f0*/  LDG.E.64 R24, desc[UR6][R28.64] ;  /* 0x000000061c187981 */ /* 0x000f22000c1e1b00 */
[----:B--2---:R-:W-:Y:S01]  /*0300*/  DADD R22, R20, R22 ;  /* 0x0000000014167229 */ /* 0x004fe20000000016 */
[----:B------:R-:W0:Y:S07]  /*0310*/  LDC.64 R20, c[0x0][0x390] ;  /* 0x0000e400ff147b82 */ /* 0x000e2e0000000a00 */
[----:B---3--:R-:W-:-:S08]  /*0320*/  DADD R22, R22, R16 ;  /* 0x0000000016167229 */ /* 0x008fd00000000010 */
[----:B----4-:R-:W-:-:S08]  /*0330*/  DADD R18, R22, R18 ;  /* 0x0000000016127229 */ /* 0x010fd00000000012 */
[----:B------:R-:W-:Y:S01]  /*0340*/  DADD R18, R18, R12 ;  /* 0x0000000012127229 */ /* 0x000fe2000000000c */
[----:B0-----:R-:W-:-:S05]  /*0350*/  IMAD.WIDE R16, R7, 0x8, R20 ;  /* 0x0000000807107825 */ /* 0x001fca00078e0214 */
[----:B------:R-:W2:Y:S01]  /*0360*/  LDG.E.64 R22, desc[UR6][R16.64] ;  /* 0x0000000610167981 */ /* 0x000ea2000c1e1b00 */
[----:B------:R-:W-:Y:S01]  /*0370*/  IMAD.WIDE R12, R3, 0x8, R16 ;  /* 0x00000008030c7825 */ /* 0x000fe200078e0210 */
[----:B------:R-:W-:-:S04]  /*0380*/  DADD R24, R18, R24 ;  /* 0x0000000012187229 */ /* 0x000fc80000000018 */
[----:B------:R-:W2:Y:S01]  /*0390*/  LDG.E.64 R18, desc[UR6][R12.64] ;  /* 0x000000060c127981 */ /* 0x000ea2000c1e1b00 */
[----:B------:R-:W-:-:S05]  /*03a0*/  IMAD.WIDE R34, R27, 0x8, R16 ;  /* 0x000000081b227825 */ /* 0x000fca00078e0210 */
[----:B------:R-:W3:Y:S01]  /*03b0*/  LDG.E.64 R28, desc[UR6][R34.64] ;  /* 0x00000006221c7981 */ /* 0x000ee2000c1e1b00 */
[----:B------:R-:W-:-:S05]  /*03c0*/  IMAD.WIDE R32, R27, 0x8, R12 ;  /* 0x000000081b207825 */ /* 0x000fca00078e020c */
[----:B------:R-:W4:Y:S01]  /*03d0*/  LDG.E.64 R30, desc[UR6][R32.64] ;  /* 0x00000006201e7981 */ /* 0x000f22000c1e1b00 */
[----:B------:R-:W-:-:S06]  /*03e0*/  IMAD.WIDE R14, R27, 0x8, R14 ;  /* 0x000000081b0e7825 */ /* 0x000fcc00078e020e */
[----:B------:R-:W4:Y:S01]  /*03f0*/  LDG.E.64 R14, desc[UR6][R14.64] ;  /* 0x000000060e0e7981 */ /* 0x000f22000c1e1b00 */
[----:B--2---:R-:W-:Y:S01]  /*0400*/  DADD R22, R22, R18 ;  /* 0x0000000016167229 */ /* 0x004fe20000000012 */
[----:B------:R-:W-:-:S07]  /*0410*/  IMAD.WIDE R18, R11, 0x8, R20 ;  /* 0x000000080b127825 */ /* 0x000fce00078e0214 */
[----:B---3--:R-:W-:Y:S02]  /*0420*/  DADD R28, R22, R28 ;  /* 0x00000000161c7229 */ /* 0x008fe4000000001c */
[----:B------:R0:W2:Y:S01]  /*0430*/  LDG.E.64 R22, desc[UR6][R18.64] ;  /* 0x0000000612167981 */ /* 0x0000a2000c1e1b00 */
[----:B------:R-:W-:-:S05]  /*0440*/  IMAD.WIDE R20, R26, 0x8, R20 ;  /* 0x000000081a147825 */ /* 0x000fca00078e0214 */
[----:B------:R-:W3:Y:S01]  /*0450*/  LDG.E.64 R16, desc[UR6][R20.64] ;  /* 0x0000000614107981 */ /* 0x000ee2000c1e1b00 */
[----:B------:R-:W-:Y:S02]  /*0460*/  IMAD.WIDE R12, R27, 0x8, R18 ;  /* 0x000000081b0c7825 */ /* 0x000fe400078e0212 */
[----:B0-----:R-:W0:Y:S04]  /*0470*/  LDC.64 R18, c[0x0][0x380] ;  /* 0x0000e000ff127b82 */ /* 0x001e280000000a00 */
[----:B------:R-:W3:Y:S01]  /*0480*/  LDG.E.64 R12, desc[UR6][R12.64] ;  /* 0x000000060c0c7981 */ /* 0x000ee2000c1e1b00 */
[----:B----4-:R-:W-:Y:S02]  /*0490*/  DADD R24, R24, R14 ;  /* 0x0000000018187229 */ /* 0x010fe4000000000e */
[----:B--2---:R-:W-:Y:S01]  /*04a0*/  DADD R28, R28, R22 ;  /* 0x000000001c1c7229 */ /* 0x004fe20000000016 */
[----:B------:R-:W1:Y:S07]  /*04b0*/  LDC.64 R22, c[0x0][0x398] ;  /* 0x0000e600ff167b82 */ /* 0x000e6e0000000a00 */
[----:B------:R-:W-:-:S08]  /*04c0*/  DADD R30, R28, R30 ;  /* 0x000000001c1e7229 */ /* 0x000fd0000000001e */
[----:B---3--:R-:W-:Y:S01]  /*04d0*/  DADD R16, R30, R16 ;  /* 0x000000001e107229 */ /* 0x008fe20000000010 */
[----:B0-----:R-:W-:-:S04]  /*04e0*/  IMAD.WIDE R28, R7, 0x4, R18 ;  /* 0x00000004071c7825 */ /* 0x001fc800078e0212 */
[----:B-1----:R-:W-:-:S03]  /*04f0*/  IMAD.WIDE R22, R7, 0x8, R22 ;  /* 0x0000000807167825 */ /* 0x002fc600078e0216 */
[----:B------:R-:W-:Y:S01]  /*0500*/  DADD R16, R16, R12 ;  /* 0x0000000010107229 */ /* 0x000fe2000000000c */
[----:B------:R-:W-:Y:S01]  /*0510*/  IMAD.WIDE R20, R27, 0x8, R22 ;  /* 0x000000081b147825 */ /* 0x000fe200078e0216 */
[----:B------:R-:W-:Y:S05]  /*0520*/  STG.E.64 desc[UR6][R22.64], R24 ;  /* 0x0000001816007986 */ /* 0x000fea000c101b06 */
[----:B------:R0:W-:Y:S04]  /*0530*/  STG.E.64 desc[UR6][R20.64], R16 ;  /* 0x0000001014007986 */ /* 0x0001e8000c101b06 */
[----:B------:R1:W5:Y:S01]  /*0540*/  LDG.E R27, desc[UR6][R28.64] ;  /* 0x000000061c1b7981 */ /* 0x000362000c1e1900 */
[----:B------:R-:W-:-:S06]  /*0550*/  DADD R14, R24, R16 ;  /* 0x00000000180e7229 */ /* 0x000fcc0000000010 */
[----:B------:R-:W2:Y:S01]  /*0560*/  MUFU.RCP64H R13, R15 ;  /* 0x0000000f000d7308 */ /* 0x000ea20000001800 */
[----:B------:R-:W-:-:S06]  /*0570*/  IMAD.MOV.U32 R12, RZ, RZ, 0x1 ;  /* 0x00000001ff0c7424 */ /* 0x000fcc00078e00ff */
[----:B--2---:R-:W-:-:S08]  /*0580*/  DFMA R18, -R14, R12, 1 ;  /* 0x3ff000000e12742b */ /* 0x004fd0000000010c */
[----:B------:R-:W-:-:S08]  /*0590*/  DFMA R18, R18, R18, R18 ;  /* 0x000000121212722b */ /* 0x000fd00000000012 */
[----:B------:R-:W-:-:S08]  /*05a0*/  DFMA R12, R12, R18, R12 ;  /* 0x000000120c0c722b */ /* 0x000fd0000000000c */
[----:B------:R-:W-:Y:S02]  /*05b0*/  DFMA R30, -R14, R12, 1 ;  /* 0x3ff000000e1e742b */ /* 0x000fe4000000010c */
[----:B------:R-:W-:-:S06]  /*05c0*/  DADD R18, R24, -R16 ;  /* 0x0000000018127229 */ /* 0x000fcc0000000810 */
[----:B------:R-:W-:-:S08]  /*05d0*/  DFMA R12, R12, R30, R12 ;  /* 0x0000001e0c0c722b */ /* 0x000fd0000000000c */
[----:B0-----:R-:W-:-:S08]  /*05e0*/  DMUL R16, R18, R12 ;  /* 0x0000000c12107228 */ /* 0x001fd00000000000 */
[----:B------:R-:W-:-:S08]  /*05f0*/  DFMA R20, -R14, R16, R18 ;  /* 0x000000100e14722b */ /* 0x000fd00000000112 */
[----:B------:R-:W-:Y:S01]  /*0600*/  DFMA R12, R12, R20, R16 ;  /* 0x000000140c0c722b */ /* 0x000fe20000000010 */
[----:B------:R-:W-:-:S09]  /*0610*/  FSETP.GEU.AND P1, PT, |R19|, 6.5827683646048100446e-37, PT ;  /* 0x036000001300780b */ /* 0x000fd20003f2e200 */
[----:B------:R-:W-:-:S05]  /*0620*/  FFMA R0, RZ, R15, R13 ;  /* 0x0000000fff007223 */ /* 0x000fca000000000d */
[----:B------:R-:W-:Y:S01]  /*0630*/  FSETP.GT.AND P0, PT, |R0|, 1.469367938527859385e-39, PT ;  /* 0x001000000000780b */ /* 0x000fe20003f04200 */
[----:B------:R-:W-:-:S12]  /*0640*/  BSSY.RECONVERGENT B1, `(.L_x_16) ;  /* 0x000000a000017945 */ /* 0x000fd80003800200 */
[----:B-1----:R-:W-:Y:S05]  /*0650*/  @P0 BRA P1, `(.L_x_17) ;  /* 0x0000000000200947 */ /* 0x002fea0000800000 */
[----:B------:R-:W-:Y:S01]  /*0660*/  MOV R12, R18 ;  /* 0x00000012000c7202 */ /* 0x000fe20000000f00 */
[----:B------:R-:W-:Y:S01]  /*0670*/  IMAD.MOV.U32 R13, RZ, RZ, R19 ;  /* 0x000000ffff0d7224 */ /* 0x000fe200078e0013 */
[----:B------:R-:W-:Y:S01]  /*0680*/  MOV R16, R14 ;  /* 0x0000000e00107202 */ /* 0x000fe20000000f00 */
[----:B------:R-:W-:Y:S01]  /*0690*/  IMAD.MOV.U32 R17, RZ, RZ, R15 ;  /* 0x000000ffff117224 */ /* 0x000fe200078e000f */
[----:B------:R-:W-:-:S07]  /*06a0*/  MOV R0, 0x6c0 ;  /* 0x000006c000007802 */ /* 0x000fce0000000f00 */
[----:B-----5:R-:W-:Y:S05]  /*06b0*/  CALL.REL.NOINC `($__internal_0_$__cuda_sm20_div_rn_f64_full) ;  /* 0x0000000c00187944 */ /* 0x020fea0003c00000 */
[----:B------:R-:W-:Y:S01]  /*06c0*/  MOV R12, R20 ;  /* 0x00000014000c7202 */ /* 0x000fe20000000f00 */
[----:B------:R-:W-:-:S07]  /*06d0*/  IMAD.MOV.U32 R13, RZ, RZ, R21 ;  /* 0x000000ffff0d7224 */ /* 0x000fce00078e0015 */
.L_x_17:
[----:B------:R-:W-:Y:S05]  /*06e0*/  BSYNC.RECONVERGENT B1 ;  /* 0x0000000000017941 */ /* 0x000fea0003800200 */
.L_x_16:
[----:B------:R-:W0:Y:S02]  /*06f0*/  LDC.64 R14, c[0x0][0x3a0] ;  /* 0x0000e800ff0e7b82 */ /* 0x000e240000000a00 */
[----:B0----5:R-:W-:-:S05]  /*0700*/  IMAD.WIDE R14, R27, 0x8, R14 ;  /* 0x000000081b0e7825 */ /* 0x021fca00078e020e */
[----:B------:R0:W-:Y:S02]  /*0710*/  STG.E.64 desc[UR6][R14.64], R12 ;  /* 0x0000000c0e007986 */ /* 0x0001e4000c101b06 */
.L_x_15:
[----:B------:R-:W-:Y:S05]  /*0720*/  BSYNC.RECONVERGENT B0 ;  /* 0x0000000000007941 */ /* 0x000fea0003800200 */
.L_x_14:
[----:B------:R-:W-:Y:S01]  /*0730*/  ISETP.GE.AND P0, PT, R6, UR4, PT ;  /* 0x0000000406007c0c */ /* 0x000fe2000bf06270 */
[----:B------:R-:W-:-:S12]  /*0740*/  BSSY.RECONVERGENT B0, `(.L_x_18) ;  /* 0x0000052000007945 */ /* 0x000fd80003800200 */
[----:B------:R-:W-:Y:S05]  /*0750*/  @P0 BRA `(.L_x_19) ;  /* 0x0000000400400947 */ /* 0x000fea0003800000 */
[----:B------:R-:W1:Y:S08]  /*0760*/  LDC.64 R24, c[0x0][0x388] ;  /* 0x0000e200ff187b82 */ /* 0x000e700000000a00 */
[----:B------:R-:W2:Y:S01]  /*0770*/  LDC R27, c[0x0][0x3b0] ;  /* 0x0000ec00ff1b7b82 */ /* 0x000ea20000000800 */
[----:B-1----:R-:W-:-:S05]  /*0780*/  IMAD.WIDE R34, R6, 0x8, R24 ;  /* 0x0000000806227825 */ /* 0x002fca00078e0218 */
[----:B------:R-:W3:Y:S01]  /*0790*/  LDG.E.64 R20, desc[UR6][R34.64] ;  /* 0x0000000622147981 */ /* 0x000ee2000c1e1b00 */
[----:B------:R-:W-:-:S05]  /*07a0*/  IMAD.WIDE R32, R3, 0x8, R34 ;  /* 0x0000000803207825 */ /* 0x000fca00078e0222 */
[----:B------:R-:W3:Y:S01]  /*07b0*/  LDG.E.64 R22, desc[UR6][R32.64] ;  /* 0x0000000620167981 */ /* 0x000ee2000c1e1b00 */
[----:B--2---:R-:W-:-:S06]  /*07c0*/  IMAD.WIDE R16, R27, 0x8, R34 ;  /* 0x000000081b107825 */ /* 0x004fcc00078e0222 */
[----:B------:R-:W2:Y:S01]  /*07d0*/  LDG.E.64 R16, desc[UR6][R16.64] ;  /* 0x0000000610107981 */ /* 0x000ea2000c1e1b00 */
[----:B0-----:R-:W-:-:S05]  /*07e0*/  IMAD.WIDE R14, R9, 0x8, R24 ;  /* 0x00000008090e7825 */ /* 0x001fca00078e0218 */
[----:B------:R-:W4:Y:S01]  /*07f0*/  LDG.E.64 R18, desc[UR6][R14.64] ;  /* 0x000000060e127981 */ /* 0x000f22000c1e1b00 */
[----:B------:R-:W-:-:S05]  /*0800*/  IMAD.WIDE R30, R27, 0x8, R32 ;  /* 0x000000081b1e7825 */ /* 0x000fca00078e0220 */
[----:B------:R-:W4:Y:S01]  /*0810*/  LDG.E.64 R12, desc[UR6][R30.64] ;  /* 0x000000061e0c7981 */ /* 0x000f22000c1e1b00 */
[----:B------:R-:W-:-:S05]  /*0820*/  IMAD.WIDE R28, R10, 0x8, R24 ;  /* 0x000000080a1c7825 */ /* 0x000fca00078e0218 */
[----:B------:R-:W4:Y:S01]  /*0830*/  LDG.E.64 R24, desc[UR6][R28.64] ;  /* 0x000000061c187981 */ /* 0x000f22000c1e1b00 */
[----:B---3--:R-:W-:Y:S01]  /*0840*/  DADD R22, R20, R22 ;  /* 0x0000000014167229 */ /* 0x008fe20000000016 */
[----:B------:R-:W0:Y:S07]  /*0850*/  LDC.64 R20, c[0x0][0x390] ;  /* 0x0000e400ff147b82 */ /* 0x000e2e0000000a00 */
[----:B--2---:R-:W-:-:S08]  /*0860*/  DADD R22, R22, R16 ;  /* 0x0000000016167229 */ /* 0x004fd00000000010 */
        /* <DEDUP_REMOVED lines=36> */
[----:B------:R-:W-:-:S06]  /*0ab0*/  MOV R12, 0x1 ;  /* 0x00000001000c7802 */ /* 0x000fcc0000000f00 */
        /* <DEDUP_REMOVED lines=14> */
[----:B------:R-:W-:Y:S01]  /*0ba0*/  IMAD.MOV.U32 R12, RZ, RZ, R18 ;  /* 0x000000ffff0c7224 */ /* 0x000fe200078e0012 */
[----:B------:R-:W-:Y:S01]  /*0bb0*/  MOV R13, R19 ;  /* 0x00000013000d7202 */ /* 0x000fe20000000f00 */
[----:B------:R-:W-:Y:S01]  /*0bc0*/  IMAD.MOV.U32 R16, RZ, RZ, R14 ;  /* 0x000000ffff107224 */ /* 0x000fe200078e000e */
[----:B------:R-:W-:Y:S02]  /*0bd0*/  MOV R17, R15 ;  /* 0x0000000f00117202 */ /* 0x000fe40000000f00 */
[----:B------:R-:W-:-:S07]  /*0be0*/  MOV R0, 0xc00 ;  /* 0x00000c0000007802 */ /* 0x000fce0000000f00 */
[----:B-----5:R-:W-:Y:S05]  /*0bf0*/  CALL.REL.NOINC `($__internal_0_$__cuda_sm20_div_rn_f64_full) ;  /* 0x0000000400c87944 */ /* 0x020fea0003c00000 */
[----:B------:R-:W-:Y:S01]  /*0c00*/  IMAD.MOV.U32 R12, RZ, RZ, R20 ;  /* 0x000000ffff0c7224 */ /* 0x000fe200078e0014 */
[----:B------:R-:W-:-:S07]  /*0c10*/  MOV R13, R21 ;  /* 0x00000015000d7202 */ /* 0x000fce0000000f00 */
.L_x_21:
[----:B------:R-:W-:Y:S05]  /*0c20*/  BSYNC.RECONVERGENT B1 ;  /* 0x0000000000017941 */ /* 0x000fea0003800200 */
.L_x_20:
[----:B------:R-:W0:Y:S02]  /*0c30*/  LDC.64 R14, c[0x0][0x3a0] ;  /* 0x0000e800ff0e7b82 */ /* 0x000e240000000a00 */
[----:B0----5:R-:W-:-:S05]  /*0c40*/  IMAD.WIDE R14, R27, 0x8, R14 ;  /* 0x000000081b0e7825 */ /* 0x021fca00078e020e */
[----:B------:R1:W-:Y:S02]  /*0c50*/  STG.E.64 desc[UR6][R14.64], R12 ;  /* 0x0000000c0e007986 */ /* 0x0003e4000c101b06 */
.L_x_19:
[----:B------:R-:W-:Y:S05]  /*0c60*/  BSYNC.RECONVERGENT B0 ;  /* 0x0000000000007941 */ /* 0x000fea0003800200 */
.L_x_18:
[----:B------:R-:W2:Y:S01]  /*0c70*/  LDC R0, c[0x0][0x360] ;  /* 0x0000d800ff007b82 */ /* 0x000ea20000000800 */
[----:B------:R-:W-:-:S05]  /*0c80*/  VIADD R8, R8, 0x2 ;  /* 0x0000000208087836 */ /* 0x000fca0000000000 */
[----:B------:R-:W-:Y:S02]  /*0c90*/  ISETP.NE.AND P0, PT, R8, RZ, PT ;  /* 0x000000ff0800720c */ /* 0x000fe40003f05270 */
[C---:B--2---:R-:W-:Y:S01]  /*0ca0*/  LEA R6, R0.reuse, R6, 0x1 ;  /* 0x0000000600067211 */ /* 0x044fe200078e08ff */
[C---:B------:R-:W-:Y:S01]  /*0cb0*/  IMAD R9, R0.reuse, 0x2, R9 ;  /* 0x0000000200097824 */ /* 0x040fe200078e0209 */
[C---:B------:R-:W-:Y:S01]  /*0cc0*/  LEA R10, R0.reuse, R10, 0x1 ;  /* 0x0000000a000a7211 */ /* 0x040fe200078e08ff */
[C---:B------:R-:W-:Y:S01]  /*0cd0*/  IMAD R7, R0.reuse, 0x2, R7 ;  /* 0x0000000200077824 */ /* 0x040fe200078e0207 */
[C---:B------:R-:W-:Y:S01]  /*0ce0*/  LEA R11, R0.reuse, R11, 0x1 ;  /* 0x0000000b000b7211 */ /* 0x040fe200078e08ff */
[----:B------:R-:W-:-:S06]  /*0cf0*/  IMAD R26, R0, 0x2, R26 ;  /* 0x00000002001a7824 */ /* 0x000fcc00078e021a */
[----:B------:R-:W-:Y:S05]  /*0d00*/  @P0 BRA `(.L_x_22) ;  /* 0xfffffff400380947 */ /* 0x000fea000383ffff */
[----:B------:R-:W-:-:S04]  /*0d10*/  IADD3 R0, PT, PT, R2, 0x1, RZ ;  /* 0x0000000102007810 */ /* 0x000fc80007ffe0ff */
[----:B------:R-:W-:-:S07]  /*0d20*/  LOP3.LUT R0, R0, 0xfffffffe, RZ, 0xc0, !PT ;  /* 0xfffffffe00007812 */ /* 0x000fce00078ec0ff */
.L_x_13:
[----:B------:R-:W-:-:S04]  /*0d30*/  LOP3.LUT R2, R2, 0x1, RZ, 0xc0, !PT ;  /* 0x0000000102027812 */ /* 0x000fc800078ec0ff */
[----:B------:R-:W-:-:S13]  /*0d40*/  ISETP.NE.U32.AND P0, PT, R2, 0x1, PT ;  /* 0x000000010200780c */ /* 0x000fda0003f05070 */
[----:B------:R-:W-:Y:S05]  /*0d50*/  @!P0 EXIT ;  /* 0x000000000000894d */ /* 0x000fea0003800000 */
[----:B------:R-:W2:Y:S01]  /*0d60*/  LDCU UR4, c[0x0][0x360] ;  /* 0x00006c00ff0477ac */ /* 0x000ea20008000800 */
[----:B------:R-:W-:Y:S01]  /*0d70*/  IMAD.IADD R5, R5, 0x1, R0 ;  /* 0x0000000105057824 */ /* 0x000fe200078e0200 */
[----:B------:R-:W3:Y:S03]  /*0d80*/  LDCU UR5, c[0x0][0x3ac] ;  /* 0x00007580ff0577ac */ /* 0x000ee60008000800 */
[----:B--2---:R-:W-:-:S05]  /*0d90*/  IMAD R10, R5, UR4, R4 ;  /* 0x00000004050a7c24 */ /* 0x004fca000f8e0204 */
[----:B---3--:R-:W-:-:S13]  /*0da0*/  ISETP.GE.AND P0, PT, R10, UR5, PT ;  /* 0x000000050a007c0c */ /* 0x008fda000bf06270 */
[----:B------:R-:W-:Y:S05]  /*0db0*/  @P0 EXIT ;  /* 0x000000000000094d */ /* 0x000fea0003800000 */
[----:B------:R-:W2:Y:S08]  /*0dc0*/  LDC.64 R18, c[0x0][0x388] ;  /* 0x0000e200ff127b82 */ /* 0x000eb00000000a00 */
[----:B------:R-:W0:Y:S08]  /*0dd0*/  LDC R0, c[0x0][0x3b0] ;  /* 0x0000ec00ff007b82 */ /* 0x000e300000000800 */
[----:B------:R-:W3:Y:S01]  /*0de0*/  LDC.64 R22, c[0x0][0x390] ;  /* 0x0000e400ff167b82 */ /* 0x000ee20000000a00 */
[----:B--2---:R-:W-:-:S05]  /*0df0*/  IMAD.WIDE R4, R10, 0x8, R18 ;  /* 0x000000080a047825 */ /* 0x004fca00078e0212 */
[----:B-1----:R1:W2:Y:S01]  /*0e00*/  LDG.E.64 R6, desc[UR6][R4.64] ;  /* 0x0000000604067981 */ /* 0x0022a2000c1e1b00 */
[----:B------:R-:W-:-:S05]  /*0e10*/  IMAD.WIDE R16, R3, 0x8, R4 ;  /* 0x0000000803107825 */ /* 0x000fca00078e0204 */
[----:B------:R-:W2:Y:S01]  /*0e20*/  LDG.E.64 R8, desc[UR6][R16.64] ;  /* 0x0000000610087981 */ /* 0x000ea2000c1e1b00 */
[----:B0-----:R-:W-:-:S06]  /*0e30*/  IMAD.WIDE R12, R0, 0x8, R4 ;  /* 0x00000008000c7825 */ /* 0x001fcc00078e0204 */
[----:B------:R-:W4:Y:S01]  /*0e40*/  LDG.E.64 R12, desc[UR6][R12.64] ;  /* 0x000000060c0c7981 */ /* 0x000f22000c1e1b00 */
[----:B---3--:R-:W-:Y:S01]  /*0e50*/  IMAD.WIDE R24, R10, 0x8, R22 ;  /* 0x000000080a187825 */ /* 0x008fe200078e0216 */
[----:B------:R-:W-:-:S03]  /*0e60*/  IADD3 R11, PT, PT, R3, R10, RZ ;  /* 0x0000000a030b7210 */ /* 0x000fc60007ffe0ff */
[----:B------:R-:W-:Y:S01]  /*0e70*/  IMAD.WIDE R20, R3, 0x8, R24 ;  /* 0x0000000803147825 */ /* 0x000fe200078e0218 */
[----:B------:R-:W-:-:S03]  /*0e80*/  IADD3 R27, PT, PT, R11, R0, RZ ;  /* 0x000000000b1b7210 */ /* 0x000fc60007ffe0ff */
[----:B------:R-:W-:Y:S02]  /*0e90*/  IMAD.IADD R15, R11, 0x1, -R0 ;  /* 0x000000010b0f7824 */ /* 0x000fe400078e0a00 */
[----:B-1----:R-:W-:-:S04]  /*0ea0*/  IMAD.WIDE R4, R0, 0x8, R24 ;  /* 0x0000000800047825 */ /* 0x002fc800078e0218 */
[C---:B------:R-:W-:Y:S02]  /*0eb0*/  IMAD R11, R0.reuse, 0x3, R15 ;  /* 0x00000003000b7824 */ /* 0x040fe400078e020f */
[----:B------:R-:W3:Y:S01]  /*0ec0*/  LDG.E.64 R4, desc[UR6][R4.64] ;  /* 0x0000000604047981 */ /* 0x000ee2000c1e1b00 */
[----:B------:R-:W-:Y:S02]  /*0ed0*/  IMAD R27, R0, 0x3, R27 ;  /* 0x00000003001b7824 */ /* 0x000fe400078e021b */
[----:B------:R-:W-:-:S04]  /*0ee0*/  IMAD.WIDE R14, R11, 0x8, R18 ;  /* 0x000000080b0e7825 */ /* 0x000fc800078e0212 */
[C---:B------:R-:W-:Y:S02]  /*0ef0*/  IMAD.WIDE R32, R0.reuse, 0x8, R16 ;  /* 0x0000000800207825 */ /* 0x040fe400078e0210 */
[----:B------:R-:W3:Y:S02]  /*0f00*/  LDG.E.64 R16, desc[UR6][R14.64] ;  /* 0x000000060e107981 */ /* 0x000ee4000c1e1b00 */
[----:B------:R-:W-:-:S06]  /*0f10*/  IMAD.WIDE R30, R0, 0x8, R14 ;  /* 0x00000008001e7825 */ /* 0x000fcc00078e020e */
[----:B------:R-:W3:Y:S01]  /*0f20*/  LDG.E.64 R30, desc[UR6][R30.64] ;  /* 0x000000061e1e7981 */ /* 0x000ee2000c1e1b00 */
[----:B--2---:R-:W-:-:S03]  /*0f30*/  DADD R2, R6, R8 ;  /* 0x0000000006027229 */ /* 0x004fc60000000008 */
[----:B------:R0:W2:Y:S04]  /*0f40*/  LDG.E.64 R6, desc[UR6][R24.64] ;  /* 0x0000000618067981 */ /* 0x0000a8000c1e1b00 */
[----:B------:R-:W2:Y:S01]  /*0f50*/  LDG.E.64 R8, desc[UR6][R20.64] ;  /* 0x0000000614087981 */ /* 0x000ea2000c1e1b00 */
[----:B----4-:R-:W-:Y:S01]  /*0f60*/  DADD R2, R2, R12 ;  /* 0x0000000002027229 */ /* 0x010fe2000000000c */
[----:B------:R-:W-:-:S04]  /*0f70*/  IMAD.WIDE R12, R11, 0x8, R22 ;  /* 0x000000080b0c7825 */ /* 0x000fc800078e0216 */
[C---:B0-----:R-:W-:Y:S02]  /*0f80*/  IMAD.WIDE R24, R27.reuse, 0x8, R18 ;  /* 0x000000081b187825 */ /* 0x041fe400078e0212 */
[----:B------:R-:W4:Y:S02]  /*0f90*/  LDG.E.64 R18, desc[UR6][R12.64] ;  /* 0x000000060c127981 */ /* 0x000f24000c1e1b00 */
[----:B------:R-:W-:Y:S02]  /*0fa0*/  IMAD.WIDE R26, R27, 0x8, R22 ;  /* 0x000000081b1a7825 */ /* 0x000fe400078e0216 */
[----:B------:R-:W4:Y:S02]  /*0fb0*/  LDG.E.64 R24, desc[UR6][R24.64] ;  /* 0x0000000618187981 */ /* 0x000f24000c1e1b00 */
[C---:B------:R-:W-:Y:S02]  /*0fc0*/  IMAD.WIDE R22, R0.reuse, 0x8, R20 ;  /* 0x0000000800167825 */ /* 0x040fe400078e0214 */
[----:B------:R-:W4:Y:S04]  /*0fd0*/  LDG.E.64 R20, desc[UR6][R32.64] ;  /* 0x0000000620147981 */ /* 0x000f28000c1e1b00 */
[----:B------:R-:W4:Y:S01]  /*0fe0*/  LDG.E.64 R22, desc[UR6][R22.64] ;  /* 0x0000000616167981 */ /* 0x000f22000c1e1b00 */
[----:B------:R-:W-:-:S03]  /*0ff0*/  IMAD.WIDE R28, R0, 0x8, R12 ;  /* 0x00000008001c7825 */ /* 0x000fc600078e020c */
[----:B------:R-:W4:Y:S04]  /*1000*/  LDG.E.64 R26, desc[UR6][R26.64] ;  /* 0x000000061a1a7981 */ /* 0x000f28000c1e1b00 */
[----:B------:R-:W4:Y:S01]  /*1010*/  LDG.E.64 R28, desc[UR6][R28.64] ;  /* 0x000000061c1c7981 */ /* 0x000f22000c1e1b00 */
[----:B---3--:R-:W-:Y:S01]  /*1020*/  DADD R16, R2, R16 ;  /* 0x0000000002107229 */ /* 0x008fe20000000010 */
[----:B------:R-:W0:Y:S02]  /*1030*/  LDC.64 R2, c[0x0][0x380] ;  /* 0x0000e000ff027b82 */ /* 0x000e240000000a00 */
[----:B0-----:R-:W-:Y:S01]  /*1040*/  IMAD.WIDE R2, R10, 0x4, R2 ;  /* 0x000000040a027825 */ /* 0x001fe200078e0202 */
[----:B--2---:R-:W-:-:S08]  /*1050*/  DADD R6, R6, R8 ;  /* 0x0000000006067229 */ /* 0x004fd00000000008 */
[----:B------:R-:W-:Y:S01]  /*1060*/  DADD R6, R6, R4 ;  /* 0x0000000006067229 */ /* 0x000fe20000000004 */
[----:B------:R-:W0:Y:S07]  /*1070*/  LDC.64 R4, c[0x0][0x398] ;  /* 0x0000e600ff047b82 */ /* 0x000e2e0000000a00 */
[----:B----4-:R-:W-:Y:S02]  /*1080*/  DADD R6, R6, R18 ;  /* 0x0000000006067229 */ /* 0x010fe40000000012 */
[----:B------:R-:W-:-:S06]  /*1090*/  DADD R16, R16, R20 ;  /* 0x0000000010107229 */ /* 0x000fcc0000000014 */
[----:B------:R-:W-:Y:S02]  /*10a0*/  DADD R6, R6, R22 ;  /* 0x0000000006067229 */ /* 0x000fe40000000016 */
[----:B------:R-:W-:-:S06]  /*10b0*/  DADD R16, R16, R24 ;  /* 0x0000000010107229 */ /* 0x000fcc0000000018 */
[----:B------:R-:W-:Y:S01]  /*10c0*/  DADD R6, R6, R26 ;  /* 0x0000000006067229 */ /* 0x000fe2000000001a */
[----:B0-----:R-:W-:Y:S01]  /*10d0*/  IMAD.WIDE R4, R10, 0x8, R4 ;  /* 0x000000080a047825 */ /* 0x001fe200078e0204 */
[----:B------:R-:W-:-:S06]  /*10e0*/  DADD R16, R16, R30 ;  /* 0x0000000010107229 */ /* 0x000fcc000000001e */
[----:B------:R-:W-:Y:S01]  /*10f0*/  DADD R6, R6, R28 ;  /* 0x0000000006067229 */ /* 0x000fe2000000001c */
[----:B------:R-:W-:Y:S01]  /*1100*/  IMAD.WIDE R8, R0, 0x8, R4 ;  /* 0x0000000800087825 */ /* 0x000fe200078e0204 */
[----:B------:R0:W-:Y:S05]  /*1110*/  STG.E.64 desc[UR6][R4.64], R16 ;  /* 0x0000001004007986 */ /* 0x0001ea000c101b06 */
[----:B------:R1:W-:Y:S04]  /*1120*/  STG.E.64 desc[UR6][R8.64], R6 ;  /* 0x0000000608007986 */ /* 0x0003e8000c101b06 */
[----:B------:R2:W5:Y:S01]  /*1130*/  LDG.E R2, desc[UR6][R2.64] ;  /* 0x0000000602027981 */ /* 0x000562000c1e1900 */
[----:B------:R-:W-:-:S06]  /*1140*/  DADD R18, R16, R6 ;  /* 0x0000000010127229 */ /* 0x000fcc0000000006 */
[----:B------:R-:W3:Y:S01]  /*1150*/  MUFU.RCP64H R11, R19 ;  /* 0x00000013000b7308 */ /* 0x000ee20000001800 */
[----:B------:R-:W-:-:S06]  /*1160*/  IMAD.MOV.U32 R10, RZ, RZ, 0x1 ;  /* 0x00000001ff0a7424 */ /* 0x000fcc00078e00ff */
[----:B---3--:R-:W-:-:S08]  /*1170*/  DFMA R12, -R18, R10, 1 ;  /* 0x3ff00000120c742b */ /* 0x008fd0000000010a */
[----:B------:R-:W-:-:S08]  /*1180*/  DFMA R12, R12, R12, R12 ;  /* 0x0000000c0c0c722b */ /* 0x000fd0000000000c */
[----:B------:R-:W-:-:S08]  /*1190*/  DFMA R12, R10, R12, R10 ;  /* 0x0000000c0a0c722b */ /* 0x000fd0000000000a */
[----:B------:R-:W-:Y:S02]  /*11a0*/  DFMA R10, -R18, R12, 1 ;  /* 0x3ff00000120a742b */ /* 0x000fe4000000010c */
[----:B------:R-:W-:-:S06]  /*11b0*/  DADD R14, R16, -R6 ;  /* 0x00000000100e7229 */ /* 0x000fcc0000000806 */
[----:B------:R-:W-:-:S08]  /*11c0*/  DFMA R10, R12, R10, R12 ;  /* 0x0000000a0c0a722b */ /* 0x000fd0000000000c */
[----:B0-----:R-:W-:-:S08]  /*11d0*/  DMUL R4, R14, R10 ;  /* 0x0000000a0e047228 */ /* 0x001fd00000000000 */
[----:B-1----:R-:W-:-:S08]  /*11e0*/  DFMA R6, -R18, R4, R14 ;  /* 0x000000041206722b */ /* 0x002fd0000000010e */
[----:B------:R-:W-:Y:S01]  /*11f0*/  DFMA R4, R10, R6, R4 ;  /* 0x000000060a04722b */ /* 0x000fe20000000004 */
[----:B------:R-:W-:-:S09]  /*1200*/  FSETP.GEU.AND P1, PT, |R15|, 6.5827683646048100446e-37, PT ;  /* 0x036000000f00780b */ /* 0x000fd20003f2e200 */
[----:B------:R-:W-:-:S05]  /*1210*/  FFMA R0, RZ, R19, R5 ;  /* 0x00000013ff007223 */ /* 0x000fca0000000005 */
[----:B------:R-:W-:Y:S01]  /*1220*/  FSETP.GT.AND P0, PT, |R0|, 1.469367938527859385e-39, PT ;  /* 0x001000000000780b */ /* 0x000fe20003f04200 */
[----:B------:R-:W-:-:S12]  /*1230*/  BSSY.RECONVERGENT B0, `(.L_x_23) ;  /* 0x000000a000007945 */ /* 0x000fd80003800200 */
[----:B--2---:R-:W-:Y:S05]  /*1240*/  @P0 BRA P1, `(.L_x_24) ;  /* 0x0000000000200947 */ /* 0x004fea0000800000 */
        /* <DEDUP_REMOVED lines=8> */
.L_x_24:
[----:B------:R-:W-:Y:S05]  /*12d0*/  BSYNC.RECONVERGENT B0 ;  /* 0x0000000000007941 */ /* 0x000fea0003800200 */
.L_x_23:
[----:B------:R-:W0:Y:S02]  /*12e0*/  LDC.64 R6, c[0x0][0x3a0] ;  /* 0x0000e800ff067b82 */ /* 0x000e240000000a00 */
[----:B0----5:R-:W-:-:S05]  /*12f0*/  IMAD.WIDE R2, R2, 0x8, R6 ;  /* 0x0000000802027825 */ /* 0x021fca00078e0206 */
[----:B------:R-:W-:Y:S01]  /*1300*/  STG.E.64 desc[UR6][R2.64], R4 ;  /* 0x0000000402007986 */ /* 0x000fe2000c101b06 */
[----:B------:R-:W-:Y:S05]  /*1310*/  EXIT ;  /* 0x000000000000794d */ /* 0x000fea0003800000 */
        .weak           $__internal_0_$__cuda_sm20_div_rn_f64_full
        .type           $__internal_0_$__cuda_sm20_div_rn_f64_full,@function
        .size           $__internal_0_$__cuda_sm20_div_rn_f64_full,(.L_x_194 - $__internal_0_$__cuda_sm20_div_rn_f64_full)
$__internal_0_$__cuda_sm20_div_rn_f64_full:
[----:B------:R-:W-:Y:S01]  /*1320*/  FSETP.GEU.AND P2, PT, |R13|, 1.469367938527859385e-39, PT ;  /* 0x001000000d00780b */ /* 0x000fe20003f4e200 */
[----:B------:R-:W-:Y:S01]  /*1330*/  IMAD.MOV.U32 R29, RZ, RZ, 0x1ca00000 ;  /* 0x1ca00000ff1d7424 */ /* 0x000fe200078e00ff */
[C---:B------:R-:W-:Y:S01]  /*1340*/  FSETP.GEU.AND P0, PT, |R17|.reuse, 1.469367938527859385e-39, PT ;  /* 0x001000001100780b */ /* 0x040fe20003f0e200 */
[----:B------:R-:W-:Y:S01]  /*1350*/  BSSY.RECONVERGENT B2, `(.L_x_25) ;  /* 0x0000054000027945 */ /* 0x000fe20003800200 */
[----:B------:R-:W-:Y:S02]  /*1360*/  LOP3.LUT R14, R17, 0x800fffff, RZ, 0xc0, !PT ;  /* 0x800fffff110e7812 */ /* 0x000fe400078ec0ff */
[----:B------:R-:W-:Y:S02]  /*1370*/  LOP3.LUT R28, R13, 0x7ff00000, RZ, 0xc0, !PT ;  /* 0x7ff000000d1c7812 */ /* 0x000fe400078ec0ff */
[----:B------:R-:W-:Y:S02]  /*1380*/  LOP3.LUT R15, R14, 0x3ff00000, RZ, 0xfc, !PT ;  /* 0x3ff000000e0f7812 */ /* 0x000fe400078efcff */
[----:B------:R-:W-:-:S02]  /*1390*/  MOV R14, R16 ;  /* 0x00000010000e7202 */ /* 0x000fc40000000f00 */
[C---:B------:R-:W-:Y:S01]  /*13a0*/  LOP3.LUT R31, R17.reuse, 0x7ff00000, RZ, 0xc0, !PT ;  /* 0x7ff00000111f7812 */ /* 0x040fe200078ec0ff */
[----:B------:R-:W-:Y:S01]  /*13b0*/  @!P2 IMAD.MOV.U32 R20, RZ, RZ, RZ ;  /* 0x000000ffff14a224 */ /* 0x000fe200078e00ff */
[----:B------:R-:W-:Y:S01]  /*13c0*/  @!P2 LOP3.LUT R19, R17, 0x7ff00000, RZ, 0xc0, !PT ;  /* 0x7ff000001113a812 */ /* 0x000fe200078ec0ff */
[----:B------:R-:W-:Y:S01]  /*13d0*/  @!P0 DMUL R14, R16, 8.98846567431157953865e+307 ;  /* 0x7fe00000100e8828 */ /* 0x000fe20000000000 */
[C---:B------:R-:W-:Y:S02]  /*13e0*/  ISETP.GE.U32.AND P1, PT, R28.reuse, R31, PT ;  /* 0x0000001f1c00720c */ /* 0x040fe40003f26070 */
[----:B------:R-:W-:Y:S02]  /*13f0*/  @!P2 ISETP.GE.U32.AND P3, PT, R28, R19, PT ;  /* 0x000000131c00a20c */ /* 0x000fe40003f66070 */
[C---:B------:R-:W-:Y:S01]  /*1400*/  SEL R19, R29.reuse, 0x63400000, !P1 ;  /* 0x634000001d137807 */ /* 0x040fe20004800000 */
[----:B------:R-:W0:Y:S01]  /*1410*/  MUFU.RCP64H R23, R15 ;  /* 0x0000000f00177308 */ /* 0x000e220000001800 */
[----:B------:R-:W-:-:S02]  /*1420*/  @!P2 SEL R21, R29, 0x63400000, !P3 ;  /* 0x634000001d15a807 */ /* 0x000fc40005800000 */
[--C-:B------:R-:W-:Y:S02]  /*1430*/  LOP3.LUT R19, R19, 0x800fffff, R13.reuse, 0xf8, !PT ;  /* 0x800fffff13137812 */ /* 0x100fe400078ef80d */
[----:B------:R-:W-:Y:S02]  /*1440*/  @!P2 LOP3.LUT R21, R21, 0x80000000, R13, 0xf8, !PT ;  /* 0x800000001515a812 */ /* 0x000fe400078ef80d */
[----:B------:R-:W-:Y:S02]  /*1450*/  MOV R18, R12 ;  /* 0x0000000c00127202 */ /* 0x000fe40000000f00 */
[----:B------:R-:W-:Y:S02]  /*1460*/  @!P2 LOP3.LUT R21, R21, 0x100000, RZ, 0xfc, !PT ;  /* 0x001000001515a812 */ /* 0x000fe400078efcff */
[----:B------:R-:W-:Y:S02]  /*1470*/  MOV R22, 0x1 ;  /* 0x0000000100167802 */ /* 0x000fe40000000f00 */
[----:B------:R-:W-:-:S02]  /*1480*/  @!P0 LOP3.LUT R31, R15, 0x7ff00000, RZ, 0xc0, !PT ;  /* 0x7ff000000f1f8812 */ /* 0x000fc400078ec0ff */
[----:B------:R-:W-:Y:S02]  /*1490*/  @!P2 DFMA R18, R18, 2, -R20 ;  /* 0x400000001212a82b */ /* 0x000fe40000000814 */
[----:B0-----:R-:W-:-:S08]  /*14a0*/  DFMA R20, R22, -R14, 1 ;  /* 0x3ff000001614742b */ /* 0x001fd0000000080e */
[----:B------:R-:W-:-:S08]  /*14b0*/  DFMA R20, R20, R20, R20 ;  /* 0x000000141414722b */ /* 0x000fd00000000014 */
[----:B------:R-:W-:-:S08]  /*14c0*/  DFMA R20, R22, R20, R22 ;  /* 0x000000141614722b */ /* 0x000fd00000000016 */
[----:B------:R-:W-:-:S08]  /*14d0*/  DFMA R22, R20, -R14, 1 ;  /* 0x3ff000001416742b */ /* 0x000fd0000000080e */
[----:B------:R-:W-:-:S08]  /*14e0*/  DFMA R20, R20, R22, R20 ;  /* 0x000000161414722b */ /* 0x000fd00000000014 */
[----:B------:R-:W-:-:S08]  /*14f0*/  DMUL R22, R20, R18 ;  /* 0x0000001214167228 */ /* 0x000fd00000000000 */
[----:B------:R-:W-:-:S08]  /*1500*/  DFMA R24, R22, -R14, R18 ;  /* 0x8000000e1618722b */ /* 0x000fd00000000012 */
[----:B------:R-:W-:Y:S01]  /*1510*/  DFMA R24, R20, R24, R22 ;  /* 0x000000181418722b */ /* 0x000fe20000000016 */
[----:B------:R-:W-:Y:S01]  /*1520*/  IMAD.MOV.U32 R22, RZ, RZ, R28 ;  /* 0x000000ffff167224 */ /* 0x000fe200078e001c */
[----:B------:R-:W-:-:S04]  /*1530*/  @!P2 LOP3.LUT R22, R19, 0x7ff00000, RZ, 0xc0, !PT ;  /* 0x7ff000001316a812 */ /* 0x000fc800078ec0ff */
[----:B------:R-:W-:-:S04]  /*1540*/  IADD3 R20, PT, PT, R22, -0x1, RZ ;  /* 0xffffffff16147810 */ /* 0x000fc80007ffe0ff */
[----:B------:R-:W-:Y:S01]  /*1550*/  ISETP.GT.U32.AND P0, PT, R20, 0x7feffffe, PT ;  /* 0x7feffffe1400780c */ /* 0x000fe20003f04070 */
[----:B------:R-:W-:-:S05]  /*1560*/  VIADD R20, R31, 0xffffffff ;  /* 0xffffffff1f147836 */ /* 0x000fca0000000000 */
[----:B------:R-:W-:-:S13]  /*1570*/  ISETP.GT.U32.OR P0, PT, R20, 0x7feffffe, P0 ;  /* 0x7feffffe1400780c */ /* 0x000fda0000704470 */
[----:B------:R-:W-:Y:S05]  /*1580*/  @P0 BRA `(.L_x_26) ;  /* 0x00000000006c0947 */ /* 0x000fea0003800000 */
[----:B------:R-:W-:-:S04]  /*1590*/  LOP3.LUT R13, R17, 0x7ff00000, RZ, 0xc0, !PT ;  /* 0x7ff00000110d7812 */ /* 0x000fc800078ec0ff */
[CC--:B------:R-:W-:Y:S02]  /*15a0*/  VIADDMNMX R12, R28.reuse, -R13.reuse, 0xb9600000, !PT ;  /* 0xb96000001c0c7446 */ /* 0x0c0fe4000780090d */
[----:B------:R-:W-:Y:S02]  /*15b0*/  ISETP.GE.U32.AND P0, PT, R28, R13, PT ;  /* 0x0000000d1c00720c */ /* 0x000fe40003f06070 */
[----:B------:R-:W-:Y:S02]  /*15c0*/  VIMNMX R12, PT, PT, R12, 0x46a00000, PT ;  /* 0x46a000000c0c7848 */ /* 0x000fe40003fe0100 */
[----:B------:R-:W-:-:S04]  /*15d0*/  SEL R29, R29, 0x63400000, !P0 ;  /* 0x634000001d1d7807 */ /* 0x000fc80004000000 */
[----:B------:R-:W-:Y:S02]  /*15e0*/  IADD3 R22, PT, PT, -R29, R12, RZ ;  /* 0x0000000c1d167210 */ /* 0x000fe40007ffe1ff */
[----:B------:R-:W-:-:S03]  /*15f0*/  MOV R12, RZ ;  /* 0x000000ff000c7202 */ /* 0x000fc60000000f00 */
[----:B------:R-:W-:-:S06]  /*1600*/  VIADD R13, R22, 0x7fe00000 ;  /* 0x7fe00000160d7836 */ /* 0x000fcc0000000000 */
[----:B------:R-:W-:-:S10]  /*1610*/  DMUL R20, R24, R12 ;  /* 0x0000000c18147228 */ /* 0x000fd40000000000 */
[----:B------:R-:W-:-:S13]  /*1620*/  FSETP.GTU.AND P0, PT, |R21|, 1.469367938527859385e-39, PT ;  /* 0x001000001500780b */ /* 0x000fda0003f0c200 */
[----:B------:R-:W-:Y:S05]  /*1630*/  @P0 BRA `(.L_x_27) ;  /* 0x0000000000940947 */ /* 0x000fea0003800000 */
[----:B------:R-:W-:-:S06]  /*1640*/  DFMA R14, R24, -R14, R18 ;  /* 0x8000000e180e722b */ /* 0x000fcc0000000012 */
[----:B------:R-:W-:-:S04]  /*1650*/  IMAD.MOV.U32 R14, RZ, RZ, RZ ;  /* 0x000000ffff0e7224 */ /* 0x000fc800078e00ff */
[C---:B------:R-:W-:Y:S02]  /*1660*/  FSETP.NEU.AND P0, PT, R15.reuse, RZ, PT ;  /* 0x000000ff0f00720b */ /* 0x040fe40003f0d000 */
[----:B------:R-:W-:-:S04]  /*1670*/  LOP3.LUT R17, R15, 0x80000000, R17, 0x48, !PT ;  /* 0x800000000f117812 */ /* 0x000fc800078e4811 */
[----:B------:R-:W-:-:S07]  /*1680*/  LOP3.LUT R15, R17, R13, RZ, 0xfc, !PT ;  /* 0x0000000d110f7212 */ /* 0x000fce00078efcff */
[----:B------:R-:W-:Y:S05]  /*1690*/  @!P0 BRA `(.L_x_27) ;  /* 0x00000000007c8947 */ /* 0x000fea0003800000 */
[----:B------:R-:W-:Y:S01]  /*16a0*/  IADD3 R13, PT, PT, -R22, RZ, RZ ;  /* 0x000000ff160d7210 */ /* 0x000fe20007ffe1ff */
[----:B------:R-:W-:Y:S01]  /*16b0*/  DMUL.RP R14, R24, R14 ;  /* 0x0000000e180e7228 */ /* 0x000fe20000008000 */
[----:B------:R-:W-:-:S06]  /*16c0*/  MOV R12, RZ ;  /* 0x000000ff000c7202 */ /* 0x000fcc0000000f00 */
[----:B------:R-:W-:-:S03]  /*16d0*/  DFMA R12, R20, -R12, R24 ;  /* 0x8000000c140c722b */ /* 0x000fc60000000018 */
[----:B------:R-:W-:-:S03]  /*16e0*/  LOP3.LUT R17, R15, R17, RZ, 0x3c, !PT ;  /* 0x000000110f117212 */ /* 0x000fc600078e3cff */
[----:B------:R-:W-:-:S04]  /*16f0*/  IADD3 R12, PT, PT, -R22, -0x43300000, RZ ;  /* 0xbcd00000160c7810 */ /* 0x000fc80007ffe1ff */
[----:B------:R-:W-:-:S04]  /*1700*/  FSETP.NEU.AND P0, PT, |R13|, R12, PT ;  /* 0x0000000c0d00720b */ /* 0x000fc80003f0d200 */
[----:B------:R-:W-:Y:S02]  /*1710*/  FSEL R20, R14, R20, !P0 ;  /* 0x000000140e147208 */ /* 0x000fe40004000000 */
[----:B------:R-:W-:Y:S01]  /*1720*/  FSEL R21, R17, R21, !P0 ;  /* 0x0000001511157208 */ /* 0x000fe20004000000 */
[----:B------:R-:W-:Y:S06]  /*1730*/  BRA `(.L_x_27) ;  /* 0x0000000000547947 */ /* 0x000fec0003800000 */
.L_x_26:
[----:B------:R-:W-:-:S14]  /*1740*/  DSETP.NAN.AND P0, PT, R12, R12, PT ;  /* 0x0000000c0c00722a */ /* 0x000fdc0003f08000 */
[----:B------:R-:W-:Y:S05]  /*1750*/  @P0 BRA `(.L_x_28) ;  /* 0x0000000000440947 */ /* 0x000fea0003800000 */
[----:B------:R-:W-:-:S14]  /*1760*/  DSETP.NAN.AND P0, PT, R16, R16, PT ;  /* 0x000000101000722a */ /* 0x000fdc0003f08000 */
[----:B------:R-:W-:Y:S05]  /*1770*/  @P0 BRA `(.L_x_29) ;  /* 0x0000000000300947 */ /* 0x000fea0003800000 */
[----:B------:R-:W-:Y:S01]  /*1780*/  ISETP.NE.AND P0, PT, R22, R31, PT ;  /* 0x0000001f1600720c */ /* 0x000fe20003f05270 */
[----:B------:R-:W-:Y:S01]  /*1790*/  IMAD.MOV.U32 R20, RZ, RZ, 0x0 ;  /* 0x00000000ff147424 */ /* 0x000fe200078e00ff */
[----:B------:R-:W-:-:S11]  /*17a0*/  MOV R21, 0xfff80000 ;  /* 0xfff8000000157802 */ /* 0x000fd60000000f00 */
[----:B------:R-:W-:Y:S05]  /*17b0*/  @!P0 BRA `(.L_x_27) ;  /* 0x0000000000348947 */ /* 0x000fea0003800000 */
[----:B------:R-:W-:Y:S02]  /*17c0*/  ISETP.NE.AND P0, PT, R22, 0x7ff00000, PT ;  /* 0x7ff000001600780c */ /* 0x000fe40003f05270 */
[----:B------:R-:W-:Y:S02]  /*17d0*/  LOP3.LUT R21, R13, 0x80000000, R17, 0x48, !PT ;  /* 0x800000000d157812 */ /* 0x000fe400078e4811 */
[----:B------:R-:W-:-:S13]  /*17e0*/  ISETP.EQ.OR P0, PT, R31, RZ, !P0 ;  /* 0x000000ff1f00720c */ /* 0x000fda0004702670 */
[----:B------:R-:W-:Y:S02]  /*17f0*/  @P0 LOP3.LUT R12, R21, 0x7ff00000, RZ, 0xfc, !PT ;  /* 0x7ff00000150c0812 */ /* 0x000fe400078efcff */
[----:B------:R-:W-:Y:S01]  /*1800*/  @!P0 MOV R20, RZ ;  /* 0x000000ff00148202 */ /* 0x000fe20000000f00 */
[----:B------:R-:W-:Y:S01]  /*1810*/  @P0 IMAD.MOV.U32 R20, RZ, RZ, RZ ;  /* 0x000000ffff140224 */ /* 0x000fe200078e00ff */
[----:B------:R-:W-:Y:S01]  /*1820*/  @P0 MOV R21, R12 ;  /* 0x0000000c00150202 */ /* 0x000fe20000000f00 */
[----:B------:R-:W-:Y:S06]  /*1830*/  BRA `(.L_x_27) ;  /* 0x0000000000147947 */ /* 0x000fec0003800000 */
.L_x_29:
[----:B------:R-:W-:Y:S02]  /*1840*/  LOP3.LUT R21, R17, 0x80000, RZ, 0xfc, !PT ;  /* 0x0008000011157812 */ /* 0x000fe400078efcff */
[----:B------:R-:W-:Y:S01]  /*1850*/  MOV R20, R16 ;  /* 0x0000001000147202 */ /* 0x000fe20000000f00 */
[----:B------:R-:W-:Y:S06]  /*1860*/  BRA `(.L_x_27) ;  /* 0x0000000000087947 */ /* 0x000fec0003800000 */
.L_x_28:
[----:B------:R-:W-:Y:S01]  /*1870*/  LOP3.LUT R21, R13, 0x80000, RZ, 0xfc, !PT ;  /* 0x000800000d157812 */ /* 0x000fe200078efcff */
[----:B------:R-:W-:-:S07]  /*1880*/  IMAD.MOV.U32 R20, RZ, RZ, R12 ;  /* 0x000000ffff147224 */ /* 0x000fce00078e000c */
.L_x_27:
[----:B------:R-:W-:Y:S05]  /*1890*/  BSYNC.RECONVERGENT B2 ;  /* 0x0000000000027941 */ /* 0x000fea0003800200 */
.L_x_25:
[----:B------:R-:W-:Y:S01]  /*18a0*/  HFMA2 R13, -RZ, RZ, 0, 0 ;  /* 0x00000000ff0d7431 */ /* 0x000fe200000001ff */
[----:B------:R-:W-:-:S04]  /*18b0*/  MOV R12, R0 ;  /* 0x00000000000c7202 */ /* 0x000fc80000000f00 */
[----:B------:R-:W-:Y:S05]  /*18c0*/  RET.REL.NODEC R12 `(_Z33dvc_ScaLBL_D3Q7_AAeven_PhaseFieldPiPdS0_S0_S0_iii) ;  /* 0xffffffe40ccc7950 */ /* 0x000fea0003c3ffff */
.L_x_30:
        /* <DEDUP_REMOVED lines=11> */
.L_x_194:


//--------------------- .text._Z32dvc_ScaLBL_D3Q7_AAodd_PhaseFieldPiS_PdS0_S0_S0_iii --------------------------
	.section	.text._Z32dvc_ScaLBL_D3Q7_AAodd_PhaseFieldPiS_PdS0_S0_S0_iii,"ax",@progbits
	.align	128
        .global         _Z32dvc_ScaLBL_D3Q7_AAodd_PhaseFieldPiS_PdS0_S0_S0_iii
        .type           _Z32dvc_ScaLBL_D3Q7_AAodd_PhaseFieldPiS_PdS0_S0_S0_iii,@function
        .size           _Z32dvc_ScaLBL_D3Q7_AAodd_PhaseFieldPiS_PdS0_S0_S0_iii,(.L_x_195 - _Z32dvc_ScaLBL_D3Q7_AAodd_PhaseFieldPiS_PdS0_S0_S0_iii)
        .other          _Z32dvc_ScaLBL_D3Q7_AAodd_PhaseFieldPiS_PdS0_S0_S0_iii,@"STO_CUDA_ENTRY STV_DEFAULT"
_Z32dvc_ScaLBL_D3Q7_AAodd_PhaseFieldPiS_PdS0_S0_S0_iii:
.text._Z32dvc_ScaLBL_D3Q7_AAodd_PhaseFieldPiS_PdS0_S0_S0_iii:
        /* <DEDUP_REMOVED lines=14> */
[----:B------:R-:W-:Y:S01]  /*00e0*/  SHF.R.S32.HI R2, RZ, 0x12, R0 ;  /* 0x00000012ff027819 */ /* 0x000fe20000011400 */
[----:B0-----:R-:W-:-:S04]  /*00f0*/  VIADD R3, R3, UR4 ;  /* 0x0000000403037c36 */ /* 0x001fc80008000000 */
[----:B--2---:R-:W-:Y:S02]  /*0100*/  IMAD R4, R2, R7, R7 ;  /* 0x0000000702047224 */ /* 0x004fe400078e0207 */
[----:B---3--:R-:W-:Y:S05]  /*0110*/  @!P0 BRA `(.L_x_31) ;  /* 0x0000000c00248947 */ /* 0x008fea0003800000 */
[----:B------:R-:W0:Y:S01]  /*0120*/  LDC R5, c[0x0][0x3b8] ;  /* 0x0000ee00ff057b82 */ /* 0x000e220000000800 */
[----:B------:R-:W-:Y:S01]  /*0130*/  IADD3 R6, PT, PT, R2, 0x1, RZ ;  /* 0x0000000102067810 */ /* 0x000fe20007ffe0ff */
[-C--:B-1----:R-:W-:Y:S01]  /*0140*/  IMAD R7, R7, R8.reuse, RZ ;  /* 0x0000000807077224 */ /* 0x082fe200078e02ff */
[----:B------:R-:W1:Y:S01]  /*0150*/  LDCU UR4, c[0x0][0x3b4] ;  /* 0x00007680ff0477ac */ /* 0x000e620008000800 */
[----:B------:R-:W-:Y:S01]  /*0160*/  IMAD R0, R4, R8, R8 ;  /* 0x0000000804007224 */ /* 0x000fe200078e0208 */
[C---:B------:R-:W-:Y:S01]  /*0170*/  LOP3.LUT R8, R6.reuse, 0xfffffffe, RZ, 0xc0, !PT ;  /* 0xfffffffe06087812 */ /* 0x040fe200078ec0ff */
[----:B------:R-:W-:Y:S02]  /*0180*/  IMAD R6, R6, R7, R3 ;  /* 0x0000000706067224 */ /* 0x000fe400078e0203 */
[----:B------:R-:W2:Y:S01]  /*0190*/  LDC.64 R26, c[0x0][0x380] ;  /* 0x0000e000ff1a7b82 */ /* 0x000ea20000000a00 */
[----:B------:R-:W-:Y:S01]  /*01a0*/  IADD3 R7, PT, PT, R3, R0, RZ ;  /* 0x0000000003077210 */ /* 0x000fe20007ffe0ff */
[----:B------:R-:W-:-:S06]  /*01b0*/  IMAD.MOV R8, RZ, RZ, -R8 ;  /* 0x000000ffff087224 */ /* 0x000fcc00078e0a08 */
[----:B------:R-:W3:Y:S08]  /*01c0*/  LDC.64 R24, c[0x0][0x3a0] ;  /* 0x0000e800ff187b82 */ /* 0x000ef00000000a00 */
[----:B------:R-:W4:Y:S08]  /*01d0*/  LDC.64 R22, c[0x0][0x388] ;  /* 0x0000e200ff167b82 */ /* 0x000f300000000a00 */
[----:B-1----:R-:W0:Y:S02]  /*01e0*/  LDC.64 R20, c[0x0][0x3a8] ;  /* 0x0000ea00ff147b82 */ /* 0x002e240000000a00 */
.L_x_40:
[----:B-1----:R-:W1:Y:S01]  /*01f0*/  LDC.64 R18, c[0x0][0x390] ;  /* 0x0000e400ff127b82 */ /* 0x002e620000000a00 */
[----:B------:R-:W-:Y:S01]  /*0200*/  ISETP.GE.AND P0, PT, R6, UR4, PT ;  /* 0x0000000406007c0c */ /* 0x000fe2000bf06270 */
[----:B------:R-:W-:Y:S06]  /*0210*/  BSSY.RECONVERGENT B0, `(.L_x_32) ;  /* 0x0000057000007945 */ /* 0x000fec0003800200 */
[----:B0-----:R-:W0:Y:S06]  /*0220*/  LDC.64 R16, c[0x0][0x398] ;  /* 0x0000e600ff107b82 */ /* 0x001e2c0000000a00 */
[----:B------:R-:W-:Y:S05]  /*0230*/  @P0 BRA `(.L_x_33) ;  /* 0x0000000400500947 */ /* 0x000fea0003800000 */
[----:B--2---:R-:W-:-:S05]  /*0240*/  IMAD.WIDE R12, R6, 0x4, R26 ;  /* 0x00000004060c7825 */ /* 0x004fca00078e021a */
[----:B------:R-:W2:Y:S01]  /*0250*/  LDG.E R35, desc[UR6][R12.64] ;  /* 0x000000060c237981 */ /* 0x000ea2000c1e1900 */
[----:B0-----:R-:W-:-:S04]  /*0260*/  IMAD.WIDE R42, R5, 0x4, R12 ;  /* 0x00000004052a7825 */ /* 0x001fc800078e020c */
[----:B-1----:R-:W-:Y:S01]  /*0270*/  IMAD.WIDE R10, R6, 0x8, R18 ;  /* 0x00000008060a7825 */ /* 0x002fe200078e0212 */
[----:B------:R-:W3:Y:S05]  /*0280*/  LDG.E R9, desc[UR6][R42.64] ;  /* 0x000000062a097981 */ /* 0x000eea000c1e1900 */
[----:B------:R-:W4:Y:S01]  /*0290*/  LDG.E.64 R10, desc[UR6][R10.64] ;  /* 0x000000060a0a7981 */ /* 0x000f22000c1e1b00 */
[----:B------:R-:W-:-:S04]  /*02a0*/  IMAD.WIDE R32, R5, 0x4, R42 ;  /* 0x0000000405207825 */ /* 0x000fc800078e022a */
[----:B------:R-:W-:Y:S01]  /*02b0*/  IMAD.WIDE R38, R6, 0x8, R16 ;  /* 0x0000000806267825 */ /* 0x000fe200078e0210 */
[----:B------:R-:W4:Y:S04]  /*02c0*/  LDG.E R37, desc[UR6][R32.64] ;  /* 0x0000000620257981 */ /* 0x000f28000c1e1900 */
[----:B------:R-:W4:Y:S01]  /*02d0*/  LDG.E.64 R30, desc[UR6][R38.64] ;  /* 0x00000006261e7981 */ /* 0x000f22000c1e1b00 */
[----:B--2---:R-:W-:-:S05]  /*02e0*/  IMAD.WIDE R40, R35, 0x8, R18 ;  /* 0x0000000823287825 */ /* 0x004fca00078e0212 */
[----:B------:R0:W4:Y:S01]  /*02f0*/  LDG.E.64 R14, desc[UR6][R40.64] ;  /* 0x00000006280e7981 */ /* 0x000122000c1e1b00 */
[----:B------:R-:W-:-:S04]  /*0300*/  IMAD.WIDE R34, R35, 0x8, R16 ;  /* 0x0000000823227825 */ /* 0x000fc800078e0210 */
[C---:B---3--:R-:W-:Y:S02]  /*0310*/  IMAD.WIDE R44, R9.reuse, 0x8, R18 ;  /* 0x00000008092c7825 */ /* 0x048fe400078e0212 */
[----:B------:R-:W2:Y:S04]  /*0320*/  LDG.E.64 R34, desc[UR6][R34.64] ;  /* 0x0000000622227981 */ /* 0x000ea8000c1e1b00 */
[----:B------:R-:W3:Y:S01]  /*0330*/  LDG.E.64 R28, desc[UR6][R44.64] ;  /* 0x000000062c1c7981 */ /* 0x000ee2000c1e1b00 */
[----:B0-----:R-:W-:-:S05]  /*0340*/  IMAD.WIDE R40, R9, 0x8, R16 ;  /* 0x0000000809287825 */ /* 0x001fca00078e0210 */
[----:B------:R-:W3:Y:S01]  /*0350*/  LDG.E.64 R12, desc[UR6][R40.64] ;  /* 0x00000006280c7981 */ /* 0x000ee2000c1e1b00 */
[----:B----4-:R-:W-:Y:S01]  /*0360*/  DADD R14, R10, R14 ;  /* 0x000000000a0e7229 */ /* 0x010fe2000000000e */
[----:B------:R-:W-:-:S05]  /*0370*/  IMAD.WIDE R10, R5, 0x4, R32 ;  /* 0x00000004050a7825 */ /* 0x000fca00078e0220 */
[----:B------:R-:W4:Y:S01]  /*0380*/  LDG.E R9, desc[UR6][R10.64] ;  /* 0x000000060a097981 */ /* 0x000f22000c1e1900 */
[C---:B------:R-:W-:Y:S01]  /*0390*/  IMAD.WIDE R42, R37.reuse, 0x8, R18 ;  /* 0x00000008252a7825 */ /* 0x040fe200078e0212 */
[----:B--2---:R-:W-:Y:S02]  /*03a0*/  DADD R30, R30, R34 ;  /* 0x000000001e1e7229 */ /* 0x004fe40000000022 */
[----:B---3--:R-:W-:Y:S02]  /*03b0*/  DADD R14, R14, R28 ;  /* 0x000000000e0e7229 */ /* 0x008fe4000000001c */
[----:B------:R-:W2:Y:S01]  /*03c0*/  LDG.E.64 R28, desc[UR6][R42.64] ;  /* 0x000000062a1c7981 */ /* 0x000ea2000c1e1b00 */
[----:B------:R-:W-:-:S04]  /*03d0*/  IMAD.WIDE R38, R37, 0x8, R16 ;  /* 0x0000000825267825 */ /* 0x000fc800078e0210 */
[C---:B------:R-:W-:Y:S01]  /*03e0*/  IMAD.WIDE R32, R5.reuse, 0x4, R10 ;  /* 0x0000000405207825 */ /* 0x040fe200078e020a */
[----:B------:R-:W-:Y:S01]  /*03f0*/  DADD R30, R30, R12 ;  /* 0x000000001e1e7229 */ /* 0x000fe2000000000c */
[----:B------:R-:W3:Y:S04]  /*0400*/  LDG.E.64 R12, desc[UR6][R38.64] ;  /* 0x00000006260c7981 */ /* 0x000ee8000c1e1b00 */
[----:B------:R-:W3:Y:S01]  /*0410*/  LDG.E R37, desc[UR6][R32.64] ;  /* 0x0000000620257981 */ /* 0x000ee2000c1e1900 */
[----:B------:R-:W-:-:S06]  /*0420*/  IMAD.WIDE R34, R5, 0x4, R32 ;  /* 0x0000000405227825 */ /* 0x000fcc00078e0220 */
[----:B------:R-:W3:Y:S01]  /*0430*/  LDG.E R35, desc[UR6][R34.64] ;  /* 0x0000000622237981 */ /* 0x000ee2000c1e1900 */
[----:B----4-:R-:W-:-:S05]  /*0440*/  IMAD.WIDE R44, R9, 0x8, R18 ;  /* 0x00000008092c7825 */ /* 0x010fca00078e0212 */
[----:B------:R-:W4:Y:S01]  /*0450*/  LDG.E.64 R10, desc[UR6][R44.64] ;  /* 0x000000062c0a7981 */ /* 0x000f22000c1e1b00 */
[----:B--2---:R-:W-:Y:S01]  /*0460*/  DADD R28, R14, R28 ;  /* 0x000000000e1c7229 */ /* 0x004fe2000000001c */
[----:B------:R-:W-:-:S06]  /*0470*/  IMAD.WIDE R14, R9, 0x8, R16 ;  /* 0x00000008090e7825 */ /* 0x000fcc00078e0210 */
[----:B------:R-:W2:Y:S01]  /*0480*/  LDG.E.64 R14, desc[UR6][R14.64] ;  /* 0x000000060e0e7981 */ /* 0x000ea2000c1e1b00 */
[----:B---3--:R-:W-:Y:S01]  /*0490*/  DADD R12, R30, R12 ;  /* 0x000000001e0c7229 */ /* 0x008fe2000000000c */
[----:B------:R-:W-:-:S04]  /*04a0*/  IMAD.WIDE R40, R37, 0x8, R18 ;  /* 0x0000000825287825 */ /* 0x000fc800078e0212 */
[----:B------:R-:W-:Y:S01]  /*04b0*/  IMAD.WIDE R30, R37, 0x8, R16 ;  /* 0x00000008251e7825 */ /* 0x000fe200078e0210 */
[----:B------:R-:W3:Y:S03]  /*04c0*/  LDG.E.64 R32, desc[UR6][R40.64] ;  /* 0x0000000628207981 */ /* 0x000ee6000c1e1b00 */
[C---:B------:R-:W-:Y:S02]  /*04d0*/  IMAD.WIDE R36, R35.reuse, 0x8, R18 ;  /* 0x0000000823247825 */ /* 0x040fe400078e0212 */
[----:B------:R-:W3:Y:S02]  /*04e0*/  LDG.E.64 R30, desc[UR6][R30.64] ;  /* 0x000000061e1e7981 */ /* 0x000ee4000c1e1b00 */
[----:B------:R-:W-:Y:S02]  /*04f0*/  IMAD.WIDE R38, R35, 0x8, R16 ;  /* 0x0000000823267825 */ /* 0x000fe400078e0210 */
[----:B------:R-:W3:Y:S01]  /*0500*/  LDG.E.64 R34, desc[UR6][R36.64] ;  /* 0x0000000624227981 */ /* 0x000ee2000c1e1b00 */
[----:B----4-:R-:W-:-:S03]  /*0510*/  DADD R10, R28, R10 ;  /* 0x000000001c0a7229 */ /* 0x010fc6000000000a */
[----:B------:R-:W4:Y:S01]  /*0520*/  LDG.E.64 R28, desc[UR6][R38.64] ;  /* 0x00000006261c7981 */ /* 0x000f22000c1e1b00 */
[----:B--2---:R-:W-:-:S04]  /*0530*/  DADD R12, R12, R14 ;  /* 0x000000000c0c7229 */ /* 0x004fc8000000000e */
[----:B---3--:R-:W-:-:S04]  /*0540*/  DADD R10, R10, R32 ;  /* 0x000000000a0a7229 */ /* 0x008fc80000000020 */
[----:B------:R-:W-:Y:S01]  /*0550*/  DADD R12, R12, R30 ;  /* 0x000000000c0c7229 */ /* 0x000fe2000000001e */
[----:B------:R-:W-:-:S03]  /*0560*/  IMAD.WIDE R32, R6, 0x8, R24 ;  /* 0x0000000806207825 */ /* 0x000fc600078e0218 */
[----:B------:R-:W-:Y:S01]  /*0570*/  DADD R34, R10, R34 ;  /* 0x000000000a227229 */ /* 0x000fe20000000022 */
[----:B------:R-:W-:-:S04]  /*0580*/  IMAD.WIDE R30, R6, 0x4, R22 ;  /* 0x00000004061e7825 */ /* 0x000fc800078e0216 */
[----:B------:R-:W-:Y:S02]  /*0590*/  IMAD.WIDE R10, R5, 0x8, R32 ;  /* 0x00000008050a7825 */ /* 0x000fe400078e0220 */
[----:B------:R-:W-:Y:S01]  /*05a0*/  STG.E.64 desc[UR6][R32.64], R34 ;  /* 0x0000002220007986 */ /* 0x000fe2000c101b06 */
[----:B------:R-:W-:Y:S01]  /*05b0*/  MOV R14, 0x1 ;  /* 0x00000001000e7802 */ /* 0x000fe20000000f00 */
[----:B----4-:R-:W-:-:S07]  /*05c0*/  DADD R28, R12, R28 ;  /* 0x000000000c1c7229 */ /* 0x010fce000000001c */
[----:B------:R0:W-:Y:S04]  /*05d0*/  STG.E.64 desc[UR6][R10.64], R28 ;  /* 0x0000001c0a007986 */ /* 0x0001e8000c101b06 */
[----:B------:R1:W5:Y:S01]  /*05e0*/  LDG.E R9, desc[UR6][R30.64] ;  /* 0x000000061e097981 */ /* 0x000362000c1e1900 */
[----:B------:R-:W-:-:S06]  /*05f0*/  DADD R12, R34, R28 ;  /* 0x00000000220c7229 */ /* 0x000fcc000000001c */
[----:B------:R-:W2:Y:S02]  /*0600*/  MUFU.RCP64H R15, R13 ;  /* 0x0000000d000f7308 */ /* 0x000ea40000001800 */
        /* <DEDUP_REMOVED lines=16> */
[----:B------:R-:W-:-:S07]  /*0710*/  MOV R0, 0x730 ;  /* 0x0000073000007802 */ /* 0x000fce0000000f00 */
[----:B-----5:R-:W-:Y:S05]  /*0720*/  CALL.REL.NOINC `($__internal_1_$__cuda_sm20_div_rn_f64_full) ;  /* 0x0000000c003c7944 */ /* 0x020fea0003c00000 */
[----:B------:R-:W-:Y:S02]  /*0730*/  MOV R10, R30 ;  /* 0x0000001e000a7202 */ /* 0x000fe40000000f00 */
[----:B------:R-:W-:-:S07]  /*0740*/  MOV R11, R31 ;  /* 0x0000001f000b7202 */ /* 0x000fce0000000f00 */
.L_x_35:
[----:B------:R-:W-:Y:S05]  /*0750*/  BSYNC.RECONVERGENT B1 ;  /* 0x0000000000017941 */ /* 0x000fea0003800200 */
.L_x_34:
[----:B-----5:R-:W-:-:S05]  /*0760*/  IMAD.WIDE R12, R9, 0x8, R20 ;  /* 0x00000008090c7825 */ /* 0x020fca00078e0214 */
[----:B------:R0:W-:Y:S02]  /*0770*/  STG.E.64 desc[UR6][R12.64], R10 ;  /* 0x0000000a0c007986 */ /* 0x0001e4000c101b06 */
.L_x_33:
[----:B------:R-:W-:Y:S05]  /*0780*/  BSYNC.RECONVERGENT B0 ;  /* 0x0000000000007941 */ /* 0x000fea0003800200 */
.L_x_32:
[----:B------:R-:W-:Y:S01]  /*0790*/  ISETP.GE.AND P0, PT, R7, UR4, PT ;  /* 0x0000000407007c0c */ /* 0x000fe2000bf06270 */
[----:B------:R-:W-:-:S12]  /*07a0*/  BSSY.RECONVERGENT B0, `(.L_x_36) ;  /* 0x0000058000007945 */ /* 0x000fd80003800200 */
[----:B------:R-:W-:Y:S05]  /*07b0*/  @P0 BRA `(.L_x_37) ;  /* 0x0000000400580947 */ /* 0x000fea0003800000 */
[----:B--2---:R-:W-:-:S05]  /*07c0*/  IMAD.WIDE R34, R7, 0x4, R26 ;  /* 0x0000000407227825 */ /* 0x004fca00078e021a */
[----:B------:R-:W2:Y:S01]  /*07d0*/  LDG.E R41, desc[UR6][R34.64] ;  /* 0x0000000622297981 */ /* 0x000ea2000c1e1900 */
[----:B-1----:R-:W-:-:S04]  /*07e0*/  IMAD.WIDE R30, R7, 0x8, R18 ;  /* 0x00000008071e7825 */ /* 0x002fc800078e0212 */
[----:B0-----:R-:W-:Y:S01]  /*07f0*/  IMAD.WIDE R14, R5, 0x4, R34 ;  /* 0x00000004050e7825 */ /* 0x001fe200078e0222 */
[----:B------:R0:W3:Y:S03]  /*0800*/  LDG.E.64 R10, desc[UR6][R30.64] ;  /* 0x000000061e0a7981 */ /* 0x0000e6000c1e1b00 */
[----:B------:R-:W-:Y:S01]  /*0810*/  IMAD.WIDE R38, R7, 0x8, R16 ;  /* 0x0000000807267825 */ /* 0x000fe200078e0210 */
[----:B------:R-:W0:Y:S03]  /*0820*/  LDG.E R9, desc[UR6][R14.64] ;  /* 0x000000060e097981 */ /* 0x000e26000c1e1900 */
[----:B------:R-:W-:Y:S01]  /*0830*/  IMAD.WIDE R32, R5, 0x4, R14 ;  /* 0x0000000405207825 */ /* 0x000fe200078e020e */
[----:B------:R-:W4:Y:S04]  /*0840*/  LDG.E.64 R12, desc[UR6][R38.64] ;  /* 0x00000006260c7981 */ /* 0x000f28000c1e1b00 */
[----:B------:R-:W3:Y:S01]  /*0850*/  LDG.E R35, desc[UR6][R32.64] ;  /* 0x0000000620237981 */ /* 0x000ee2000c1e1900 */
[----:B--2---:R-:W-:-:S05]  /*0860*/  IMAD.WIDE R36, R41, 0x8, R18 ;  /* 0x0000000829247825 */ /* 0x004fca00078e0212 */
[----:B------:R1:W2:Y:S01]  /*0870*/  LDG.E.64 R28, desc[UR6][R36.64] ;  /* 0x00000006241c7981 */ /* 0x0002a2000c1e1b00 */
[----:B------:R-:W-:-:S06]  /*0880*/  IMAD.WIDE R40, R41, 0x8, R16 ;  /* 0x0000000829287825 */ /* 0x000fcc00078e0210 */
[----:B------:R-:W4:Y:S01]  /*0890*/  LDG.E.64 R40, desc[UR6][R40.64] ;  /* 0x0000000628287981 */ /* 0x000f22000c1e1b00 */
[----:B0-----:R-:W-:-:S04]  /*08a0*/  IMAD.WIDE R30, R9, 0x8, R16 ;  /* 0x00000008091e7825 */ /* 0x001fc800078e0210 */
[----:B-1----:R-:W-:Y:S02]  /*08b0*/  IMAD.WIDE R36, R5, 0x4, R32 ;  /* 0x0000000405247825 */ /* 0x002fe400078e0220 */
[----:B------:R-:W4:Y:S02]  /*08c0*/  LDG.E.64 R30, desc[UR6][R30.64] ;  /* 0x000000061e1e7981 */ /* 0x000f24000c1e1b00 */
[--C-:B---3--:R-:W-:Y:S02]  /*08d0*/  IMAD.WIDE R42, R35, 0x8, R18.reuse ;  /* 0x00000008232a7825 */ /* 0x108fe400078e0212 */
[----:B------:R-:W3:Y:S04]  /*08e0*/  LDG.E R39, desc[UR6][R36.64] ;  /* 0x0000000624277981 */ /* 0x000ee8000c1e1900 */
[----:B------:R-:W3:Y:S01]  /*08f0*/  LDG.E.64 R14, desc[UR6][R42.64] ;  /* 0x000000062a0e7981 */ /* 0x000ee2000c1e1b00 */
[----:B--2---:R-:W-:Y:S01]  /*0900*/  DADD R10, R10, R28 ;  /* 0x000000000a0a7229 */ /* 0x004fe2000000001c */
[----:B------:R-:W-:-:S06]  /*0910*/  IMAD.WIDE R28, R9, 0x8, R18 ;  /* 0x00000008091c7825 */ /* 0x000fcc00078e0212 */
[----:B------:R-:W2:Y:S01]  /*0920*/  LDG.E.64 R28, desc[UR6][R28.64] ;  /* 0x000000061c1c7981 */ /* 0x000ea2000c1e1b00 */
[----:B----4-:R-:W-:Y:S01]  /*0930*/  DADD R12, R12, R40 ;  /* 0x000000000c0c7229 */ /* 0x010fe20000000028 */
[----:B------:R-:W-:-:S05]  /*0940*/  IMAD.WIDE R40, R5, 0x4, R36 ;  /* 0x0000000405287825 */ /* 0x000fca00078e0224 */
[----:B------:R-:W4:Y:S01]  /*0950*/  LDG.E R33, desc[UR6][R40.64] ;  /* 0x0000000628217981 */ /* 0x000f22000c1e1900 */
[----:B------:R-:W-:-:S05]  /*0960*/  IMAD.WIDE R44, R5, 0x4, R40 ;  /* 0x00000004052c7825 */ /* 0x000fca00078e0228 */
[----:B------:R-:W4:Y:S01]  /*0970*/  LDG.E R9, desc[UR6][R44.64] ;  /* 0x000000062c097981 */ /* 0x000f22000c1e1900 */
[----:B------:R-:W-:Y:S01]  /*0980*/  DADD R12, R12, R30 ;  /* 0x000000000c0c7229 */ /* 0x000fe2000000001e */
[----:B---3--:R-:W-:-:S06]  /*0990*/  IMAD.WIDE R30, R39, 0x8, R18 ;  /* 0x00000008271e7825 */ /* 0x008fcc00078e0212 */
[----:B------:R-:W3:Y:S01]  /*09a0*/  LDG.E.64 R30, desc[UR6][R30.64] ;  /* 0x000000061e1e7981 */ /* 0x000ee2000c1e1b00 */
[----:B--2---:R-:W-:Y:S01]  /*09b0*/  DADD R28, R10, R28 ;  /* 0x000000000a1c7229 */ /* 0x004fe2000000001c */
[----:B------:R-:W-:-:S06]  /*09c0*/  IMAD.WIDE R10, R35, 0x8, R16 ;  /* 0x00000008230a7825 */ /* 0x000fcc00078e0210 */
[----:B------:R-:W2:Y:S01]  /*09d0*/  LDG.E.64 R10, desc[UR6][R10.64] ;  /* 0x000000060a0a7981 */ /* 0x000ea2000c1e1b00 */
[----:B------:R-:W-:Y:S01]  /*09e0*/  DADD R14, R28, R14 ;  /* 0x000000001c0e7229 */ /* 0x000fe2000000000e */
[----:B------:R-:W-:-:S04]  /*09f0*/  IMAD.WIDE R28, R39, 0x8, R16 ;  /* 0x00000008271c7825 */ /* 0x000fc800078e0210 */
[C---:B----4-:R-:W-:Y:S02]  /*0a00*/  IMAD.WIDE R34, R33.reuse, 0x8, R18 ;  /* 0x0000000821227825 */ /* 0x050fe400078e0212 */
[----:B------:R-:W4:Y:S02]  /*0a10*/  LDG.E.64 R28, desc[UR6][R28.64] ;  /* 0x000000061c1c7981 */ /* 0x000f24000c1e1b00 */
[----:B------:R-:W-:Y:S02]  /*0a20*/  IMAD.WIDE R32, R33, 0x8, R16 ;  /* 0x0000000821207825 */ /* 0x000fe400078e0210 */
[----:B------:R-:W4:Y:S04]  /*0a30*/  LDG.E.64 R34, desc[UR6][R34.64] ;  /* 0x0000000622227981 */ /* 0x000f28000c1e1b00 */
[----:B------:R-:W4:Y:S01]  /*0a40*/  LDG.E.64 R32, desc[UR6][R32.64] ;  /* 0x0000000620207981 */ /* 0x000f22000c1e1b00 */
[----:B------:R-:W-:-:S04]  /*0a50*/  IMAD.WIDE R36, R9, 0x8, R18 ;  /* 0x0000000809247825 */ /* 0x000fc800078e0212 */
[----:B------:R-:W-:Y:S01]  /*0a60*/  IMAD.WIDE R38, R9, 0x8, R16 ;  /* 0x0000000809267825 */ /* 0x000fe200078e0210 */
[----:B------:R-:W4:Y:S04]  /*0a70*/  LDG.E.64 R18, desc[UR6][R36.64] ;  /* 0x0000000624127981 */ /* 0x000f28000c1e1b00 */
[----:B------:R-:W4:Y:S01]  /*0a80*/  LDG.E.64 R16, desc[UR6][R38.64] ;  /* 0x0000000626107981 */ /* 0x000f22000c1e1b00 */
[----:B---3--:R-:W-:Y:S01]  /*0a90*/  DADD R14, R14, R30 ;  /* 0x000000000e0e7229 */ /* 0x008fe2000000001e */
[----:B------:R-:W-:Y:S01]  /*0aa0*/  IMAD.MOV.U32 R30, RZ, RZ, 0x1 ;  /* 0x00000001ff1e7424 */ /* 0x000fe200078e00ff */
[----:B------:R-:W-:Y:S01]  /*0ab0*/  BSSY.RECONVERGENT B1, `(.L_x_38) ;  /* 0x0000024000017945 */ /* 0x000fe20003800200 */
[----:B--2---:R-:W-:-:S08]  /*0ac0*/  DADD R10, R12, R10 ;  /* 0x000000000c0a7229 */ /* 0x004fd0000000000a */
[----:B----4-:R-:W-:Y:S02]  /*0ad0*/  DADD R10, R10, R28 ;  /* 0x000000000a0a7229 */ /* 0x010fe4000000001c */
[----:B------:R-:W-:-:S06]  /*0ae0*/  DADD R14, R14, R34 ;  /* 0x000000000e0e7229 */ /* 0x000fcc0000000022 */
[----:B------:R-:W-:Y:S02]  /*0af0*/  DADD R10, R10, R32 ;  /* 0x000000000a0a7229 */ /* 0x000fe40000000020 */
[----:B------:R-:W-:-:S06]  /*0b00*/  DADD R18, R14, R18 ;  /* 0x000000000e127229 */ /* 0x000fcc0000000012 */
[----:B------:R-:W-:-:S08]  /*0b10*/  DADD R16, R10, R16 ;  /* 0x000000000a107229 */ /* 0x000fd00000000010 */
[----:B------:R-:W-:-:S06]  /*0b20*/  DADD R12, R18, R16 ;  /* 0x00000000120c7229 */ /* 0x000fcc0000000010 */
[----:B------:R-:W0:Y:S02]  /*0b30*/  MUFU.RCP64H R31, R13 ;  /* 0x0000000d001f7308 */ /* 0x000e240000001800 */
[----:B0-----:R-:W-:-:S08]  /*0b40*/  DFMA R32, -R12, R30, 1 ;  /* 0x3ff000000c20742b */ /* 0x001fd0000000011e */
[----:B------:R-:W-:-:S08]  /*0b50*/  DFMA R32, R32, R32, R32 ;  /* 0x000000202020722b */ /* 0x000fd00000000020 */
[----:B------:R-:W-:Y:S01]  /*0b60*/  DFMA R32, R30, R32, R30 ;  /* 0x000000201e20722b */ /* 0x000fe2000000001e */
[----:B------:R-:W-:-:S07]  /*0b70*/  IMAD.WIDE R28, R7, 0x8, R24 ;  /* 0x00000008071c7825 */ /* 0x000fce00078e0218 */
[----:B------:R-:W-:Y:S02]  /*0b80*/  DFMA R30, -R12, R32, 1 ;  /* 0x3ff000000c1e742b */ /* 0x000fe40000000120 */
[----:B------:R-:W-:Y:S01]  /*0b90*/  DADD R34, R18, -R16 ;  /* 0x0000000012227229 */ /* 0x000fe20000000810 */
[----:B------:R-:W-:-:S05]  /*0ba0*/  IMAD.WIDE R10, R5, 0x8, R28 ;  /* 0x00000008050a7825 */ /* 0x000fca00078e021c */
[----:B------:R-:W-:Y:S01]  /*0bb0*/  DFMA R30, R32, R30, R32 ;  /* 0x0000001e201e722b */ /* 0x000fe20000000020 */
[----:B------:R-:W-:Y:S01]  /*0bc0*/  STG.E.64 desc[UR6][R28.64], R18 ;  /* 0x000000121c007986 */ /* 0x000fe2000c101b06 */
[----:B------:R-:W-:-:S03]  /*0bd0*/  IMAD.WIDE R14, R7, 0x4, R22 ;  /* 0x00000004070e7825 */ /* 0x000fc600078e0216 */
[----:B------:R0:W-:Y:S04]  /*0be0*/  STG.E.64 desc[UR6][R10.64], R16 ;  /* 0x000000100a007986 */ /* 0x0001e8000c101b06 */
[----:B------:R1:W5:Y:S01]  /*0bf0*/  LDG.E R9, desc[UR6][R14.64] ;  /* 0x000000060e097981 */ /* 0x000362000c1e1900 */
[----:B0-----:R-:W-:-:S08]  /*0c00*/  DMUL R10, R34, R30 ;  /* 0x0000001e220a7228 */ /* 0x001fd00000000000 */
[----:B-1----:R-:W-:-:S08]  /*0c10*/  DFMA R14, -R12, R10, R34 ;  /* 0x0000000a0c0e722b */ /* 0x002fd00000000122 */
[----:B------:R-:W-:Y:S01]  /*0c20*/  DFMA R10, R30, R14, R10 ;  /* 0x0000000e1e0a722b */ /* 0x000fe2000000000a */
[----:B------:R-:W-:-:S09]  /*0c30*/  FSETP.GEU.AND P1, PT, |R35|, 6.5827683646048100446e-37, PT ;  /* 0x036000002300780b */ /* 0x000fd20003f2e200 */
[----:B------:R-:W-:-:S05]  /*0c40*/  FFMA R0, RZ, R13, R11 ;  /* 0x0000000dff007223 */ /* 0x000fca000000000b */
[----:B------:R-:W-:-:S13]  /*0c50*/  FSETP.GT.AND P0, PT, |R0|, 1.469367938527859385e-39, PT ;  /* 0x001000000000780b */ /* 0x000fda0003f04200 */
[----:B------:R-:W-:Y:S05]  /*0c60*/  @P0 BRA P1, `(.L_x_39) ;  /* 0x0000000000200947 */ /* 0x000fea0000800000 */
[----:B------:R-:W-:Y:S01]  /*0c70*/  MOV R14, R34 ;  /* 0x00000022000e7202 */ /* 0x000fe20000000f00 */
[----:B------:R-:W-:Y:S01]  /*0c80*/  IMAD.MOV.U32 R10, RZ, RZ, R12 ;  /* 0x000000ffff0a7224 */ /* 0x000fe200078e000c */
[----:B------:R-:W-:Y:S02]  /*0c90*/  MOV R15, R35 ;  /* 0x00000023000f7202 */ /* 0x000fe40000000f00 */
[----:B------:R-:W-:Y:S02]  /*0ca0*/  MOV R11, R13 ;  /* 0x0000000d000b7202 */ /* 0x000fe40000000f00 */
[----:B------:R-:W-:-:S07]  /*0cb0*/  MOV R0, 0xcd0 ;  /* 0x00000cd000007802 */ /* 0x000fce0000000f00 */
[----:B-----5:R-:W-:Y:S05]  /*0cc0*/  CALL.REL.NOINC `($__internal_1_$__cuda_sm20_div_rn_f64_full) ;  /* 0x0000000400d47944 */ /* 0x020fea0003c00000 */
[----:B------:R-:W-:Y:S01]  /*0cd0*/  MOV R10, R30 ;  /* 0x0000001e000a7202 */ /* 0x000fe20000000f00 */
[----:B------:R-:W-:-:S07]  /*0ce0*/  IMAD.MOV.U32 R11, RZ, RZ, R31 ;  /* 0x000000ffff0b7224 */ /* 0x000fce00078e001f */
.L_x_39:
[----:B------:R-:W-:Y:S05]  /*0cf0*/  BSYNC.RECONVERGENT B1 ;  /* 0x0000000000017941 */ /* 0x000fea0003800200 */
.L_x_38:
[----:B-----5:R-:W-:-:S05]  /*0d00*/  IMAD.WIDE R12, R9, 0x8, R20 ;  /* 0x00000008090c7825 */ /* 0x020fca00078e0214 */
[----:B------:R0:W-:Y:S02]  /*0d10*/  STG.E.64 desc[UR6][R12.64], R10 ;  /* 0x0000000a0c007986 */ /* 0x0001e4000c101b06 */
.L_x_37:
[----:B------:R-:W-:Y:S05]  /*0d20*/  BSYNC.RECONVERGENT B0 ;  /* 0x0000000000007941 */ /* 0x000fea0003800200 */
.L_x_36:
[----:B------:R-:W5:Y:S01]  /*0d30*/  LDC R0, c[0x0][0x360] ;  /* 0x0000d800ff007b82 */ /* 0x000f620000000800 */
[----:B------:R-:W-:-:S04]  /*0d40*/  IADD3 R8, PT, PT, R8, 0x2, RZ ;  /* 0x0000000208087810 */ /* 0x000fc80007ffe0ff */
[----:B------:R-:W-:Y:S02]  /*0d50*/  ISETP.NE.AND P0, PT, R8, RZ, PT ;  /* 0x000000ff0800720c */ /* 0x000fe40003f05270 */
[C---:B-----5:R-:W-:Y:S01]  /*0d60*/  LEA R7, R0.reuse, R7, 0x1 ;  /* 0x0000000700077211 */ /* 0x060fe200078e08ff */
[----:B------:R-:W-:-:S10]  /*0d70*/  IMAD R6, R0, 0x2, R6 ;  /* 0x0000000200067824 */ /* 0x000fd400078e0206 */
[----:B------:R-:W-:Y:S05]  /*0d80*/  @P0 BRA `(.L_x_40) ;  /* 0xfffffff400180947 */ /* 0x000fea000383ffff */
[----:B0-----:R-:W-:-:S04]  /*0d90*/  IADD3 R5, PT, PT, R2, 0x1, RZ ;  /* 0x0000000102057810 */ /* 0x001fc80007ffe0ff */
[----:B------:R-:W-:-:S07]  /*0da0*/  LOP3.LUT R5, R5, 0xfffffffe, RZ, 0xc0, !PT ;  /* 0xfffffffe05057812 */ /* 0x000fce00078ec0ff */
.L_x_31:
[----:B------:R-:W-:-:S04]  /*0db0*/  LOP3.LUT R2, R2, 0x1, RZ, 0xc0, !PT ;  /* 0x0000000102027812 */ /* 0x000fc800078ec0ff */
[----:B------:R-:W-:-:S13]  /*0dc0*/  ISETP.NE.U32.AND P0, PT, R2, 0x1, PT ;  /* 0x000000010200780c */ /* 0x000fda0003f05070 */
[----:B------:R-:W-:Y:S05]  /*0dd0*/  @!P0 EXIT ;  /* 0x000000000000894d */ /* 0x000fea0003800000 */
[----:B------:R-:W0:Y:S01]  /*0de0*/  LDCU UR4, c[0x0][0x360] ;  /* 0x00006c00ff0477ac */ /* 0x000e220008000800 */
[----:B------:R-:W-:Y:S01]  /*0df0*/  IADD3 R4, PT, PT, R4, R5, RZ ;  /* 0x0000000504047210 */ /* 0x000fe20007ffe0ff */
[----:B------:R-:W5:Y:S04]  /*0e00*/  LDCU UR5, c[0x0][0x3b4] ;  /* 0x00007680ff0577ac */ /* 0x000f680008000800 */
[----:B0-----:R-:W-:-:S05]  /*0e10*/  IMAD R7, R4, UR4, R3 ;  /* 0x0000000404077c24 */ /* 0x001fca000f8e0203 */
[----:B-----5:R-:W-:-:S13]  /*0e20*/  ISETP.GE.AND P0, PT, R7, UR5, PT ;  /* 0x0000000507007c0c */ /* 0x020fda000bf06270 */
[----:B------:R-:W-:Y:S05]  /*0e30*/  @P0 EXIT ;  /* 0x000000000000094d */ /* 0x000fea0003800000 */
[----:B------:R-:W0:Y:S08]  /*0e40*/  LDC.64 R2, c[0x0][0x380] ;  /* 0x0000e000ff027b82 */ /* 0x000e300000000a00 */
[----:B------:R-:W2:Y:S08]  /*0e50*/  LDC R0, c[0x0][0x3b8] ;  /* 0x0000ee00ff007b82 */ /* 0x000eb00000000800 */
[----:B-1----:R-:W1:Y:S01]  /*0e60*/  LDC.64 R8, c[0x0][0x390] ;  /* 0x0000e400ff087b82 */ /* 0x002e620000000a00 */
[----:B0-----:R-:W-:-:S07]  /*0e70*/  IMAD.WIDE R2, R7, 0x4, R2 ;  /* 0x0000000407027825 */ /* 0x001fce00078e0202 */
[----:B------:R-:W0:Y:S01]  /*0e80*/  LDC.64 R4, c[0x0][0x398] ;  /* 0x0000e600ff047b82 */ /* 0x000e220000000a00 */
[----:B------:R1:W4:Y:S01]  /*0e90*/  LDG.E R17, desc[UR6][R2.64] ;  /* 0x0000000602117981 */ /* 0x000322000c1e1900 */
[----:B--2---:R-:W-:-:S05]  /*0ea0*/  IMAD.WIDE R10, R0, 0x4, R2 ;  /* 0x00000004000a7825 */ /* 0x004fca00078e0202 */
[----:B------:R0:W2:Y:S01]  /*0eb0*/  LDG.E R33, desc[UR6][R10.64] ;  /* 0x000000060a217981 */ /* 0x0000a2000c1e1900 */
[----:B------:R-:W-:-:S05]  /*0ec0*/  IMAD.WIDE R12, R0, 0x4, R10 ;  /* 0x00000004000c7825 */ /* 0x000fca00078e020a */
[----:B------:R-:W2:Y:S01]  /*0ed0*/  LDG.E R21, desc[UR6][R12.64] ;  /* 0x000000060c157981 */ /* 0x000ea2000c1e1900 */
[----:B------:R-:W-:-:S05]  /*0ee0*/  IMAD.WIDE R14, R0, 0x4, R12 ;  /* 0x00000004000e7825 */ /* 0x000fca00078e020c */
[----:B---3--:R2:W3:Y:S01]  /*0ef0*/  LDG.E R25, desc[UR6][R14.64] ;  /* 0x000000060e197981 */ /* 0x0084e2000c1e1900 */
[----:B----4-:R-:W-:-:S05]  /*0f00*/  IMAD.WIDE R22, R0, 0x4, R14 ;  /* 0x0000000400167825 */ /* 0x010fca00078e020e */
[----:B------:R4:W3:Y:S01]  /*0f10*/  LDG.E R31, desc[UR6][R22.64] ;  /* 0x00000006161f7981 */ /* 0x0008e2000c1e1900 */
[----:B------:R-:W-:-:S05]  /*0f20*/  IMAD.WIDE R26, R0, 0x4, R22 ;  /* 0x00000004001a7825 */ /* 0x000fca00078e0216 */
[----:B------:R3:W3:Y:S01]  /*0f30*/  LDG.E R29, desc[UR6][R26.64] ;  /* 0x000000061a1d7981 */ /* 0x0006e2000c1e1900 */
[----:B-1----:R-:W-:-:S04]  /*0f40*/  IMAD.WIDE R2, R7, 0x8, R8 ;  /* 0x0000000807027825 */ /* 0x002fc800078e0208 */
[----:B0-----:R-:W-:Y:S02]  /*0f50*/  IMAD.WIDE R10, R7, 0x8, R4 ;  /* 0x00000008070a7825 */ /* 0x001fe400078e0204 */
[----:B------:R-:W3:Y:S04]  /*0f60*/  LDG.E.64 R2, desc[UR6][R2.64] ;  /* 0x0000000602027981 */ /* 0x000ee8000c1e1b00 */
[----:B------:R-:W3:Y:S01]  /*0f70*/  LDG.E.64 R10, desc[UR6][R10.64] ;  /* 0x000000060a0a7981 */ /* 0x000ee2000c1e1b00 */
[----:B------:R-:W-:-:S04]  /*0f80*/  IMAD.WIDE R18, R17, 0x8, R8 ;  /* 0x0000000811127825 */ /* 0x000fc800078e0208 */
[----:B------:R-:W-:Y:S02]  /*0f90*/  IMAD.WIDE R16, R17, 0x8, R4 ;  /* 0x0000000811107825 */ /* 0x000fe400078e0204 */
[----:B------:R-:W3:Y:S02]  /*0fa0*/  LDG.E.64 R18, desc[UR6][R18.64] ;  /* 0x0000000612127981 */ /* 0x000ee4000c1e1b00 */
[C---:B--2---:R-:W-:Y:S02]  /*0fb0*/  IMAD.WIDE R14, R33.reuse, 0x8, R8 ;  /* 0x00000008210e7825 */ /* 0x044fe400078e0208 */
[----:B------:R-:W2:Y:S02]  /*0fc0*/  LDG.E.64 R16, desc[UR6][R16.64] ;  /* 0x0000000610107981 */ /* 0x000ea4000c1e1b00 */
[----:B------:R-:W-:Y:S02]  /*0fd0*/  IMAD.WIDE R12, R33, 0x8, R4 ;  /* 0x00000008210c7825 */ /* 0x000fe400078e0204 */
[----:B------:R-:W2:Y:S02]  /*0fe0*/  LDG.E.64 R14, desc[UR6][R14.64] ;  /* 0x000000060e0e7981 */ /* 0x000ea4000c1e1b00 */
[----:B------:R-:W-:-:S02]  /*0ff0*/  IMAD.WIDE R34, R21, 0x8, R8 ;  /* 0x0000000815227825 */ /* 0x000fc400078e0208 */
[----:B------:R-:W2:Y:S02]  /*1000*/  LDG.E.64 R12, desc[UR6][R12.64] ;  /* 0x000000060c0c7981 */ /* 0x000ea4000c1e1b00 */
[----:B----4-:R-:W-:Y:S02]  /*1010*/  IMAD.WIDE R22, R21, 0x8, R4 ;  /* 0x0000000815167825 */ /* 0x010fe400078e0204 */
[----:B------:R-:W4:Y:S02]  /*1020*/  LDG.E.64 R20, desc[UR6][R34.64] ;  /* 0x0000000622147981 */ /* 0x000f24000c1e1b00 */
[C---:B---3--:R-:W-:Y:S02]  /*1030*/  IMAD.WIDE R36, R25.reuse, 0x8, R8 ;  /* 0x0000000819247825 */ /* 0x048fe400078e0208 */
[----:B------:R-:W3:Y:S02]  /*1040*/  LDG.E.64 R22, desc[UR6][R22.64] ;  /* 0x0000000616167981 */ /* 0x000ee4000c1e1b00 */
[----:B------:R-:W-:-:S02]  /*1050*/  IMAD.WIDE R26, R25, 0x8, R4 ;  /* 0x00000008191a7825 */ /* 0x000fc400078e0204 */
[----:B------:R-:W3:Y:S02]  /*1060*/  LDG.E.64 R24, desc[UR6][R36.64] ;  /* 0x0000000624187981 */ /* 0x000ee4000c1e1b00 */
[C---:B------:R-:W-:Y:S02]  /*1070*/  IMAD.WIDE R32, R31.reuse, 0x8, R8 ;  /* 0x000000081f207825 */ /* 0x040fe400078e0208 */
[----:B------:R-:W3:Y:S02]  /*1080*/  LDG.E.64 R26, desc[UR6][R26.64] ;  /* 0x000000061a1a7981 */ /* 0x000ee4000c1e1b00 */
[----:B------:R-:W-:Y:S02]  /*1090*/  IMAD.WIDE R30, R31, 0x8, R4 ;  /* 0x000000081f1e7825 */ /* 0x000fe400078e0204 */
[----:B------:R-:W3:Y:S02]  /*10a0*/  LDG.E.64 R32, desc[UR6][R32.64] ;  /* 0x0000000620207981 */ /* 0x000ee4000c1e1b00 */
[----:B------:R-:W-:-:S02]  /*10b0*/  IMAD.WIDE R8, R29, 0x8, R8 ;  /* 0x000000081d087825 */ /* 0x000fc400078e0208 */
[----:B------:R-:W3:Y:S02]  /*10c0*/  LDG.E.64 R30, desc[UR6][R30.64] ;  /* 0x000000061e1e7981 */ /* 0x000ee4000c1e1b00 */
[----:B------:R-:W-:Y:S02]  /*10d0*/  IMAD.WIDE R4, R29, 0x8, R4 ;  /* 0x000000081d047825 */ /* 0x000fe400078e0204 */
[----:B------:R-:W3:Y:S04]  /*10e0*/  LDG.E.64 R8, desc[UR6][R8.64] ;  /* 0x0000000608087981 */ /* 0x000ee8000c1e1b00 */
[----:B------:R-:W3:Y:S01]  /*10f0*/  LDG.E.64 R4, desc[UR6][R4.64] ;  /* 0x0000000604047981 */ /* 0x000ee2000c1e1b00 */
[----:B------:R-:W-:Y:S01]  /*1100*/  IMAD.MOV.U32 R6, RZ, RZ, 0x1 ;  /* 0x00000001ff067424 */ /* 0x000fe200078e00ff */
[----:B------:R-:W-:-:S02]  /*1110*/  DADD R2, R2, R18 ;  /* 0x0000000002027229 */ /* 0x000fc40000000012 */
[----:B--2---:R-:W-:-:S06]  /*1120*/  DADD R10, R10, R16 ;  /* 0x000000000a0a7229 */ /* 0x004fcc0000000010 */
[----:B------:R-:W-:Y:S01]  /*1130*/  DADD R2, R2, R14 ;  /* 0x0000000002027229 */ /* 0x000fe2000000000e */
[----:B------:R-:W0:Y:S01]  /*1140*/  LDC.64 R14, c[0x0][0x388] ;  /* 0x0000e200ff0e7b82 */ /* 0x000e220000000a00 */
[----:B------:R-:W-:-:S07]  /*1150*/  DADD R10, R10, R12 ;  /* 0x000000000a0a7229 */ /* 0x000fce000000000c */
[----:B------:R-:W1:Y:S01]  /*1160*/  LDC.64 R12, c[0x0][0x3a0] ;  /* 0x0000e800ff0c7b82 */ /* 0x000e620000000a00 */
[----:B----4-:R-:W-:Y:S02]  /*1170*/  DADD R2, R2, R20 ;  /* 0x0000000002027229 */ /* 0x010fe40000000014 */
[----:B---3--:R-:W-:-:S06]  /*1180*/  DADD R10, R10, R22 ;  /* 0x000000000a0a7229 */ /* 0x008fcc0000000016 */
[----:B------:R-:W-:Y:S02]  /*1190*/  DADD R2, R2, R24 ;  /* 0x0000000002027229 */ /* 0x000fe40000000018 */
[----:B------:R-:W-:-:S06]  /*11a0*/  DADD R10, R10, R26 ;  /* 0x000000000a0a7229 */ /* 0x000fcc000000001a */
[----:B------:R-:W-:Y:S02]  /*11b0*/  DADD R2, R2, R32 ;  /* 0x0000000002027229 */ /* 0x000fe40000000020 */
[----:B------:R-:W-:Y:S01]  /*11c0*/  DADD R10, R10, R30 ;  /* 0x000000000a0a7229 */ /* 0x000fe2000000001e */
[----:B-1----:R-:W-:-:S05]  /*11d0*/  IMAD.WIDE R12, R7, 0x8, R12 ;  /* 0x00000008070c7825 */ /* 0x002fca00078e020c */
[----:B------:R-:W-:Y:S02]  /*11e0*/  DADD R2, R2, R8 ;  /* 0x0000000002027229 */ /* 0x000fe40000000008 */
[----:B------:R-:W-:Y:S01]  /*11f0*/  DADD R10, R10, R4 ;  /* 0x000000000a0a7229 */ /* 0x000fe20000000004 */
[----:B0-----:R-:W-:-:S04]  /*1200*/  IMAD.WIDE R4, R7, 0x4, R14 ;  /* 0x0000000407047825 */ /* 0x001fc800078e020e */
[----:B------:R-:W-:Y:S01]  /*1210*/  IMAD.WIDE R8, R0, 0x8, R12 ;  /* 0x0000000800087825 */ /* 0x000fe200078e020c */
[----:B------:R0:W-:Y:S04]  /*1220*/  STG.E.64 desc[UR6][R12.64], R2 ;  /* 0x000000020c007986 */ /* 0x0001e8000c101b06 */
[----:B------:R1:W-:Y:S04]  /*1230*/  STG.E.64 desc[UR6][R8.64], R10 ;  /* 0x0000000a08007986 */ /* 0x0003e8000c101b06 */
[----:B------:R2:W5:Y:S01]  /*1240*/  LDG.E R4, desc[UR6][R4.64] ;  /* 0x0000000604047981 */ /* 0x000562000c1e1900 */
[----:B------:R-:W-:-:S06]  /*1250*/  DADD R18, R2, R10 ;  /* 0x0000000002127229 */ /* 0x000fcc000000000a */
[----:B------:R-:W3:Y:S02]  /*1260*/  MUFU.RCP64H R7, R19 ;  /* 0x0000001300077308 */ /* 0x000ee40000001800 */
        /* <DEDUP_REMOVED lines=22> */
.L_x_42:
[----:B------:R-:W-:Y:S05]  /*13d0*/  BSYNC.RECONVERGENT B0 ;  /* 0x0000000000007941 */ /* 0x000fea0003800200 */
.L_x_41:
[----:B------:R-:W0:Y:S02]  /*13e0*/  LDC.64 R6, c[0x0][0x3a8] ;  /* 0x0000ea00ff067b82 */ /* 0x000e240000000a00 */
[----:B0----5:R-:W-:-:S05]  /*13f0*/  IMAD.WIDE R4, R4, 0x8, R6 ;  /* 0x0000000804047825 */ /* 0x021fca00078e0206 */
[----:B------:R-:W-:Y:S01]  /*1400*/  STG.E.64 desc[UR6][R4.64], R2 ;  /* 0x0000000204007986 */ /* 0x000fe2000c101b06 */
[----:B------:R-:W-:Y:S05]  /*1410*/  EXIT ;  /* 0x000000000000794d */ /* 0x000fea0003800000 */
        .weak           $__internal_1_$__cuda_sm20_div_rn_f64_full
        .type           $__internal_1_$__cuda_sm20_div_rn_f64_full,@function
        .size           $__internal_1_$__cuda_sm20_div_rn_f64_full,(.L_x_195 - $__internal_1_$__cuda_sm20_div_rn_f64_full)
$__internal_1_$__cuda_sm20_div_rn_f64_full:
[----:B------:R-:W-:Y:S01]  /*1420*/  FSETP.GEU.AND P2, PT, |R15|, 1.469367938527859385e-39, PT ;  /* 0x001000000f00780b */ /* 0x000fe20003f4e200 */
[----:B------:R-:W-:Y:S01]  /*1430*/  IMAD.MOV.U32 R28, RZ, RZ, R14 ;  /* 0x000000ffff1c7224 */ /* 0x000fe200078e000e */
[C---:B------:R-:W-:Y:S01]  /*1440*/  FSETP.GEU.AND P0, PT, |R11|.reuse, 1.469367938527859385e-39, PT ;  /* 0x001000000b00780b */ /* 0x040fe20003f0e200 */
[----:B------:R-:W-:Y:S01]  /*1450*/  BSSY.RECONVERGENT B2, `(.L_x_43) ;  /* 0x0000054000027945 */ /* 0x000fe20003800200 */
[----:B------:R-:W-:Y:S02]  /*1460*/  LOP3.LUT R12, R11, 0x800fffff, RZ, 0xc0, !PT ;  /* 0x800fffff0b0c7812 */ /* 0x000fe400078ec0ff */
[----:B------:R-:W-:Y:S02]  /*1470*/  LOP3.LUT R36, R15, 0x7ff00000, RZ, 0xc0, !PT ;  /* 0x7ff000000f247812 */ /* 0x000fe400078ec0ff */
[----:B------:R-:W-:Y:S02]  /*1480*/  LOP3.LUT R13, R12, 0x3ff00000, RZ, 0xfc, !PT ;  /* 0x3ff000000c0d7812 */ /* 0x000fe400078efcff */
[----:B------:R-:W-:-:S02]  /*1490*/  MOV R12, R10 ;  /* 0x0000000a000c7202 */ /* 0x000fc40000000f00 */
[C---:B------:R-:W-:Y:S02]  /*14a0*/  LOP3.LUT R39, R11.reuse, 0x7ff00000, RZ, 0xc0, !PT ;  /* 0x7ff000000b277812 */ /* 0x040fe400078ec0ff */
[----:B------:R-:W-:Y:S01]  /*14b0*/  @!P2 LOP3.LUT R29, R11, 0x7ff00000, RZ, 0xc0, !PT ;  /* 0x7ff000000b1da812 */ /* 0x000fe200078ec0ff */
[----:B------:R-:W-:Y:S01]  /*14c0*/  @!P0 DMUL R12, R10, 8.98846567431157953865e+307 ;  /* 0x7fe000000a0c8828 */ /* 0x000fe20000000000 */
[----:B------:R-:W-:Y:S02]  /*14d0*/  MOV R37, 0x1ca00000 ;  /* 0x1ca0000000257802 */ /* 0x000fe40000000f00 */
[C---:B------:R-:W-:Y:S02]  /*14e0*/  @!P2 ISETP.GE.U32.AND P3, PT, R36.reuse, R29, PT ;  /* 0x0000001d2400a20c */ /* 0x040fe40003f66070 */
[----:B------:R-:W-:Y:S01]  /*14f0*/  ISETP.GE.U32.AND P1, PT, R36, R39, PT ;  /* 0x000000272400720c */ /* 0x000fe20003f26070 */
[----:B------:R-:W0:Y:S01]  /*1500*/  MUFU.RCP64H R33, R13 ;  /* 0x0000000d00217308 */ /* 0x000e220000001800 */
[----:B------:R-:W-:-:S02]  /*1510*/  @!P2 SEL R31, R37, 0x63400000, !P3 ;  /* 0x63400000251fa807 */ /* 0x000fc40005800000 */
[----:B------:R-:W-:Y:S02]  /*1520*/  SEL R29, R37, 0x63400000, !P1 ;  /* 0x63400000251d7807 */ /* 0x000fe40004800000 */
[--C-:B------:R-:W-:Y:S02]  /*1530*/  @!P2 LOP3.LUT R31, R31, 0x80000000, R15.reuse, 0xf8, !PT ;  /* 0x800000001f1fa812 */ /* 0x100fe400078ef80f */
[----:B------:R-:W-:Y:S02]  /*1540*/  LOP3.LUT R29, R29, 0x800fffff, R15, 0xf8, !PT ;  /* 0x800fffff1d1d7812 */ /* 0x000fe400078ef80f */
[----:B------:R-:W-:Y:S02]  /*1550*/  @!P2 LOP3.LUT R31, R31, 0x100000, RZ, 0xfc, !PT ;  /* 0x001000001f1fa812 */ /* 0x000fe400078efcff */
[----:B------:R-:W-:Y:S02]  /*1560*/  @!P2 MOV R30, RZ ;  /* 0x000000ff001ea202 */ /* 0x000fe40000000f00 */
[----:B------:R-:W-:-:S02]  /*1570*/  MOV R32, 0x1 ;  /* 0x0000000100207802 */ /* 0x000fc40000000f00 */
[----:B------:R-:W-:Y:S02]  /*1580*/  @!P0 LOP3.LUT R39, R13, 0x7ff00000, RZ, 0xc0, !PT ;  /* 0x7ff000000d278812 */ /* 0x000fe400078ec0ff */
        /* <DEDUP_REMOVED lines=12> */
[----:B------:R-:W-:Y:S02]  /*1650*/  ISETP.GT.U32.AND P0, PT, R30, 0x7feffffe, PT ;  /* 0x7feffffe1e00780c */ /* 0x000fe40003f04070 */
[----:B------:R-:W-:-:S04]  /*1660*/  IADD3 R30, PT, PT, R39, -0x1, RZ ;  /* 0xffffffff271e7810 */ /* 0x000fc80007ffe0ff */
[----:B------:R-:W-:-:S13]  /*1670*/  ISETP.GT.U32.OR P0, PT, R30, 0x7feffffe, P0 ;  /* 0x7feffffe1e00780c */ /* 0x000fda0000704470 */
[----:B------:R-:W-:Y:S05]  /*1680*/  @P0 BRA `(.L_x_44) ;  /* 0x00000000006c0947 */ /* 0x000fea0003800000 */
[----:B------:R-:W-:Y:S02]  /*1690*/  LOP3.LUT R15, R11, 0x7ff00000, RZ, 0xc0, !PT ;  /* 0x7ff000000b0f7812 */ /* 0x000fe400078ec0ff */
[----:B------:R-:W-:Y:S02]  /*16a0*/  MOV R14, RZ ;  /* 0x000000ff000e7202 */ /* 0x000fe40000000f00 */
[CC--:B------:R-:W-:Y:S02]  /*16b0*/  ISETP.GE.U32.AND P0, PT, R36.reuse, R15.reuse, PT ;  /* 0x0000000f2400720c */ /* 0x0c0fe40003f06070 */
[----:B------:R-:W-:Y:S02]  /*16c0*/  VIADDMNMX R36, R36, -R15, 0xb9600000, !PT ;  /* 0xb960000024247446 */ /* 0x000fe4000780090f */
[----:B------:R-:W-:Y:S02]  /*16d0*/  SEL R37, R37, 0x63400000, !P0 ;  /* 0x6340000025257807 */ /* 0x000fe40004000000 */
[----:B------:R-:W-:-:S05]  /*16e0*/  VIMNMX R32, PT, PT, R36, 0x46a00000, PT ;  /* 0x46a0000024207848 */ /* 0x000fca0003fe0100 */
[----:B------:R-:W-:-:S05]  /*16f0*/  IMAD.IADD R32, R32, 0x1, -R37 ;  /* 0x0000000120207824 */ /* 0x000fca00078e0a25 */
[----:B------:R-:W-:-:S06]  /*1700*/  IADD3 R15, PT, PT, R32, 0x7fe00000, RZ ;  /* 0x7fe00000200f7810 */ /* 0x000fcc0007ffe0ff */
[----:B------:R-:W-:-:S10]  /*1710*/  DMUL R30, R34, R14 ;  /* 0x0000000e221e7228 */ /* 0x000fd40000000000 */
[----:B------:R-:W-:-:S13]  /*1720*/  FSETP.GTU.AND P0, PT, |R31|, 1.469367938527859385e-39, PT ;  /* 0x001000001f00780b */ /* 0x000fda0003f0c200 */
[----:B------:R-:W-:Y:S05]  /*1730*/  @P0 BRA `(.L_x_45) ;  /* 0x0000000000940947 */ /* 0x000fea0003800000 */
[----:B------:R-:W-:Y:S01]  /*1740*/  DFMA R12, R34, -R12, R28 ;  /* 0x8000000c220c722b */ /* 0x000fe2000000001c */
[----:B------:R-:W-:-:S09]  /*1750*/  IMAD.MOV.U32 R14, RZ, RZ, RZ ;  /* 0x000000ffff0e7224 */ /* 0x000fd200078e00ff */
        /* <DEDUP_REMOVED lines=14> */
.L_x_44:
        /* <DEDUP_REMOVED lines=16> */
.L_x_47:
[----:B------:R-:W-:Y:S02]  /*1940*/  LOP3.LUT R31, R11, 0x80000, RZ, 0xfc, !PT ;  /* 0x000800000b1f7812 */ /* 0x000fe400078efcff */
[----:B------:R-:W-:Y:S01]  /*1950*/  MOV R30, R10 ;  /* 0x0000000a001e7202 */ /* 0x000fe20000000f00 */
[----:B------:R-:W-:Y:S06]  /*1960*/  BRA `(.L_x_45) ;  /* 0x0000000000087947 */ /* 0x000fec0003800000 */
.L_x_46:
[----:B------:R-:W-:Y:S01]  /*1970*/  LOP3.LUT R31, R15, 0x80000, RZ, 0xfc, !PT ;  /* 0x000800000f1f7812 */ /* 0x000fe200078efcff */
[----:B------:R-:W-:-:S07]  /*1980*/  IMAD.MOV.U32 R30, RZ, RZ, R14 ;  /* 0x000000ffff1e7224 */ /* 0x000fce00078e000e */
.L_x_45:
[----:B------:R-:W-:Y:S05]  /*1990*/  BSYNC.RECONVERGENT B2 ;  /* 0x0000000000027941 */ /* 0x000fea0003800200 */
.L_x_43:
[----:B------:R-:W-:Y:S01]  /*19a0*/  HFMA2 R11, -RZ, RZ, 0, 0 ;  /* 0x00000000ff0b7431 */ /* 0x000fe200000001ff */
[----:B------:R-:W-:-:S04]  /*19b0*/  MOV R10, R0 ;  /* 0x00000000000a7202 */ /* 0x000fc80000000f00 */
[----:B------:R-:W-:Y:S05]  /*19c0*/  RET.REL.NODEC R10 `(_Z32dvc_ScaLBL_D3Q7_AAodd_PhaseFieldPiS_PdS0_S0_S0_iii) ;  /* 0xffffffe40a8c7950 */ /* 0x000fea0003c3ffff */
.L_x_48:
        /* <DEDUP_REMOVED lines=11> */
.L_x_195:


//--------------------- .text._Z28dvc_ScaLBL_D3Q19_AAodd_ColorPiS_PdS0_S0_S0_S0_S0_dddddddddiiiii --------------------------
	.section	.text._Z28dvc_ScaLBL_D3Q19_AAodd_ColorPiS_PdS0_S0_S0_S0_S0_dddddddddiiiii,"ax",@progbits
	.align	128
        .global         _Z28dvc_ScaLBL_D3Q19_AAodd_ColorPiS_PdS0_S0_S0_S0_S0_dddddddddiiiii
        .type           _Z28dvc_ScaLBL_D3Q19_AAodd_ColorPiS_PdS0_S0_S0_S0_S0_dddddddddiiiii,@function
        .size           _Z28dvc_ScaLBL_D3Q19_AAodd_ColorPiS_PdS0_S0_S0_S0_S0_dddddddddiiiii,(.L_x_198 - _Z28dvc_ScaLBL_D3Q19_AAodd_ColorPiS_PdS0_S0_S0_S0_S0_dddddddddiiiii)
        .other          _Z28dvc_ScaLBL_D3Q19_AAodd_ColorPiS_PdS0_S0_S0_S0_S0_dddddddddiiiii,@"STO_CUDA_ENTRY STV_DEFAULT"
_Z28dvc_ScaLBL_D3Q19_AAodd_ColorPiS_PdS0_S0_S0_S0_S0_dddddddddiiiii:
.text._Z28dvc_ScaLBL_D3Q19_AAodd_ColorPiS_PdS0_S0_S0_S0_S0_dddddddddiiiii:
[----:B------:R-:W-:Y:S08]  /*0000*/  LDC R1, c[0x0][0x37c] ;  /* 0x0000df00ff017b82 */ /* 0x000ff00000000800 */
[----:B------:R-:W0:Y:S02]  /*0010*/  LDC R3, c[0x0][0x418] ;  /* 0x00010600ff037b82 */ /* 0x000e240000000800 */
[----:B0-----:R-:W-:-:S13]  /*0020*/  ISETP.GE.AND P0, PT, R3, -0x3ffff, PT ;  /* 0xfffc00010300780c */ /* 0x001fda0003f06270 */
[----:B------:R-:W-:Y:S05]  /*0030*/  @!P0 EXIT ;  /* 0x000000000000894d */ /* 0x000fea0003800000 */
[----:B------:R-:W0:Y:S01]  /*0040*/  S2UR UR4, SR_CTAID.X ;  /* 0x00000000000479c3 */ /* 0x000e220000002500 */
[----:B------:R-:W1:Y:S01]  /*0050*/  S2R R2, SR_TID.X ;  /* 0x0000000000027919 */ /* 0x000e620000002100 */
[----:B------:R-:W2:Y:S01]  /*0060*/  LDCU.64 UR8, c[0x0][0x400] ;  /* 0x00008000ff0877ac */ /* 0x000ea20008000a00 */
[----:B------:R-:W-:Y:S01]  /*0070*/  SHF.R.S32.HI R0, RZ, 0x1f, R3 ;  /* 0x0000001fff007819 */ /* 0x000fe20000011403 */
[----:B------:R-:W1:Y:S03]  /*0080*/  LDCU UR5, c[0x0][0x410] ;  /* 0x00008200ff0577ac */ /* 0x000e660008000800 */
[----:B------:R-:W-:Y:S01]  /*0090*/  LEA.HI R0, R0, R3, RZ, 0x12 ;  /* 0x0000000300007211 */ /* 0x000fe200078f90ff */
[----:B------:R-:W0:Y:S01]  /*00a0*/  LDC R10, c[0x0][0x360] ;  /* 0x0000d800ff0a7b82 */ /* 0x000e220000000800 */
[----:B------:R-:W3:Y:S02]  /*00b0*/  LDCU.64 UR6, c[0x0][0x358] ;  /* 0x00006b00ff0677ac */ /* 0x000ee40008000a00 */
[----:B------:R-:W-:Y:S01]  /*00c0*/  SHF.R.S32.HI R0, RZ, 0x12, R0 ;  /* 0x00000012ff007819 */ /* 0x000fe20000011400 */
[----:B------:R-:W4:Y:S04]  /*00d0*/  LDCU UR10, c[0x0][0x414] ;  /* 0x00008280ff0a77ac */ /* 0x000f280008000800 */
[----:B------:R-:W5:Y:S01]  /*00e0*/  LDC.64 R108, c[0x0][0x3f0] ;  /* 0x0000fc00ff6c7b82 */ /* 0x000f620000000a00 */
[----:B------:R-:W-:Y:S01]  /*00f0*/  IMAD.MOV R12, RZ, RZ, -R0 ;  /* 0x000000ffff0c7224 */ /* 0x000fe200078e0a00 */
[----:B------:R-:W0:Y:S06]  /*0100*/  LDCU.64 UR24, c[0x0][0x3e8] ;  /* 0x00007d00ff1877ac */ /* 0x000e2c0008000a00 */
[----:B------:R-:W5:Y:S01]  /*0110*/  LDC.64 R106, c[0x0][0x3f8] ;  /* 0x0000fe00ff6a7b82 */ /* 0x000f620000000a00 */
[----:B0-----:R-:W-:-:S04]  /*0120*/  IMAD R3, R10, UR4, RZ ;  /* 0x000000040a037c24 */ /* 0x001fc8000f8e02ff */
[----:B------:R-:W-:-:S05]  /*0130*/  IMAD R3, R0, R3, R3 ;  /* 0x0000000300037224 */ /* 0x000fca00078e0203 */
[----:B-1----:R-:W-:Y:S01]  /*0140*/  IADD3 R11, PT, PT, R3, UR5, R2 ;  /* 0x00000005030b7c10 */ /* 0x002fe2000fffe002 */
[----:B-----5:R-:W-:Y:S02]  /*0150*/  DADD R108, R108, -R106 ;  /* 0x000000006c6c7229 */ /* 0x020fe4000000086a */
[----:B--234-:R-:W-:-:S11]  /*0160*/  DADD R106, R106, UR8 ;  /* 0x000000086a6a7e29 */ /* 0x01cfd60008000000 */
.L_x_87:
[----:B------:R-:W-:Y:S01]  /*0170*/  ISETP.GE.AND P0, PT, R11, UR10, PT ;  /* 0x0000000a0b007c0c */ /* 0x000fe2000bf06270 */
[----:B------:R-:W-:Y:S01]  /*0180*/  VIADD R12, R12, 0x1 ;  /* 0x000000010c0c7836 */ /* 0x000fe20000000000 */
[----:B------:R-:W-:Y:S04]  /*0190*/  BSSY.RECONVERGENT B0, `(.L_x_49) ;  /* 0x0000489000007945 */ /* 0x000fe80003800200 */
[----:B------:R-:W-:-:S07]  /*01a0*/  ISETP.NE.AND P1, PT, R12, 0x1, PT ;  /* 0x000000010c00780c */ /* 0x000fce0003f25270 */
[----:B-1----:R-:W-:Y:S06]  /*01b0*/  @P0 BRA `(.L_x_50) ;  /* 0x0000004800180947 */ /* 0x002fec0003800000 */
[----:B------:R-:W0:Y:S08]  /*01c0*/  LDC.64 R104, c[0x0][0x3a8] ;  /* 0x0000ea00ff687b82 */ /* 0x000e300000000a00 */
[----:B------:R-:W1:Y:S01]  /*01d0*/  LDC R103, c[0x0][0x418] ;  /* 0x00010600ff677b82 */ /* 0x000e620000000800 */
[----:B0-----:R-:W-:-:S04]  /*01e0*/  IMAD.WIDE R104, R11, 0x8, R104 ;  /* 0x000000080b687825 */ /* 0x001fc800078e0268 */
[----:B-1----:R-:W-:Y:S02]  /*01f0*/  IMAD.WIDE R102, R103, 0x8, R104 ;  /* 0x0000000867667825 */ /* 0x002fe400078e0268 */
[----:B------:R-:W2:Y:S04]  /*0200*/  LDG.E.64 R104, desc[UR6][R104.64] ;  /* 0x0000000668687981 */ /* 0x000ea8000c1e1b00 */
[----:B------:R-:W2:Y:S01]  /*0210*/  LDG.E.64 R102, desc[UR6][R102.64] ;  /* 0x0000000666667981 */ /* 0x000ea2000c1e1b00 */
[----:B------:R-:W-:Y:S01]  /*0220*/  MOV R2, 0x1 ;  /* 0x0000000100027802 */ /* 0x000fe20000000f00 */
[----:B------:R-:W-:Y:S01]  /*0230*/  BSSY.RECONVERGENT B2, `(.L_x_51) ;  /* 0x0000016000027945 */ /* 0x000fe20003800200 */
[C-C-:B--2---:R-:W-:Y:S02]  /*0240*/  DADD R100, R104.reuse, R102.reuse ;  /* 0x0000000068647229 */ /* 0x144fe40000000066 */
[----:B------:R-:W-:-:S04]  /*0250*/  DADD R114, R104, -R102 ;  /* 0x0000000068727229 */ /* 0x000fc80000000866 */
[----:B------:R-:W0:Y:S06]  /*0260*/  MUFU.RCP64H R3, R101 ;  /* 0x0000006500037308 */ /* 0x000e2c0000001800 */
[----:B------:R-:W-:Y:S01]  /*0270*/  FSETP.GEU.AND P2, PT, |R115|, 6.5827683646048100446e-37, PT ;  /* 0x036000007300780b */ /* 0x000fe20003f4e200 */
[----:B0-----:R-:W-:-:S08]  /*0280*/  DFMA R4, -R100, R2, 1 ;  /* 0x3ff000006404742b */ /* 0x001fd00000000102 */
[----:B------:R-:W-:-:S08]  /*0290*/  DFMA R4, R4, R4, R4 ;  /* 0x000000040404722b */ /* 0x000fd00000000004 */
[----:B------:R-:W-:-:S08]  /*02a0*/  DFMA R4, R2, R4, R2 ;  /* 0x000000040204722b */ /* 0x000fd00000000002 */
[----:B------:R-:W-:-:S08]  /*02b0*/  DFMA R2, -R100, R4, 1 ;  /* 0x3ff000006402742b */ /* 0x000fd00000000104 */
[----:B------:R-:W-:-:S08]  /*02c0*/  DFMA R2, R4, R2, R4 ;  /* 0x000000020402722b */ /* 0x000fd00000000004 */
[----:B------:R-:W-:-:S08]  /*02d0*/  DMUL R4, R114, R2 ;  /* 0x0000000272047228 */ /* 0x000fd00000000000 */
[----:B------:R-:W-:-:S08]  /*02e0*/  DFMA R6, -R100, R4, R114 ;  /* 0x000000046406722b */ /* 0x000fd00000000172 */
[----:B------:R-:W-:-:S10]  /*02f0*/  DFMA R2, R2, R6, R4 ;  /* 0x000000060202722b */ /* 0x000fd40000000004 */
[----:B------:R-:W-:-:S05]  /*0300*/  FFMA R0, RZ, R101, R3 ;  /* 0x00000065ff007223 */ /* 0x000fca0000000003 */
[----:B------:R-:W-:-:S13]  /*0310*/  FSETP.GT.AND P0, PT, |R0|, 1.469367938527859385e-39, PT ;  /* 0x001000000000780b */ /* 0x000fda0003f04200 */
[----:B------:R-:W-:Y:S05]  /*0320*/  @P0 BRA P2, `(.L_x_52) ;  /* 0x0000000000180947 */ /* 0x000fea0001000000 */
[----:B------:R-:W-:Y:S01]  /*0330*/  IMAD.MOV.U32 R112, RZ, RZ, R100 ;  /* 0x000000ffff707224 */ /* 0x000fe200078e0064 */
[----:B------:R-:W-:Y:S01]  /*0340*/  MOV R0, 0x370 ;  /* 0x0000037000007802 */ /* 0x000fe20000000f00 */
[----:B------:R-:W-:-:S07]  /*0350*/  IMAD.MOV.U32 R113, RZ, RZ, R101 ;  /* 0x000000ffff717224 */ /* 0x000fce00078e0065 */
[----:B------:R-:W-:Y:S05]  /*0360*/  CALL.REL.NOINC `($__internal_3_$__cuda_sm20_div_rn_f64_full) ;  /* 0x0000004800687944 */ /* 0x000fea0003c00000 */
[----:B------:R-:W-:Y:S01]  /*0370*/  MOV R2, R22 ;  /* 0x0000001600027202 */ /* 0x000fe20000000f00 */
[----:B------:R-:W-:-:S07]  /*0380*/  IMAD.MOV.U32 R3, RZ, RZ, R23 ;  /* 0x000000ffff037224 */ /* 0x000fce00078e0017 */
.L_x_52:
[----:B------:R-:W-:Y:S05]  /*0390*/  BSYNC.RECONVERGENT B2 ;  /* 0x0000000000027941 */ /* 0x000fea0003800200 */
.L_x_51:
[----:B------:R-:W0:Y:S01]  /*03a0*/  LDC.64 R6, c[0x0][0x3d0] ;  /* 0x0000f400ff067b82 */ /* 0x000e220000000a00 */
[----:B------:R-:W-:Y:S01]  /*03b0*/  DADD R2, -R2, 1 ;  /* 0x3ff0000002027429 */ /* 0x000fe20000000100 */
[----:B------:R-:W-:Y:S06]  /*03c0*/  BSSY.RECONVERGENT B1, `(.L_x_53) ;  /* 0x000001a000017945 */ /* 0x000fec0003800200 */
[----:B------:R-:W0:Y:S01]  /*03d0*/  LDC.64 R4, c[0x0][0x3d8] ;  /* 0x0000f600ff047b82 */ /* 0x000e220000000a00 */
[----:B------:R-:W-:-:S07]  /*03e0*/  DMUL R2, R2, 0.5 ;  /* 0x3fe0000002027828 */ /* 0x000fce0000000000 */
[----:B------:R-:W1:Y:S08]  /*03f0*/  LDC.64 R8, c[0x0][0x3c0] ;  /* 0x0000f000ff087b82 */ /* 0x000e700000000a00 */
[----:B------:R-:W1:Y:S01]  /*0400*/  LDC.64 R98, c[0x0][0x3c8] ;  /* 0x0000f200ff627b82 */ /* 0x000e620000000a00 */
[----:B0-----:R-:W-:-:S08]  /*0410*/  DADD R4, R4, -R6 ;  /* 0x0000000004047229 */ /* 0x001fd00000000806 */
[----:B------:R-:W-:-:S06]  /*0420*/  DFMA R14, R2, R4, R6 ;  /* 0x00000004020e722b */ /* 0x000fcc0000000006 */
[----:B------:R-:W0:Y:S01]  /*0430*/  MUFU.RCP64H R5, R15 ;  /* 0x0000000f00057308 */ /* 0x000e220000001800 */
[----:B-1----:R-:W-:-:S03]  /*0440*/  DADD R98, R98, -R8 ;  /* 0x0000000062627229 */ /* 0x002fc60000000808 */
[----:B------:R-:W-:-:S05]  /*0450*/  VIADD R4, R15, 0x300402 ;  /* 0x003004020f047836 */ /* 0x000fca0000000000 */
[----:B------:R-:W-:Y:S01]  /*0460*/  FSETP.GEU.AND P0, PT, |R4|, 5.8789094863358348022e-39, PT ;  /* 0x004004020400780b */ /* 0x000fe20003f0e200 */
[----:B------:R-:W-:Y:S02]  /*0470*/  DFMA R98, R2, R98, R8 ;  /* 0x000000620262722b */ /* 0x000fe40000000008 */
[----:B0-----:R-:W-:-:S08]  /*0480*/  DFMA R6, -R14, R4, 1 ;  /* 0x3ff000000e06742b */ /* 0x001fd00000000104 */
[----:B------:R-:W-:-:S08]  /*0490*/  DFMA R6, R6, R6, R6 ;  /* 0x000000060606722b */ /* 0x000fd00000000006 */
[----:B------:R-:W-:-:S08]  /*04a0*/  DFMA R6, R4, R6, R4 ;  /* 0x000000060406722b */ /* 0x000fd00000000004 */
[----:B------:R-:W-:-:S08]  /*04b0*/  DFMA R96, -R14, R6, 1 ;  /* 0x3ff000000e60742b */ /* 0x000fd00000000106 */
[----:B------:R-:W-:Y:S01]  /*04c0*/  DFMA R96, R6, R96, R6 ;  /* 0x000000600660722b */ /* 0x000fe20000000006 */
[----:B------:R-:W-:Y:S10]  /*04d0*/  @P0 BRA `(.L_x_54) ;  /* 0x0000000000200947 */ /* 0x000ff40003800000 */
[----:B------:R-:W-:Y:S01]  /*04e0*/  LOP3.LUT R0, R15, 0x7fffffff, RZ, 0xc0, !PT ;  /* 0x7fffffff0f007812 */ /* 0x000fe200078ec0ff */
[----:B------:R-:W-:Y:S01]  /*04f0*/  IMAD.MOV.U32 R31, RZ, RZ, R15 ;  /* 0x000000ffff1f7224 */ /* 0x000fe200078e000f */
[----:B------:R-:W-:-:S03]  /*0500*/  MOV R30, R14 ;  /* 0x0000000e001e7202 */ /* 0x000fc60000000f00 */
[----:B------:R-:W-:Y:S01]  /*0510*/  VIADD R19, R0, 0xfff00000 ;  /* 0xfff0000000137836 */ /* 0x000fe20000000000 */
[----:B------:R-:W-:-:S07]  /*0520*/  MOV R0, 0x540 ;  /* 0x0000054000007802 */ /* 0x000fce0000000f00 */
[----:B------:R-:W-:Y:S05]  /*0530*/  CALL.REL.NOINC `($__internal_2_$__cuda_sm20_dblrcp_rn_slowpath_v3) ;  /* 0x0000004400487944 */ /* 0x000fea0003c00000 */
[----:B------:R-:W-:Y:S01]  /*0540*/  MOV R96, R32 ;  /* 0x0000002000607202 */ /* 0x000fe20000000f00 */
[----:B------:R-:W-:-:S07]  /*0550*/  IMAD.MOV.U32 R97, RZ, RZ, R33 ;  /* 0x000000ffff617224 */ /* 0x000fce00078e0021 */
.L_x_54:
[----:B------:R-:W-:Y:S05]  /*0560*/  BSYNC.RECONVERGENT B1 ;  /* 0x0000000000017941 */ /* 0x000fea0003800200 */
.L_x_53:
[----:B------:R-:W-:Y:S01]  /*0570*/  DADD R112, -R96, 8 ;  /* 0x4020000060707429 */ /* 0x000fe20000000100 */
[----:B------:R-:W-:Y:S01]  /*0580*/  IMAD.MOV.U32 R2, RZ, RZ, 0x1 ;  /* 0x00000001ff027424 */ /* 0x000fe200078e00ff */
[----:B------:R-:W-:Y:S04]  /*0590*/  BSSY.RECONVERGENT B2, `(.L_x_55) ;  /* 0x0000014000027945 */ /* 0x000fe80003800200 */
[----:B------:R-:W0:Y:S02]  /*05a0*/  MUFU.RCP64H R3, R113 ;  /* 0x0000007100037308 */ /* 0x000e240000001800 */
[----:B0-----:R-:W-:-:S08]  /*05b0*/  DFMA R4, -R112, R2, 1 ;  /* 0x3ff000007004742b */ /* 0x001fd00000000102 */
[----:B------:R-:W-:-:S08]  /*05c0*/  DFMA R4, R4, R4, R4 ;  /* 0x000000040404722b */ /* 0x000fd00000000004 */
[----:B------:R-:W-:Y:S02]  /*05d0*/  DFMA R4, R2, R4, R2 ;  /* 0x000000040204722b */ /* 0x000fe40000000002 */
[----:B------:R-:W-:-:S06]  /*05e0*/  DADD R2, -R96, 2 ;  /* 0x4000000060027429 */ /* 0x000fcc0000000100 */
[----:B------:R-:W-:Y:S02]  /*05f0*/  DFMA R6, -R112, R4, 1 ;  /* 0x3ff000007006742b */ /* 0x000fe40000000104 */
[----:B------:R-:W-:-:S06]  /*0600*/  DMUL R114, R2, 8 ;  /* 0x4020000002727828 */ /* 0x000fcc0000000000 */
[----:B------:R-:W-:-:S04]  /*0610*/  DFMA R6, R4, R6, R4 ;  /* 0x000000060406722b */ /* 0x000fc80000000004 */
[----:B------:R-:W-:-:S04]  /*0620*/  FSETP.GEU.AND P2, PT, |R115|, 6.5827683646048100446e-37, PT ;  /* 0x036000007300780b */ /* 0x000fc80003f4e200 */
[----:B------:R-:W-:-:S08]  /*0630*/  DMUL R8, R114, R6 ;  /* 0x0000000672087228 */ /* 0x000fd00000000000 */
[----:B------:R-:W-:-:S08]  /*0640*/  DFMA R2, -R112, R8, R114 ;  /* 0x000000087002722b */ /* 0x000fd00000000172 */
[----:B------:R-:W-:-:S10]  /*0650*/  DFMA R8, R6, R2, R8 ;  /* 0x000000020608722b */ /* 0x000fd40000000008 */
[----:B------:R-:W-:-:S05]  /*0660*/  FFMA R0, RZ, R113, R9 ;  /* 0x00000071ff007223 */ /* 0x000fca0000000009 */
[----:B------:R-:W-:-:S13]  /*0670*/  FSETP.GT.AND P0, PT, |R0|, 1.469367938527859385e-39, PT ;  /* 0x001000000000780b */ /* 0x000fda0003f04200 */
[----:B------:R-:W-:Y:S05]  /*0680*/  @P0 BRA P2, `(.L_x_56) ;  /* 0x0000000000100947 */ /* 0x000fea0001000000 */
[----:B------:R-:W-:-:S07]  /*0690*/  MOV R0, 0x6b0 ;  /* 0x000006b000007802 */ /* 0x000fce0000000f00 */
[----:B------:R-:W-:Y:S05]  /*06a0*/  CALL.REL.NOINC `($__internal_3_$__cuda_sm20_div_rn_f64_full) ;  /* 0x0000004400987944 */ /* 0x000fea0003c00000 */
[----:B------:R-:W-:Y:S01]  /*06b0*/  MOV R8, R22 ;  /* 0x0000001600087202 */ /* 0x000fe20000000f00 */
[----:B------:R-:W-:-:S07]  /*06c0*/  IMAD.MOV.U32 R9, RZ, RZ, R23 ;  /* 0x000000ffff097224 */ /* 0x000fce00078e0017 */
.L_x_56:
[----:B------:R-:W-:Y:S05]  /*06d0*/  BSYNC.RECONVERGENT B2 ;  /* 0x0000000000027941 */ /* 0x000fea0003800200 */
.L_x_55:
[----:B------:R-:W0:Y:S08]  /*06e0*/  LDC.64 R2, c[0x0][0x388] ;  /* 0x0000e200ff027b82 */ /* 0x000e300000000a00 */
[----:B------:R-:W1:Y:S08]  /*06f0*/  LDC.64 R6, c[0x0][0x3b0] ;  /* 0x0000ec00ff067b82 */ /* 0x000e700000000a00 */
[----:B------:R-:W2:Y:S01]  /*0700*/  LDC.64 R44, c[0x0][0x408] ;  /* 0x00010200ff2c7b82 */ /* 0x000ea20000000a00 */
[----:B0-----:R-:W-:-:S06]  /*0710*/  IMAD.WIDE R2, R11, 0x4, R2 ;  /* 0x000000040b027825 */ /* 0x001fcc00078e0202 */
[----:B------:R-:W1:Y:S02]  /*0720*/  LDG.E R3, desc[UR6][R2.64] ;  /* 0x0000000602037981 */ /* 0x000e64000c1e1900 */
[----:B-1----:R-:W-:-:S04]  /*0730*/  IMAD.WIDE R4, R3, 0x8, R6 ;  /* 0x0000000803047825 */ /* 0x002fc800078e0206 */
[----:B--2---:R-:W-:Y:S02]  /*0740*/  IMAD.IADD R15, R3, 0x1, -R44 ;  /* 0x00000001030f7824 */ /* 0x004fe400078e0a2c */
[----:B------:R-:W-:-:S04]  /*0750*/  IMAD.WIDE R16, R44, 0x8, R4 ;  /* 0x000000082c107825 */ /* 0x000fc800078e0204 */
[----:B------:R-:W-:Y:S01]  /*0760*/  IMAD.WIDE R14, R15, 0x8, R6 ;  /* 0x000000080f0e7825 */ /* 0x000fe200078e0206 */
[----:B------:R-:W2:Y:S04]  /*0770*/  LDG.E.64 R24, desc[UR6][R16.64+0x8] ;  /* 0x0000080610187981 */ /* 0x000ea8000c1e1b00 */
[----:B------:R-:W2:Y:S01]  /*0780*/  LDG.E.64 R22, desc[UR6][R14.64+-0x8] ;  /* 0xfffff8060e167981 */ /* 0x000ea2000c1e1b00 */
[----:B------:R-:W-:-:S03]  /*0790*/  IADD3 R19, PT, PT, R3, -R45, RZ ;  /* 0x8000002d03137210 */ /* 0x000fc60007ffe0ff */
[----:B------:R-:W3:Y:S01]  /*07a0*/  LDG.E.64 R26, desc[UR6][R16.64+-0x8] ;  /* 0xfffff806101a7981 */ /* 0x000ee2000c1e1b00 */
[----:B------:R-:W-:Y:S01]  /*07b0*/  IMAD.WIDE R20, R45, 0x8, R4 ;  /* 0x000000082d147825 */ /* 0x000fe200078e0204 */
[----:B------:R-:W-:Y:S02]  /*07c0*/  IADD3 R3, PT, PT, R3, -R45, -R44 ;  /* 0x8000002d03037210 */ /* 0x000fe40007ffe82c */
[----:B------:R-:W4:Y:S01]  /*07d0*/  LDG.E.64 R28, desc[UR6][R14.64+0x8] ;  /* 0x000008060e1c7981 */ /* 0x000f22000c1e1b00 */
[----:B------:R-:W-:-:S03]  /*07e0*/  IMAD.WIDE R18, R19, 0x8, R6 ;  /* 0x0000000813127825 */ /* 0x000fc600078e0206 */
[----:B------:R-:W5:Y:S01]  /*07f0*/  LDG.E.64 R32, desc[UR6][R20.64+0x8] ;  /* 0x0000080614207981 */ /* 0x000f62000c1e1b00 */
[----:B------:R-:W-:-:S03]  /*0800*/  IMAD.WIDE R6, R3, 0x8, R6 ;  /* 0x0000000803067825 */ /* 0x000fc600078e0206 */
[----:B------:R-:W5:Y:S01]  /*0810*/  LDG.E.64 R30, desc[UR6][R18.64+-0x8] ;  /* 0xfffff806121e7981 */ /* 0x000f62000c1e1b00 */
[----:B------:R-:W-:-:S03]  /*0820*/  IMAD.WIDE R40, R44, 0x8, R20 ;  /* 0x000000082c287825 */ /* 0x000fc600078e0214 */
[----:B------:R-:W4:Y:S04]  /*0830*/  LDG.E.64 R34, desc[UR6][R20.64+-0x8] ;  /* 0xfffff80614227981 */ /* 0x000f28000c1e1b00 */
[----:B------:R-:W4:Y:S01]  /*0840*/  LDG.E.64 R38, desc[UR6][R6.64] ;  /* 0x0000000606267981 */ /* 0x000f22000c1e1b00 */
[----:B------:R-:W-:-:S03]  /*0850*/  IMAD.WIDE R42, R45, 0x8, R14 ;  /* 0x000000082d2a7825 */ /* 0x000fc600078e020e */
[----:B------:R-:W4:Y:S04]  /*0860*/  LDG.E.64 R36, desc[UR6][R18.64+0x8] ;  /* 0x0000080612247981 */ /* 0x000f28000c1e1b00 */
[----:B------:R-:W4:Y:S01]  /*0870*/  LDG.E.64 R40, desc[UR6][R40.64] ;  /* 0x0000000628287981 */ /* 0x000f22000c1e1b00 */
[----:B------:R-:W-:-:S03]  /*0880*/  IMAD.WIDE R44, R44, 0x8, R18 ;  /* 0x000000082c2c7825 */ /* 0x000fc600078e0212 */
[----:B------:R-:W4:Y:S04]  /*0890*/  LDG.E.64 R42, desc[UR6][R42.64] ;  /* 0x000000062a2a7981 */ /* 0x000f28000c1e1b00 */
[----:B------:R-:W4:Y:S04]  /*08a0*/  LDG.E.64 R16, desc[UR6][R16.64] ;  /* 0x0000000610107981 */ /* 0x000f28000c1e1b00 */
[----:B------:R-:W4:Y:S04]  /*08b0*/  LDG.E.64 R14, desc[UR6][R14.64] ;  /* 0x000000060e0e7981 */ /* 0x000f28000c1e1b00 */
[----:B------:R-:W4:Y:S04]  /*08c0*/  LDG.E.64 R44, desc[UR6][R44.64] ;  /* 0x000000062c2c7981 */ /* 0x000f28000c1e1b00 */
[----:B------:R-:W4:Y:S04]  /*08d0*/  LDG.E.64 R2, desc[UR6][R4.64+-0x8] ;  /* 0xfffff80604027981 */ /* 0x000f28000c1e1b00 */
[----:B------:R-:W4:Y:S04]  /*08e0*/  LDG.E.64 R6, desc[UR6][R4.64+0x8] ;  /* 0x0000080604067981 */ /* 0x000f28000c1e1b00 */
[----:B------:R-:W4:Y:S04]  /*08f0*/  LDG.E.64 R20, desc[UR6][R20.64] ;  /* 0x0000000614147981 */ /* 0x000f28000c1e1b00 */
[----:B------:R-:W4:Y:S01]  /*0900*/  LDG.E.64 R18, desc[UR6][R18.64] ;  /* 0x0000000612127981 */ /* 0x000f22000c1e1b00 */
[----:B------:R-:W-:Y:S01]  /*0910*/  BSSY.RECONVERGENT B1, `(.L_x_57) ;  /* 0x0000030000017945 */ /* 0x000fe20003800200 */
[----:B--2---:R-:W-:-:S08]  /*0920*/  DADD R22, R22, -R24 ;  /* 0x0000000016167229 */ /* 0x004fd00000000818 */
[C-C-:B---3--:R-:W-:Y:S02]  /*0930*/  DADD R24, -R26.reuse, R22.reuse ;  /* 0x000000001a187229 */ /* 0x148fe40000000116 */
[----:B------:R-:W-:Y:S02]  /*0940*/  DADD R22, R26, R22 ;  /* 0x000000001a167229 */ /* 0x000fe40000000016 */
[----:B-----5:R-:W-:-:S04]  /*0950*/  DADD R26, R30, -R32 ;  /* 0x000000001e1a7229 */ /* 0x020fc80000000820 */
[C---:B----4-:R-:W-:Y:S02]  /*0960*/  DADD R24, R28.reuse, R24 ;  /* 0x000000001c187229 */ /* 0x050fe40000000018 */
[----:B------:R-:W-:Y:S02]  /*0970*/  DADD R22, -R28, R22 ;  /* 0x000000001c167229 */ /* 0x000fe40000000116 */
[----:B------:R-:W-:-:S04]  /*0980*/  DADD R26, -R34, R26 ;  /* 0x00000000221a7229 */ /* 0x000fc8000000011a */
[----:B------:R-:W-:Y:S02]  /*0990*/  DADD R24, R38, R24 ;  /* 0x0000000026187229 */ /* 0x000fe40000000018 */
[----:B------:R-:W-:Y:S02]  /*09a0*/  DADD R22, R30, R22 ;  /* 0x000000001e167229 */ /* 0x000fe40000000016 */
[----:B------:R-:W-:-:S04]  /*09b0*/  DADD R26, R36, R26 ;  /* 0x00000000241a7229 */ /* 0x000fc8000000001a */
[----:B------:R-:W-:Y:S02]  /*09c0*/  DADD R24, -R40, R24 ;  /* 0x0000000028187229 */ /* 0x000fe40000000118 */
[----:B------:R-:W-:Y:S02]  /*09d0*/  DADD R22, -R32, R22 ;  /* 0x0000000020167229 */ /* 0x000fe40000000116 */
[----:B------:R-:W-:-:S04]  /*09e0*/  DADD R26, R38, R26 ;  /* 0x00000000261a7229 */ /* 0x000fc8000000001a */
[----:B------:R-:W-:Y:S02]  /*09f0*/  DADD R24, R42, R24 ;  /* 0x000000002a187229 */ /* 0x000fe40000000018 */
[----:B------:R-:W-:Y:S02]  /*0a00*/  DADD R14, R14, -R16 ;  /* 0x000000000e0e7229 */ /* 0x000fe40000000810 */
[----:B------:R-:W-:Y:S02]  /*0a10*/  DADD R22, R34, R22 ;  /* 0x0000000022167229 */ /* 0x000fe40000000016 */
[----:B------:R-:W-:Y:S02]  /*0a20*/  DADD R26, -R40, R26 ;  /* 0x00000000281a7229 */ /* 0x000fe4000000011a */
[----:B------:R-:W-:-:S04]  /*0a30*/  DADD R24, -R44, R24 ;  /* 0x000000002c187229 */ /* 0x000fc80000000118 */
[----:B------:R-:W-:Y:S02]  /*0a40*/  DADD R22, -R36, R22 ;  /* 0x0000000024167229 */ /* 0x000fe40000000116 */
[----:B------:R-:W-:Y:S02]  /*0a50*/  DADD R6, R2, -R6 ;  /* 0x0000000002067229 */ /* 0x000fe40000000806 */
[----:B------:R-:W-:Y:S02]  /*0a60*/  DADD R26, -R42, R26 ;  /* 0x000000002a1a7229 */ /* 0x000fe4000000011a */
[----:B------:R-:W-:-:S04]  /*0a70*/  DFMA R2, R24, 0.5, R14 ;  /* 0x3fe000001802782b */ /* 0x000fc8000000000e */
[----:B------:R-:W-:Y:S02]  /*0a80*/  DFMA R22, R22, 0.5, R6 ;  /* 0x3fe000001616782b */ /* 0x000fe40000000006 */
[----:B------:R-:W-:Y:S02]  /*0a90*/  DADD R14, R18, -R20 ;  /* 0x00000000120e7229 */ /* 0x000fe40000000814 */
[----:B------:R-:W-:Y:S02]  /*0aa0*/  DADD R26, R44, R26 ;  /* 0x000000002c1a7229 */ /* 0x000fe4000000001a */
[----:B------:R-:W-:-:S06]  /*0ab0*/  DMUL R4, R2, R2 ;  /* 0x0000000202047228 */ /* 0x000fcc0000000000 */
[----:B------:R-:W-:Y:S02]  /*0ac0*/  DFMA R14, R26, 0.5, R14 ;  /* 0x3fe000001a0e782b */ /* 0x000fe4000000000e */
[----:B------:R-:W-:-:S08]  /*0ad0*/  DFMA R4, R22, R22, R4 ;  /* 0x000000161604722b */ /* 0x000fd00000000004 */
[----:B------:R-:W-:-:S06]  /*0ae0*/  DFMA R20, R14, R14, R4 ;  /* 0x0000000e0e14722b */ /* 0x000fcc0000000004 */
[----:B------:R-:W0:Y:S04]  /*0af0*/  MUFU.RSQ64H R5, R21 ;  /* 0x0000001500057308 */ /* 0x000e280000001c00 */
[----:B------:R-:W-:Y:S01]  /*0b00*/  VIADD R4, R21, 0xfcb00000 ;  /* 0xfcb0000015047836 */ /* 0x000fe20000000000 */
[----:B------:R-:W-:Y:S01]  /*0b10*/  MOV R17, 0x3fd80000 ;  /* 0x3fd8000000117802 */ /* 0x000fe20000000f00 */
[----:B------:R-:W-:-:S04]  /*0b20*/  IMAD.MOV.U32 R16, RZ, RZ, 0x0 ;  /* 0x00000000ff107424 */ /* 0x000fc800078e00ff */
[----:B0-----:R-:W-:-:S08]  /*0b30*/  DMUL R6, R4, R4 ;  /* 0x0000000404067228 */ /* 0x001fd00000000000 */
[----:B------:R-:W-:-:S08]  /*0b40*/  DFMA R6, R20, -R6, 1 ;  /* 0x3ff000001406742b */ /* 0x000fd00000000806 */
[----:B------:R-:W-:Y:S02]  /*0b50*/  DFMA R16, R6, R16, 0.5 ;  /* 0x3fe000000610742b */ /* 0x000fe40000000010 */
[----:B------:R-:W-:-:S08]  /*0b60*/  DMUL R6, R4, R6 ;  /* 0x0000000604067228 */ /* 0x000fd00000000000 */
[----:B------:R-:W-:Y:S01]  /*0b70*/  DFMA R18, R16, R6, R4 ;  /* 0x000000061012722b */ /* 0x000fe20000000004 */
[----:B------:R-:W-:-:S07]  /*0b80*/  ISETP.GE.U32.AND P0, PT, R4, 0x7ca00000, PT ;  /* 0x7ca000000400780c */ /* 0x000fce0003f06070 */
[----:B------:R-:W-:Y:S02]  /*0b90*/  DMUL R24, R20, R18 ;  /* 0x0000001214187228 */ /* 0x000fe40000000000 */
[----:B------:R-:W-:Y:S02]  /*0ba0*/  VIADD R17, R19, 0xfff00000 ;  /* 0xfff0000013117836 */ /* 0x000fe40000000000 */
[----:B------:R-:W-:-:S04]  /*0bb0*/  IMAD.MOV.U32 R16, RZ, RZ, R18 ;  /* 0x000000ffff107224 */ /* 0x000fc800078e0012 */
[----:B------:R-:W-:-:S08]  /*0bc0*/  DFMA R26, R24, -R24, R20 ;  /* 0x80000018181a722b */ /* 0x000fd00000000014 */
[----:B------:R-:W-:Y:S01]  /*0bd0*/  DFMA R6, R26, R16, R24 ;  /* 0x000000101a06722b */ /* 0x000fe20000000018 */
[----:B------:R-:W-:Y:S10]  /*0be0*/  @!P0 BRA `(.L_x_58) ;  /* 0x0000000000088947 */ /* 0x000ff40003800000 */
[----:B------:R-:W-:-:S07]  /*0bf0*/  MOV R0, 0xc10 ;  /* 0x00000c1000007802 */ /* 0x000fce0000000f00 */
[----:B------:R-:W-:Y:S05]  /*0c00*/  CALL.REL.NOINC `($__internal_4_$__cuda_sm20_dsqrt_rn_f64_mediumpath_v1) ;  /* 0x0000004400b47944 */ /* 0x000fea0003c00000 */
.L_x_58:
[----:B------:R-:W-:Y:S05]  /*0c10*/  BSYNC.RECONVERGENT B1 ;  /* 0x0000000000017941 */ /* 0x000fea0003800200 */
.L_x_57:
[----:B------:R-:W-:Y:S01]  /*0c20*/  DSETP.NEU.AND P0, PT, R20, RZ, PT ;  /* 0x000000ff1400722a */ /* 0x000fe20003f0d000 */
[----:B------:R-:W-:Y:S01]  /*0c30*/  MOV R4, 0x1 ;  /* 0x0000000100047802 */ /* 0x000fe20000000f00 */
[----:B------:R-:W-:Y:S01]  /*0c40*/  DADD R114, -RZ, -R22 ;  /* 0x00000000ff727229 */ /* 0x000fe20000000916 */
[----:B------:R-:W-:Y:S03]  /*0c50*/  BSSY.RECONVERGENT B2, `(.L_x_59) ;  /* 0x0000016000027945 */ /* 0x000fe60003800200 */
[----:B------:R-:W-:Y:S02]  /*0c60*/  FSEL R95, R7, 1.875, P0 ;  /* 0x3ff00000075f7808 */ /* 0x000fe40000000000 */
[----:B------:R-:W-:Y:S02]  /*0c70*/  FSEL R94, R6, RZ, P0 ;  /* 0x000000ff065e7208 */ /* 0x000fe40000000000 */
[----:B------:R-:W0:Y:S02]  /*0c80*/  MUFU.RCP64H R5, R95 ;  /* 0x0000005f00057308 */ /* 0x000e240000001800 */
[----:B------:R-:W-:-:S02]  /*0c90*/  FSETP.GEU.AND P2, PT, |R115|, 6.5827683646048100446e-37, PT ;  /* 0x036000007300780b */ /* 0x000fc40003f4e200 */
[----:B0-----:R-:W-:-:S08]  /*0ca0*/  DFMA R6, -R94, R4, 1 ;  /* 0x3ff000005e06742b */ /* 0x001fd00000000104 */
[----:B------:R-:W-:-:S08]  /*0cb0*/  DFMA R6, R6, R6, R6 ;  /* 0x000000060606722b */ /* 0x000fd00000000006 */
[----:B------:R-:W-:-:S08]  /*0cc0*/  DFMA R6, R4, R6, R4 ;  /* 0x000000060406722b */ /* 0x000fd00000000004 */
[----:B------:R-:W-:-:S08]  /*0cd0*/  DFMA R4, -R94, R6, 1 ;  /* 0x3ff000005e04742b */ /* 0x000fd00000000106 */
[----:B------:R-:W-:-:S08]  /*0ce0*/  DFMA R4, R6, R4, R6 ;  /* 0x000000040604722b */ /* 0x000fd00000000006 */
[----:B------:R-:W-:-:S08]  /*0cf0*/  DMUL R6, R22, -R4 ;  /* 0x8000000416067228 */ /* 0x000fd00000000000 */
[----:B------:R-:W-:-:S08]  /*0d00*/  DFMA R16, -R94, R6, -R22 ;  /* 0x000000065e10722b */ /* 0x000fd00000000916 */
        /* <DEDUP_REMOVED lines=10> */
.L_x_60:
[----:B------:R-:W-:Y:S05]  /*0db0*/  BSYNC.RECONVERGENT B2 ;  /* 0x0000000000027941 */ /* 0x000fea0003800200 */
.L_x_59:
[----:B------:R-:W0:Y:S01]  /*0dc0*/  MUFU.RCP64H R5, R95 ;  /* 0x0000005f00057308 */ /* 0x000e220000001800 */
[----:B------:R-:W-:Y:S01]  /*0dd0*/  IMAD.MOV.U32 R4, RZ, RZ, 0x1 ;  /* 0x00000001ff047424 */ /* 0x000fe200078e00ff */
[----:B------:R-:W-:Y:S01]  /*0de0*/  DADD R114, -RZ, -R2 ;  /* 0x00000000ff727229 */ /* 0x000fe20000000902 */
[----:B------:R-:W-:Y:S09]  /*0df0*/  BSSY.RECONVERGENT B2, `(.L_x_61) ;  /* 0x0000013000027945 */ /* 0x000ff20003800200 */
[----:B------:R-:W-:Y:S01]  /*0e00*/  FSETP.GEU.AND P2, PT, |R115|, 6.5827683646048100446e-37, PT ;  /* 0x036000007300780b */ /* 0x000fe20003f4e200 */
        /* <DEDUP_REMOVED lines=11> */
[----:B------:R-:W-:Y:S01]  /*0ec0*/  MOV R112, R94 ;  /* 0x0000005e00707202 */ /* 0x000fe20000000f00 */
[----:B------:R-:W-:Y:S01]  /*0ed0*/  IMAD.MOV.U32 R113, RZ, RZ, R95 ;  /* 0x000000ffff717224 */ /* 0x000fe200078e005f */
[----:B------:R-:W-:-:S07]  /*0ee0*/  MOV R0, 0xf00 ;  /* 0x00000f0000007802 */ /* 0x000fce0000000f00 */
[----:B------:R-:W-:Y:S05]  /*0ef0*/  CALL.REL.NOINC `($__internal_3_$__cuda_sm20_div_rn_f64_full) ;  /* 0x0000003c00847944 */ /* 0x000fea0003c00000 */
[----:B------:R-:W-:Y:S01]  /*0f00*/  IMAD.MOV.U32 R4, RZ, RZ, R22 ;  /* 0x000000ffff047224 */ /* 0x000fe200078e0016 */
[----:B------:R-:W-:-:S07]  /*0f10*/  MOV R5, R23 ;  /* 0x0000001700057202 */ /* 0x000fce0000000f00 */
.L_x_62:
[----:B------:R-:W-:Y:S05]  /*0f20*/  BSYNC.RECONVERGENT B2 ;  /* 0x0000000000027941 */ /* 0x000fea0003800200 */
.L_x_61:
        /* <DEDUP_REMOVED lines=17> */
[----:B------:R-:W-:Y:S02]  /*1040*/  MOV R113, R95 ;  /* 0x0000005f00717202 */ /* 0x000fe40000000f00 */
[----:B------:R-:W-:-:S07]  /*1050*/  MOV R0, 0x1070 ;  /* 0x0000107000007802 */ /* 0x000fce0000000f00 */
[----:B------:R-:W-:Y:S05]  /*1060*/  CALL.REL.NOINC `($__internal_3_$__cuda_sm20_div_rn_f64_full) ;  /* 0x0000003c00287944 */ /* 0x000fea0003c00000 */
[----:B------:R-:W-:Y:S02]  /*1070*/  IMAD.MOV.U32 R2, RZ, RZ, R22 ;  /* 0x000000ffff027224 */ /* 0x000fe400078e0016 */
[----:B------:R-:W-:-:S07]  /*1080*/  IMAD.MOV.U32 R3, RZ, RZ, R23 ;  /* 0x000000ffff037224 */ /* 0x000fce00078e0017 */
.L_x_64:
[----:B------:R-:W-:Y:S05]  /*1090*/  BSYNC.RECONVERGENT B2 ;  /* 0x0000000000027941 */ /* 0x000fea0003800200 */
.L_x_63:
[----:B------:R-:W0:Y:S08]  /*10a0*/  LDC.64 R20, c[0x0][0x380] ;  /* 0x0000e000ff147b82 */ /* 0x000e300000000a00 */
[----:B------:R-:W1:Y:S08]  /*10b0*/  LDC R87, c[0x0][0x418] ;  /* 0x00010600ff577b82 */ /* 0x000e700000000800 */
[----:B------:R-:W2:Y:S01]  /*10c0*/  LDC.64 R128, c[0x0][0x390] ;  /* 0x0000e400ff807b82 */ /* 0x000ea20000000a00 */
[----:B0-----:R-:W-:-:S05]  /*10d0*/  IMAD.WIDE R20, R11, 0x4, R20 ;  /* 0x000000040b147825 */ /* 0x001fca00078e0214 */
[----:B------:R0:W3:Y:S01]  /*10e0*/  LDG.E R13, desc[UR6][R20.64] ;  /* 0x00000006140d7981 */ /* 0x0000e2000c1e1900 */
[----:B-1----:R-:W-:-:S05]  /*10f0*/  IMAD.WIDE R22, R87, 0x4, R20 ;  /* 0x0000000457167825 */ /* 0x002fca00078e0214 */
[----:B------:R1:W4:Y:S01]  /*1100*/  LDG.E R14, desc[UR6][R22.64] ;  /* 0x00000006160e7981 */ /* 0x000322000c1e1900 */
[----:B------:R-:W-:-:S05]  /*1110*/  IMAD.WIDE R24, R87, 0x4, R22 ;  /* 0x0000000457187825 */ /* 0x000fca00078e0216 */
[----:B------:R5:W4:Y:S01]  /*1120*/  LDG.E R15, desc[UR6][R24.64] ;  /* 0x00000006180f7981 */ /* 0x000b22000c1e1900 */
[----:B------:R-:W-:-:S05]  /*1130*/  IMAD.WIDE R26, R87, 0x4, R24 ;  /* 0x00000004571a7825 */ /* 0x000fca00078e0218 */
[----:B------:R2:W4:Y:S01]  /*1140*/  LDG.E R16, desc[UR6][R26.64] ;  /* 0x000000061a107981 */ /* 0x000522000c1e1900 */
[----:B------:R-:W-:-:S05]  /*1150*/  IMAD.WIDE R28, R87, 0x4, R26 ;  /* 0x00000004571c7825 */ /* 0x000fca00078e021a */
[----:B------:R2:W4:Y:S01]  /*1160*/  LDG.E R17, desc[UR6][R28.64] ;  /* 0x000000061c117981 */ /* 0x000522000c1e1900 */
[----:B------:R-:W-:-:S05]  /*1170*/  IMAD.WIDE R30, R87, 0x4, R28 ;  /* 0x00000004571e7825 */ /* 0x000fca00078e021c */
[----:B------:R2:W4:Y:S01]  /*1180*/  LDG.E R18, desc[UR6][R30.64] ;  /* 0x000000061e127981 */ /* 0x000522000c1e1900 */
[----:B0-----:R-:W-:-:S05]  /*1190*/  IMAD.WIDE R20, R87, 0x4, R30 ;  /* 0x0000000457147825 */ /* 0x001fca00078e021e */
[----:B------:R0:W4:Y:S01]  /*11a0*/  LDG.E R71, desc[UR6][R20.64] ;  /* 0x0000000614477981 */ /* 0x000122000c1e1900 */
[----:B-1----:R-:W-:-:S05]  /*11b0*/  IMAD.WIDE R22, R87, 0x4, R20 ;  /* 0x0000000457167825 */ /* 0x002fca00078e0214 */
[----:B------:R-:W4:Y:S01]  /*11c0*/  LDG.E R69, desc[UR6][R22.64] ;  /* 0x0000000616457981 */ /* 0x000f22000c1e1900 */
[----:B-----5:R-:W-:-:S05]  /*11d0*/  IMAD.WIDE R24, R87, 0x4, R22 ;  /* 0x0000000457187825 */ /* 0x020fca00078e0216 */
[----:B------:R-:W5:Y:S01]  /*11e0*/  LDG.E R67, desc[UR6][R24.64] ;  /* 0x0000000618437981 */ /* 0x000f62000c1e1900 */
[----:B--2---:R-:W-:-:S05]  /*11f0*/  IMAD.WIDE R26, R87, 0x4, R24 ;  /* 0x00000004571a7825 */ /* 0x004fca00078e0218 */
[----:B------:R-:W2:Y:S01]  /*1200*/  LDG.E R65, desc[UR6][R26.64] ;  /* 0x000000061a417981 */ /* 0x000ea2000c1e1900 */
[----:B------:R-:W-:-:S05]  /*1210*/  IMAD.WIDE R28, R87, 0x4, R26 ;  /* 0x00000004571c7825 */ /* 0x000fca00078e021a */
[----:B------:R-:W2:Y:S01]  /*1220*/  LDG.E R63, desc[UR6][R28.64] ;  /* 0x000000061c3f7981 */ /* 0x000ea2000c1e1900 */
[----:B------:R-:W-:-:S05]  /*1230*/  IMAD.WIDE R30, R87, 0x4, R28 ;  /* 0x00000004571e7825 */ /* 0x000fca00078e021c */
[----:B------:R-:W2:Y:S01]  /*1240*/  LDG.E R61, desc[UR6][R30.64] ;  /* 0x000000061e3d7981 */ /* 0x000ea2000c1e1900 */
[----:B0-----:R-:W-:-:S05]  /*1250*/  IMAD.WIDE R20, R87, 0x4, R30 ;  /* 0x0000000457147825 */ /* 0x001fca00078e021e */
[----:B------:R-:W2:Y:S01]  /*1260*/  LDG.E R59, desc[UR6][R20.64] ;  /* 0x00000006143b7981 */ /* 0x000ea2000c1e1900 */
[----:B------:R-:W-:-:S05]  /*1270*/  IMAD.WIDE R32, R87, 0x4, R20 ;  /* 0x0000000457207825 */ /* 0x000fca00078e0214 */
        /* <DEDUP_REMOVED lines=10> */
[----:B------:R-:W2:Y:S01]  /*1320*/  LDG.E.64 R50, desc[UR6][R82.64] ;  /* 0x0000000652327981 */ /* 0x000ea2000c1e1b00 */
[----:B---3--:R-:W-:-:S05]  /*1330*/  IMAD.WIDE R84, R13, 0x8, R128 ;  /* 0x000000080d547825 */ /* 0x008fca00078e0280 */
[----:B------:R-:W3:Y:S01]  /*1340*/  LDG.E.64 R110, desc[UR6][R84.64] ;  /* 0x00000006546e7981 */ /* 0x000ee2000c1e1b00 */
[----:B----4-:R-:W-:-:S05]  /*1350*/  IMAD.WIDE R80, R14, 0x8, R128 ;  /* 0x000000080e507825 */ /* 0x010fca00078e0280 */
[----:B------:R-:W4:Y:S01]  /*1360*/  LDG.E.64 R54, desc[UR6][R80.64] ;  /* 0x0000000650367981 */ /* 0x000f22000c1e1b00 */
[----:B------:R-:W-:-:S05]  /*1370*/  IMAD.WIDE R78, R15, 0x8, R128 ;  /* 0x000000080f4e7825 */ /* 0x000fca00078e0280 */
        /* <DEDUP_REMOVED lines=11> */
[----:B-----5:R-:W-:-:S05]  /*1430*/  IMAD.WIDE R66, R67, 0x8, R128 ;  /* 0x0000000843427825 */ /* 0x020fca00078e0280 */
[----:B------:R-:W5:Y:S01]  /*1440*/  LDG.E.64 R40, desc[UR6][R66.64] ;  /* 0x0000000642287981 */ /* 0x000f62000c1e1b00 */
[----:B--2---:R-:W-:-:S05]  /*1450*/  IMAD.WIDE R64, R65, 0x8, R128 ;  /* 0x0000000841407825 */ /* 0x004fca00078e0280 */
[----:B------:R-:W2:Y:S01]  /*1460*/  LDG.E.64 R32, desc[UR6][R64.64] ;  /* 0x0000000640207981 */ /* 0x000ea2000c1e1b00 */
[----:B------:R-:W-:-:S05]  /*1470*/  IMAD.WIDE R62, R63, 0x8, R128 ;  /* 0x000000083f3e7825 */ /* 0x000fca00078e0280 */
[----:B------:R-:W2:Y:S01]  /*1480*/  LDG.E.64 R34, desc[UR6][R62.64] ;  /* 0x000000063e227981 */ /* 0x000ea2000c1e1b00 */
[----:B------:R-:W-:-:S05]  /*1490*/  IMAD.WIDE R60, R61, 0x8, R128 ;  /* 0x000000083d3c7825 */ /* 0x000fca00078e0280 */
[----:B------:R-:W2:Y:S01]  /*14a0*/  LDG.E.64 R30, desc[UR6][R60.64] ;  /* 0x000000063c1e7981 */ /* 0x000ea2000c1e1b00 */
[----:B------:R-:W-:-:S05]  /*14b0*/  IMAD.WIDE R58, R59, 0x8, R128 ;  /* 0x000000083b3a7825 */ /* 0x000fca00078e0280 */
[----:B------:R-:W2:Y:S01]  /*14c0*/  LDG.E.64 R28, desc[UR6][R58.64] ;  /* 0x000000063a1c7981 */ /* 0x000ea2000c1e1b00 */
[----:B------:R-:W-:-:S05]  /*14d0*/  IMAD.WIDE R56, R57, 0x8, R128 ;  /* 0x0000000839387825 */ /* 0x000fca00078e0280 */
[----:B------:R-:W2:Y:S01]  /*14e0*/  LDG.E.64 R38, desc[UR6][R56.64] ;  /* 0x0000000638267981 */ /* 0x000ea2000c1e1b00 */
[----:B------:R-:W-:-:S06]  /*14f0*/  IMAD.WIDE R26, R19, 0x8, R128 ;  /* 0x00000008131a7825 */ /* 0x000fcc00078e0280 */
[----:B------:R-:W2:Y:S01]  /*1500*/  LDG.E.64 R26, desc[UR6][R26.64] ;  /* 0x000000061a1a7981 */ /* 0x000ea2000c1e1b00 */
[----:B------:R-:W-:-:S06]  /*1510*/  IMAD.WIDE R20, R23, 0x8, R128 ;  /* 0x0000000817147825 */ /* 0x000fcc00078e0280 */
[----:B------:R-:W2:Y:S01]  /*1520*/  LDG.E.64 R20, desc[UR6][R20.64] ;  /* 0x0000000614147981 */ /* 0x000ea2000c1e1b00 */
[----:B------:R-:W-:-:S04]  /*1530*/  IMAD.WIDE R22, R25, 0x8, R128 ;  /* 0x0000000819167825 */ /* 0x000fc800078e0280 */
[----:B------:R-:W-:Y:S02]  /*1540*/  IMAD.WIDE R128, R113, 0x8, R128 ;  /* 0x0000000871807825 */ /* 0x000fe400078e0280 */
[----:B------:R-:W2:Y:S04]  /*1550*/  LDG.E.64 R22, desc[UR6][R22.64] ;  /* 0x0000000616167981 */ /* 0x000ea8000c1e1b00 */
[----:B------:R-:W2:Y:S01]  /*1560*/  LDG.E.64 R128, desc[UR6][R128.64] ;  /* 0x0000000680807981 */ /* 0x000ea2000c1e1b00 */
[----:B------:R-:W0:Y:S01]  /*1570*/  MUFU.RCP64H R25, R99 ;  /* 0x0000006300197308 */ /* 0x000e220000001800 */
[----:B------:R-:W-:-:S06]  /*1580*/  MOV R24, 0x1 ;  /* 0x0000000100187802 */ /* 0x000fcc0000000f00 */
[----:B0-----:R-:W-:-:S08]  /*1590*/  DFMA R112, -R98, R24, 1 ;  /* 0x3ff000006270742b */ /* 0x001fd00000000118 */
[----:B------:R-:W-:-:S08]  /*15a0*/  DFMA R112, R112, R112, R112 ;  /* 0x000000707070722b */ /* 0x000fd00000000070 */
[----:B------:R-:W-:-:S08]  /*15b0*/  DFMA R24, R24, R112, R24 ;  /* 0x000000701818722b */ /* 0x000fd00000000018 */
[----:B------:R-:W-:-:S08]  /*15c0*/  DFMA R118, -R98, R24, 1 ;  /* 0x3ff000006276742b */ /* 0x000fd00000000118 */
[----:B------:R-:W-:Y:S02]  /*15d0*/  DFMA R24, R24, R118, R24 ;  /* 0x000000761818722b */ /* 0x000fe40000000018 */
[C---:B---3--:R-:W-:Y:S02]  /*15e0*/  DMUL R116, R110.reuse, -4 ;  /* 0xc01000006e747828 */ /* 0x048fe40000000000 */
[----:B------:R-:W-:-:S06]  /*15f0*/  DMUL R114, R110, 11 ;  /* 0x402600006e727828 */ /* 0x000fcc0000000000 */
[C---:B------:R-:W-:Y:S02]  /*1600*/  DFMA R118, R50.reuse, 12, R116 ;  /* 0x402800003276782b */ /* 0x040fe40000000074 */
[C---:B------:R-:W-:Y:S02]  /*1610*/  DADD R112, R50.reuse, R110 ;  /* 0x0000000032707229 */ /* 0x040fe4000000006e */
[----:B------:R-:W-:Y:S02]  /*1620*/  DFMA R114, R50, -30, -R114 ;  /* 0xc03e00003272782b */ /* 0x000fe40000000872 */
[C---:B----4-:R-:W-:Y:S02]  /*1630*/  DADD R120, R54.reuse, R54 ;  /* 0x0000000036787229 */ /* 0x050fe40000000036 */
[----:B------:R-:W-:Y:S02]  /*1640*/  DFMA R118, R54, -4, R118 ;  /* 0xc01000003676782b */ /* 0x000fe40000000076 */
[----:B------:R-:W-:-:S02]  /*1650*/  DADD R112, R112, R54 ;  /* 0x0000000070707229 */ /* 0x000fc40000000036 */
[----:B------:R-:W-:Y:S02]  /*1660*/  DFMA R114, R54, -11, R114 ;  /* 0xc02600003672782b */ /* 0x000fe40000000072 */
[----:B------:R-:W-:Y:S02]  /*1670*/  DFMA R120, R110, 2, R120 ;  /* 0x400000006e78782b */ /* 0x000fe40000000078 */
[C-C-:B------:R-:W-:Y:S02]  /*1680*/  DFMA R50, R54.reuse, 4, R116.reuse ;  /* 0x401000003632782b */ /* 0x140fe40000000074 */
[----:B------:R-:W-:Y:S02]  /*1690*/  DFMA R116, R54, -4, R116 ;  /* 0xc01000003674782b */ /* 0x000fe40000000074 */
[----:B------:R-:W-:Y:S02]  /*16a0*/  DFMA R118, R48, -4, R118 ;  /* 0xc01000003076782b */ /* 0x000fe40000000076 */
[----:B------:R-:W-:-:S02]  /*16b0*/  DADD R54, R110, -R54 ;  /* 0x000000006e367229 */ /* 0x000fc40000000836 */
[----:B------:R-:W-:Y:S02]  /*16c0*/  DADD R112, R112, R48 ;  /* 0x0000000070707229 */ /* 0x000fe40000000030 */
[C---:B------:R-:W-:Y:S02]  /*16d0*/  DMUL R110, R48.reuse, 4 ;  /* 0x40100000306e7828 */ /* 0x040fe40000000000 */
[----:B------:R-:W-:Y:S02]  /*16e0*/  DFMA R114, R48, -11, R114 ;  /* 0xc02600003072782b */ /* 0x000fe40000000072 */
[----:B------:R-:W-:Y:S02]  /*16f0*/  DADD R120, R120, -R48 ;  /* 0x0000000078787229 */ /* 0x000fe40000000830 */
[----:B------:R-:W-:Y:S02]  /*1700*/  DFMA R116, R48, 2, R116 ;  /* 0x400000003074782b */ /* 0x000fe40000000074 */
[----:B------:R-:W-:-:S02]  /*1710*/  DADD R122, R52, R52 ;  /* 0x00000000347a7229 */ /* 0x000fc40000000034 */
[----:B------:R-:W-:Y:S02]  /*1720*/  DFMA R118, R52, -4, R118 ;  /* 0xc01000003476782b */ /* 0x000fe40000000076 */
[----:B------:R-:W-:Y:S02]  /*1730*/  DADD R112, R112, R52 ;  /* 0x0000000070707229 */ /* 0x000fe40000000034 */
[----:B------:R-:W-:Y:S02]  /*1740*/  DFMA R110, R52, 4, -R110 ;  /* 0x40100000346e782b */ /* 0x000fe4000000086e */
[----:B------:R-:W-:Y:S02]  /*1750*/  DADD R124, R48, R52 ;  /* 0x00000000307c7229 */ /* 0x000fe40000000034 */
[----:B------:R-:W-:Y:S02]  /*1760*/  DFMA R114, R52, -11, R114 ;  /* 0xc02600003472782b */ /* 0x000fe40000000072 */
[----:B------:R-:W-:-:S02]  /*1770*/  DADD R120, R120, -R52 ;  /* 0x0000000078787229 */ /* 0x000fc40000000834 */
[----:B------:R-:W-:Y:S02]  /*1780*/  DADD R52, R48, -R52 ;  /* 0x0000000030347229 */ /* 0x000fe40000000834 */
[--C-:B------:R-:W-:Y:S02]  /*1790*/  DADD R116, R116, R122.reuse ;  /* 0x0000000074747229 */ /* 0x100fe4000000007a */
[----:B------:R-:W-:Y:S02]  /*17a0*/  DFMA R48, R48, -2, -R122 ;  /* 0xc00000003030782b */ /* 0x000fe4000000087a */
[----:B------:R-:W-:Y:S02]  /*17b0*/  DFMA R118, R46, -4, R118 ;  /* 0xc01000002e76782b */ /* 0x000fe40000000076 */
[--C-:B------:R-:W-:Y:S02]  /*17c0*/  DADD R120, R120, -R46.reuse ;  /* 0x0000000078787229 */ /* 0x100fe4000000082e */
[----:B------:R-:W-:-:S02]  /*17d0*/  DADD R112, R112, R46 ;  /* 0x0000000070707229 */ /* 0x000fc4000000002e */
[----:B------:R-:W-:Y:S02]  /*17e0*/  DADD R124, R124, -R46 ;  /* 0x000000007c7c7229 */ /* 0x000fe4000000082e */
[C---:B------:R-:W-:Y:S02]  /*17f0*/  DFMA R114, R46.reuse, -11, R114 ;  /* 0xc02600002e72782b */ /* 0x040fe40000000072 */
[C---:B------:R-:W-:Y:S02]  /*1800*/  DFMA R116, R46.reuse, 2, R116 ;  /* 0x400000002e74782b */ /* 0x040fe40000000074 */
[----:B------:R-:W-:Y:S02]  /*1810*/  DFMA R126, R46, 2, R48 ;  /* 0x400000002e7e782b */ /* 0x000fe40000000030 */
[----:B------:R-:W-:Y:S02]  /*1820*/  DFMA R118, R44, -4, R118 ;  /* 0xc01000002c76782b */ /* 0x000fe40000000076 */
[----:B------:R-:W-:-:S02]  /*1830*/  DADD R120, R120, -R44 ;  /* 0x0000000078787229 */ /* 0x000fc4000000082c */
[--C-:B------:R-:W-:Y:S02]  /*1840*/  DADD R112, R112, R44.reuse ;  /* 0x0000000070707229 */ /* 0x100fe4000000002c */
[----:B------:R-:W-:Y:S02]  /*1850*/  DADD R124, R124, -R44 ;  /* 0x000000007c7c7229 */ /* 0x000fe4000000082c */
[C---:B------:R-:W-:Y:S02]  /*1860*/  DFMA R114, R44.reuse, -11, R114 ;  /* 0xc02600002c72782b */ /* 0x040fe40000000072 */
[C---:B------:R-:W-:Y:S02]  /*1870*/  DFMA R116, R44.reuse, 2, R116 ;  /* 0x400000002c74782b */ /* 0x040fe40000000074 */
[----:B------:R-:W-:Y:S02]  /*1880*/  DFMA R126, R44, 2, R126 ;  /* 0x400000002c7e782b */ /* 0x000fe4000000007e */
[----:B------:R-:W-:-:S02]  /*1890*/  DADD R118, R118, R42 ;  /* 0x0000000076767229 */ /* 0x000fc4000000002a */
[----:B------:R-:W-:Y:S02]  /*18a0*/  DMUL R122, R46, 4 ;  /* 0x401000002e7a7828 */ /* 0x000fe40000000000 */
[--C-:B------:R-:W-:Y:S02]  /*18b0*/  DADD R120, R120, R42.reuse ;  /* 0x0000000078787229 */ /* 0x100fe4000000002a */
[--C-:B------:R-:W-:Y:S02]  /*18c0*/  DADD R112, R112, R42.reuse ;  /* 0x0000000070707229 */ /* 0x100fe4000000002a */
[--C-:B------:R-:W-:Y:S02]  /*18d0*/  DADD R54, R54, R42.reuse ;  /* 0x0000000036367229 */ /* 0x100fe4000000002a */
[--C-:B------:R-:W-:Y:S02]  /*18e0*/  DADD R50, R50, R42.reuse ;  /* 0x0000000032327229 */ /* 0x100fe4000000002a */
[----:B------:R-:W-:-:S02]  /*18f0*/  DADD R124, R124, R42 ;  /* 0x000000007c7c7229 */ /* 0x000fc4000000002a */
[----:B------:R-:W-:Y:S02]  /*1900*/  DFMA R114, R42, 8, R114 ;  /* 0x402000002a72782b */ /* 0x000fe40000000072 */
[--C-:B------:R-:W-:Y:S02]  /*1910*/  DADD R116, R116, R42.reuse ;  /* 0x0000000074747229 */ /* 0x100fe4000000002a */
[----:B------:R-:W-:Y:S02]  /*1920*/  DADD R126, R126, R42 ;  /* 0x000000007e7e7229 */ /* 0x000fe4000000002a */
[----:B------:R-:W-:Y:S02]  /*1930*/  DADD R118, R118, R36 ;  /* 0x0000000076767229 */ /* 0x000fe40000000024 */
[--C-:B------:R-:W-:Y:S02]  /*1940*/  DADD R52, R52, R42.reuse ;  /* 0x0000000034347229 */ /* 0x100fe4000000002a */
[----:B------:R-:W-:-:S02]  /*1950*/  DADD R110, R110, R42 ;  /* 0x000000006e6e7229 */ /* 0x000fc4000000002a */
[----:B------:R-:W-:Y:S02]  /*1960*/  DFMA R48, R44, 4, -R122 ;  /* 0x401000002c30782b */ /* 0x000fe4000000087a */
[--C-:B------:R-:W-:Y:S02]  /*1970*/  DADD R120, R120, R36.reuse ;  /* 0x0000000078787229 */ /* 0x100fe40000000024 */
[--C-:B------:R-:W-:Y:S02]  /*1980*/  DADD R112, R112, R36.reuse ;  /* 0x0000000070707229 */ /* 0x100fe40000000024 */
[--C-:B------:R-:W-:Y:S02]  /*1990*/  DADD R54, R54, -R36.reuse ;  /* 0x0000000036367229 */ /* 0x100fe40000000824 */
[--C-:B------:R-:W-:Y:S02]  /*19a0*/  DADD R50, R50, -R36.reuse ;  /* 0x0000000032327229 */ /* 0x100fe40000000824 */
[----:B------:R-:W-:-:S02]  /*19b0*/  DADD R124, R124, R36 ;  /* 0x000000007c7c7229 */ /* 0x000fc40000000024 */
[----:B------:R-:W-:Y:S02]  /*19c0*/  DADD R122, R42, -R36 ;  /* 0x000000002a7a7229 */ /* 0x000fe40000000824 */
[----:B------:R-:W-:Y:S02]  /*19d0*/  DFMA R114, R36, 8, R114 ;  /* 0x402000002472782b */ /* 0x000fe40000000072 */
[--C-:B------:R-:W-:Y:S02]  /*19e0*/  DADD R116, R116, R36.reuse ;  /* 0x0000000074747229 */ /* 0x100fe40000000024 */
[----:B------:R-:W-:Y:S02]  /*19f0*/  DADD R126, R126, R36 ;  /* 0x000000007e7e7229 */ /* 0x000fe40000000024 */
[----:B-----5:R-:W-:Y:S02]  /*1a00*/  DADD R118, R118, R40 ;  /* 0x0000000076767229 */ /* 0x020fe40000000028 */
[----:B------:R-:W-:-:S02]  /*1a10*/  DADD R46, R46, -R44 ;  /* 0x000000002e2e7229 */ /* 0x000fc4000000082c */
[--C-:B------:R-:W-:Y:S02]  /*1a20*/  DADD R44, R42, R36.reuse ;  /* 0x000000002a2c7229 */ /* 0x100fe40000000024 */
[--C-:B------:R-:W-:Y:S02]  /*1a30*/  DADD R52, R52, -R36.reuse ;  /* 0x0000000034347229 */ /* 0x100fe40000000824 */
[--C-:B------:R-:W-:Y:S02]  /*1a40*/  DADD R110, R110, -R36.reuse ;  /* 0x000000006e6e7229 */ /* 0x100fe40000000824 */
[----:B------:R-:W-:Y:S02]  /*1a50*/  DADD R42, -R42, R36 ;  /* 0x000000002a2a7229 */ /* 0x000fe40000000124 */
[--C-:B------:R-:W-:Y:S02]  /*1a60*/  DADD R120, R120, R40.reuse ;  /* 0x0000000078787229 */ /* 0x100fe40000000028 */
[----:B------:R-:W-:-:S02]  /*1a70*/  DADD R112, R112, R40 ;  /* 0x0000000070707229 */ /* 0x000fc40000000028 */
[--C-:B------:R-:W-:Y:S02]  /*1a80*/  DADD R54, R54, R40.reuse ;  /* 0x0000000036367229 */ /* 0x100fe40000000028 */
[--C-:B------:R-:W-:Y:S02]  /*1a90*/  DADD R50, R50, R40.reuse ;  /* 0x0000000032327229 */ /* 0x100fe40000000028 */
[--C-:B------:R-:W-:Y:S02]  /*1aa0*/  DADD R124, R124, R40.reuse ;  /* 0x000000007c7c7229 */ /* 0x100fe40000000028 */
[----:B------:R-:W-:Y:S02]  /*1ab0*/  DADD R122, R122, R40 ;  /* 0x000000007a7a7229 */ /* 0x000fe40000000028 */
[----:B------:R-:W-:Y:S02]  /*1ac0*/  DFMA R114, R40, 8, R114 ;  /* 0x402000002872782b */ /* 0x000fe40000000072 */
[----:B------:R-:W-:-:S02]  /*1ad0*/  DADD R116, R116, R40 ;  /* 0x0000000074747229 */ /* 0x000fc40000000028 */
[----:B------:R-:W-:Y:S02]  /*1ae0*/  DADD R126, R126, R40 ;  /* 0x000000007e7e7229 */ /* 0x000fe40000000028 */
[----:B--2---:R-:W-:Y:S02]  /*1af0*/  DADD R118, R118, R32 ;  /* 0x0000000076767229 */ /* 0x004fe40000000020 */
[----:B------:R-:W-:Y:S02]  /*1b00*/  DADD R46, R46, R34 ;  /* 0x000000002e2e7229 */ /* 0x000fe40000000022 */
[--C-:B------:R-:W-:Y:S02]  /*1b10*/  DADD R36, R52, -R40.reuse ;  /* 0x0000000034247229 */ /* 0x100fe40000000828 */
[--C-:B------:R-:W-:Y:S02]  /*1b20*/  DADD R110, R110, -R40.reuse ;  /* 0x000000006e6e7229 */ /* 0x100fe40000000828 */
[----:B------:R-:W-:-:S02]  /*1b30*/  DADD R44, R44, -R40 ;  /* 0x000000002c2c7229 */ /* 0x000fc40000000828 */
[----:B------:R-:W-:Y:S02]  /*1b40*/  DADD R42, R42, R40 ;  /* 0x000000002a2a7229 */ /* 0x000fe40000000028 */
        /* <DEDUP_REMOVED lines=9> */
[----:B------:R-:W-:Y:S02]  /*1be0*/  DADD R118, R118, R34 ;  /* 0x0000000076767229 */ /* 0x000fe40000000022 */
[----:B------:R-:W-:-:S02]  /*1bf0*/  DADD R46, R46, -R30 ;  /* 0x000000002e2e7229 */ /* 0x000fc4000000081e */
[--C-:B------:R-:W-:Y:S02]  /*1c00*/  DADD R36, R36, R32.reuse ;  /* 0x0000000024247229 */ /* 0x100fe40000000020 */
[--C-:B------:R-:W-:Y:S02]  /*1c10*/  DADD R110, R110, R32.reuse ;  /* 0x000000006e6e7229 */ /* 0x100fe40000000020 */
[--C-:B------:R-:W-:Y:S02]  /*1c20*/  DADD R54, R44, -R32.reuse ;  /* 0x000000002c367229 */ /* 0x100fe40000000820 */
[----:B------:R-:W-:Y:S02]  /*1c30*/  DADD R112, R42, -R32 ;  /* 0x000000002a707229 */ /* 0x000fe40000000820 */
[--C-:B------:R-:W-:Y:S02]  /*1c40*/  DADD R32, R120, R34.reuse ;  /* 0x0000000078207229 */ /* 0x100fe40000000022 */
[----:B------:R-:W-:-:S02]  /*1c50*/  DADD R40, R40, R34 ;  /* 0x0000000028287229 */ /* 0x000fc40000000022 */
[--C-:B------:R-:W-:Y:S02]  /*1c60*/  DADD R52, R52, R34.reuse ;  /* 0x0000000034347229 */ /* 0x100fe40000000022 */
[--C-:B------:R-:W-:Y:S02]  /*1c70*/  DADD R50, R50, R34.reuse ;  /* 0x0000000032327229 */ /* 0x100fe40000000022 */
[--C-:B------:R-:W-:Y:S02]  /*1c80*/  DADD R48, R48, R34.reuse ;  /* 0x0000000030307229 */ /* 0x100fe40000000022 */
[--C-:B------:R-:W-:Y:S02]  /*1c90*/  DADD R124, R124, -R34.reuse ;  /* 0x000000007c7c7229 */ /* 0x100fe40000000822 */
[----:B------:R-:W-:Y:S02]  /*1ca0*/  DADD R122, R122, -R34 ;  /* 0x000000007a7a7229 */ /* 0x000fe40000000822 */
[----:B------:R-:W-:-:S02]  /*1cb0*/  DFMA R114, R34, 8, R114 ;  /* 0x402000002272782b */ /* 0x000fc40000000072 */
[--C-:B------:R-:W-:Y:S02]  /*1cc0*/  DADD R116, R116, R34.reuse ;  /* 0x0000000074747229 */ /* 0x100fe40000000022 */
[----:B------:R-:W-:Y:S02]  /*1cd0*/  DADD R126, R126, -R34 ;  /* 0x000000007e7e7229 */ /* 0x000fe40000000822 */
[C-C-:B------:R-:W-:Y:S02]  /*1ce0*/  DADD R44, R34.reuse, R30.reuse ;  /* 0x00000000222c7229 */ /* 0x140fe4000000001e */
[--C-:B------:R-:W-:Y:S02]  /*1cf0*/  DADD R120, R34, -R30.reuse ;  /* 0x0000000022787229 */ /* 0x100fe4000000081e */
[----:B------:R-:W-:Y:S02]  /*1d00*/  DADD R34, R118, R30 ;  /* 0x0000000076227229 */ /* 0x000fe4000000001e */
[----:B------:R-:W-:-:S02]  /*1d10*/  DADD R118, R46, -R28 ;  /* 0x000000002e767229 */ /* 0x000fc4000000081c */
[----:B------:R-:W-:Y:S02]  /*1d20*/  DADD R40, R40, R30 ;  /* 0x0000000028287229 */ /* 0x000fe4000000001e */
[----:B------:R-:W-:-:S04]  /*1d30*/  DADD R130, R36, R26 ;  /* 0x0000000024827229 */ /* 0x000fc8000000001a */
[----:B------:R-:W-:Y:S02]  /*1d40*/  DADD R118, R118, R38 ;  /* 0x0000000076767229 */ /* 0x000fe40000000026 */
[--C-:B------:R-:W-:Y:S02]  /*1d50*/  DADD R48, R48, -R30.reuse ;  /* 0x0000000030307229 */ /* 0x100fe4000000081e */
[----:B------:R-:W-:Y:S02]  /*1d60*/  DADD R50, R50, -R30 ;  /* 0x0000000032327229 */ /* 0x000fe4000000081e */
[----:B------:R-:W-:Y:S02]  /*1d70*/  DFMA R114, R30, 8, R114 ;  /* 0x402000001e72782b */ /* 0x000fe40000000072 */
[--C-:B------:R-:W-:Y:S02]  /*1d80*/  DADD R32, R32, R30.reuse ;  /* 0x0000000020207229 */ /* 0x100fe4000000001e */
[----:B------:R-:W-:-:S02]  /*1d90*/  DADD R52, R52, -R30 ;  /* 0x0000000034347229 */ /* 0x000fc4000000081e */
[--C-:B------:R-:W-:Y:S02]  /*1da0*/  DADD R124, R124, -R30.reuse ;  /* 0x000000007c7c7229 */ /* 0x100fe4000000081e */
[--C-:B------:R-:W-:Y:S02]  /*1db0*/  DADD R122, R122, R30.reuse ;  /* 0x000000007a7a7229 */ /* 0x100fe4000000001e */
[--C-:B------:R-:W-:Y:S02]  /*1dc0*/  DADD R116, R116, R30.reuse ;  /* 0x0000000074747229 */ /* 0x100fe4000000001e */
[----:B------:R-:W-:Y:S02]  /*1dd0*/  DADD R42, R126, -R30 ;  /* 0x000000007e2a7229 */ /* 0x000fe4000000081e */
[--C-:B------:R-:W-:Y:S02]  /*1de0*/  DADD R46, R40, R28.reuse ;  /* 0x00000000282e7229 */ /* 0x100fe4000000001c */
[----:B------:R-:W-:-:S02]  /*1df0*/  DADD R36, R120, -R28 ;  /* 0x0000000078247229 */ /* 0x000fc4000000081c */
[----:B------:R-:W-:Y:S02]  /*1e00*/  DADD R120, R118, R26 ;  /* 0x0000000076787229 */ /* 0x000fe4000000001a */
[----:B------:R-:W-:Y:S02]  /*1e10*/  DADD R130, R130, -R20 ;  /* 0x0000000082827229 */ /* 0x000fe40000000814 */
[--C-:B------:R-:W-:Y:S02]  /*1e20*/  DADD R30, R48, -R28.reuse ;  /* 0x00000000301e7229 */ /* 0x100fe4000000081c */
[--C-:B------:R-:W-:Y:S02]  /*1e30*/  DADD R126, R50, R28.reuse ;  /* 0x00000000327e7229 */ /* 0x100fe4000000001c */
[----:B------:R-:W-:Y:S02]  /*1e40*/  DADD R48, R44, -R28 ;  /* 0x000000002c307229 */ /* 0x000fe4000000081c */
[----:B------:R-:W-:-:S02]  /*1e50*/  DFMA R40, R28, 8, R114 ;  /* 0x402000001c28782b */ /* 0x000fc40000000072 */
[--C-:B------:R-:W-:Y:S02]  /*1e60*/  DADD R118, R32, R28.reuse ;  /* 0x0000000020767229 */ /* 0x100fe4000000001c */
[--C-:B------:R-:W-:Y:S02]  /*1e70*/  DADD R52, R52, R28.reuse ;  /* 0x0000000034347229 */ /* 0x100fe4000000001c */
[--C-:B------:R-:W-:Y:S02]  /*1e80*/  DADD R50, R124, -R28.reuse ;  /* 0x000000007c327229 */ /* 0x100fe4000000081c */
[--C-:B------:R-:W-:Y:S02]  /*1e90*/  DADD R44, R122, -R28.reuse ;  /* 0x000000007a2c7229 */ /* 0x100fe4000000081c */
[--C-:B------:R-:W-:Y:S02]  /*1ea0*/  DADD R34, R34, R28.reuse ;  /* 0x0000000022227229 */ /* 0x100fe4000000001c */
[----:B------:R-:W-:-:S02]  /*1eb0*/  DADD R114, R116, R28 ;  /* 0x0000000074727229 */ /* 0x000fc4000000001c */
[----:B------:R-:W-:Y:S02]  /*1ec0*/  DADD R32, R42, -R28 ;  /* 0x000000002a207229 */ /* 0x000fe4000000081c */
[----:B------:R-:W-:Y:S02]  /*1ed0*/  DADD R28, R46, R38 ;  /* 0x000000002e1c7229 */ /* 0x000fe40000000026 */
[----:B------:R-:W-:Y:S02]  /*1ee0*/  DADD R120, R120, -R20 ;  /* 0x0000000078787229 */ /* 0x000fe40000000814 */
[----:B------:R-:W-:-:S06]  /*1ef0*/  DADD R46, R130, R22 ;  /* 0x00000000822e7229 */ /* 0x000fcc0000000016 */
[----:B------:R-:W-:Y:S02]  /*1f00*/  DADD R42, R120, -R22 ;  /* 0x00000000782a7229 */ /* 0x000fe40000000816 */
[----:B------:R-:W-:Y:S02]  /*1f10*/  DADD R46, R46, -R128 ;  /* 0x000000002e2e7229 */ /* 0x000fe40000000880 */
[----:B------:R-:W-:Y:S02]  /*1f20*/  DFMA R120, R38, 8, R40 ;  /* 0x402000002678782b */ /* 0x000fe40000000028 */
[----:B------:R-:W-:Y:S02]  /*1f30*/  DADD R52, R52, -R38 ;  /* 0x0000000034347229 */ /* 0x000fe40000000826 */
[----:B------:R-:W-:Y:S02]  /*1f40*/  DADD R42, R42, R128 ;  /* 0x000000002a2a7229 */ /* 0x000fe40000000080 */
[----:B------:R-:W-:-:S02]  /*1f50*/  DMUL R40, R46, R46 ;  /* 0x0000002e2e287228 */ /* 0x000fc40000000000 */
[----:B------:R-:W-:-:S04]  /*1f60*/  DADD R122, R36, R38 ;  /* 0x00000000247a7229 */ /* 0x000fc80000000026 */
[----:B------:R-:W-:Y:S02]  /*1f70*/  DMUL R36, R42, R42 ;  /* 0x0000002a2a247228 */ /* 0x000fe40000000000 */
[----:B------:R-:W-:Y:S02]  /*1f80*/  DFMA R132, R52, R52, R40 ;  /* 0x000000343484722b */ /* 0x000fe40000000028 */
[--C-:B------:R-:W-:Y:S02]  /*1f90*/  DADD R116, R30, R38.reuse ;  /* 0x000000001e747229 */ /* 0x100fe40000000026 */
[----:B------:R-:W-:Y:S02]  /*1fa0*/  DADD R30, R118, R38 ;  /* 0x00000000761e7229 */ /* 0x000fe40000000026 */
[----:B------:R-:W-:Y:S02]  /*1fb0*/  DADD R118, R26, R26 ;  /* 0x000000001a767229 */ /* 0x000fe4000000001a */
[----:B------:R-:W-:-:S02]  /*1fc0*/  DADD R114, R114, R38 ;  /* 0x0000000072727229 */ /* 0x000fc40000000026 */
[----:B------:R-:W-:Y:S02]  /*1fd0*/  DADD R34, R34, R38 ;  /* 0x0000000022227229 */ /* 0x000fe40000000026 */
[----:B------:R-:W-:Y:S02]  /*1fe0*/  DADD R110, R110, R26 ;  /* 0x000000006e6e7229 */ /* 0x000fe4000000001a */
[----:B------:R-:W-:Y:S02]  /*1ff0*/  DADD R132, R132, R36 ;  /* 0x0000000084847229 */ /* 0x000fe40000000024 */
[--C-:B------:R-:W-:Y:S02]  /*2000*/  DADD R126, R126, -R38.reuse ;  /* 0x000000007e7e7229 */ /* 0x100fe40000000826 */
[--C-:B------:R-:W-:Y:S02]  /*2010*/  DADD R50, R50, -R38.reuse ;  /* 0x0000000032327229 */ /* 0x100fe40000000826 */
[----:B------:R-:W-:-:S02]  /*2020*/  DADD R48, R48, -R38 ;  /* 0x0000000030307229 */ /* 0x000fc40000000826 */
[--C-:B------:R-:W-:Y:S02]  /*2030*/  DADD R44, R44, R38.reuse ;  /* 0x000000002c2c7229 */ /* 0x100fe40000000026 */
[----:B------:R-:W-:Y:S02]  /*2040*/  DADD R38, R32, -R38 ;  /* 0x0000000020267229 */ /* 0x000fe40000000826 */
[----:B------:R-:W-:Y:S02]  /*2050*/  DADD R32, R114, -R118 ;  /* 0x0000000072207229 */ /* 0x000fe40000000876 */
[--C-:B------:R-:W-:Y:S02]  /*2060*/  DADD R28, R28, R26.reuse ;  /* 0x000000001c1c7229 */ /* 0x100fe4000000001a */
[--C-:B------:R-:W-:Y:S02]  /*2070*/  DADD R116, R116, R26.reuse ;  /* 0x0000000074747229 */ /* 0x100fe4000000001a */
[----:B------:R-:W-:-:S02]  /*2080*/  DADD R112, R112, R26 ;  /* 0x0000000070707229 */ /* 0x000fc4000000001a */
[----:B------:R-:W-:Y:S02]  /*2090*/  DADD R122, R122, -R26 ;  /* 0x000000007a7a7229 */ /* 0x000fe4000000081a */
[----:B------:R-:W-:Y:S02]  /*20a0*/  DFMA R120, R26, 8, R120 ;  /* 0x402000001a78782b */ /* 0x000fe40000000078 */
[----:B------:R-:W-:Y:S02]  /*20b0*/  DADD R34, R34, R26 ;  /* 0x0000000022227229 */ /* 0x000fe4000000001a */
[----:B------:R-:W-:Y:S02]  /*20c0*/  DADD R114, R110, -R20 ;  /* 0x000000006e727229 */ /* 0x000fe40000000814 */
[----:B------:R-:W-:Y:S02]  /*20d0*/  DMUL R110, R132, 19 ;  /* 0x40330000846e7828 */ /* 0x000fe40000000000 */
[----:B------:R-:W-:-:S02]  /*20e0*/  DADD R30, R30, -R118 ;  /* 0x000000001e1e7229 */ /* 0x000fc40000000876 */
[--C-:B------:R-:W-:Y:S02]  /*20f0*/  DADD R118, R26, R20.reuse ;  /* 0x000000001a767229 */ /* 0x100fe40000000014 */
[--C-:B------:R-:W-:Y:S02]  /*2100*/  DADD R28, R28, R20.reuse ;  /* 0x000000001c1c7229 */ /* 0x100fe40000000014 */
[--C-:B------:R-:W-:Y:S02]  /*2110*/  DADD R116, R116, -R20.reuse ;  /* 0x0000000074747229 */ /* 0x100fe40000000814 */
[--C-:B------:R-:W-:Y:S02]  /*2120*/  DADD R26, R20, R20.reuse ;  /* 0x00000000141a7229 */ /* 0x100fe40000000014 */
[--C-:B------:R-:W-:Y:S02]  /*2130*/  DADD R112, R112, -R20.reuse ;  /* 0x0000000070707229 */ /* 0x100fe40000000814 */
[----:B------:R-:W-:-:S02]  /*2140*/  DADD R122, R122, R20 ;  /* 0x000000007a7a7229 */ /* 0x000fc40000000014 */
[----:B------:R-:W-:Y:S02]  /*2150*/  DFMA R120, R20, 8, R120 ;  /* 0x402000001478782b */ /* 0x000fe40000000078 */
[----:B------:R-:W-:Y:S02]  /*2160*/  DADD R34, R34, R20 ;  /* 0x0000000022227229 */ /* 0x000fe40000000014 */
[----:B------:R-:W-:Y:S02]  /*2170*/  DMUL R20, R110, R24 ;  /* 0x000000186e147228 */ /* 0x000fe40000000000 */
[----:B------:R-:W-:-:S06]  /*2180*/  DADD R130, R118, -R22 ;  /* 0x0000000076827229 */ /* 0x000fcc0000000816 */
[----:B------:R-:W-:-:S08]  /*2190*/  DFMA R118, -R98, R20, R110 ;  /* 0x000000146276722b */ /* 0x000fd0000000016e */
[----:B------:R-:W-:Y:S02]  /*21a0*/  DFMA R20, R24, R118, R20 ;  /* 0x000000761814722b */ /* 0x000fe40000000014 */
[--C-:B------:R-:W-:Y:S02]  /*21b0*/  DADD R30, R30, -R26.reuse ;  /* 0x000000001e1e7229 */ /* 0x100fe4000000081a */
[----:B------:R-:W-:Y:S02]  /*21c0*/  DADD R32, R32, -R26 ;  /* 0x0000000020207229 */ /* 0x000fe4000000081a */
[--C-:B------:R-:W-:Y:S02]  /*21d0*/  DADD R114, R114, R22.reuse ;  /* 0x0000000072727229 */ /* 0x100fe40000000016 */
[--C-:B------:R-:W-:Y:S02]  /*21e0*/  DADD R26, R22, R22.reuse ;  /* 0x00000000161a7229 */ /* 0x100fe40000000016 */
[----:B------:R-:W-:Y:S01]  /*21f0*/  FFMA R0, RZ, R99, R21 ;  /* 0x00000063ff007223 */ /* 0x000fe20000000015 */
[----:B------:R-:W-:Y:S01]  /*2200*/  FSETP.GEU.AND P2, PT, |R111|, 6.5827683646048100446e-37, PT ;  /* 0x036000006f00780b */ /* 0x000fe20003f4e200 */
[----:B------:R-:W-:-:S03]  /*2210*/  DADD R28, R28, R22 ;  /* 0x000000001c1c7229 */ /* 0x000fc60000000016 */
[----:B------:R-:W-:Y:S01]  /*2220*/  FSETP.GT.AND P0, PT, |R0|, 1.469367938527859385e-39, PT ;  /* 0x001000000000780b */ /* 0x000fe20003f04200 */
[----:B------:R-:W-:Y:S02]  /*2230*/  DADD R124, R114, -R128 ;  /* 0x00000000727c7229 */ /* 0x000fe40000000880 */
[--C-:B------:R-:W-:Y:S02]  /*2240*/  DADD R116, R116, -R22.reuse ;  /* 0x0000000074747229 */ /* 0x100fe40000000816 */
[--C-:B------:R-:W-:Y:S02]  /*2250*/  DADD R134, R112, R22.reuse ;  /* 0x0000000070867229 */ /* 0x100fe40000000016 */
[----:B------:R-:W-:Y:S02]  /*2260*/  DADD R122, R122, R22 ;  /* 0x000000007a7a7229 */ /* 0x000fe40000000016 */
[----:B------:R-:W-:Y:S02]  /*2270*/  DFMA R120, R22, 8, R120 ;  /* 0x402000001678782b */ /* 0x000fe40000000078 */
[----:B------:R-:W-:-:S02]  /*2280*/  DADD R24, R30, -R26 ;  /* 0x000000001e187229 */ /* 0x000fc4000000081a */
[----:B------:R-:W-:Y:S02]  /*2290*/  DADD R114, R128, R128 ;  /* 0x0000000080727229 */ /* 0x000fe40000000080 */
[----:B------:R-:W-:Y:S02]  /*22a0*/  DADD R22, R34, R22 ;  /* 0x0000000022167229 */ /* 0x000fe40000000016 */
[----:B------:R-:W-:Y:S01]  /*22b0*/  DADD R112, R32, -R26 ;  /* 0x0000000020707229 */ /* 0x000fe2000000081a */
[----:B------:R-:W-:Y:S01]  /*22c0*/  BSSY.RECONVERGENT B2, `(.L_x_65) ;  /* 0x0000013000027945 */ /* 0x000fe20003800200 */
[--C-:B------:R-:W-:Y:S02]  /*22d0*/  DADD R34, R28, R128.reuse ;  /* 0x000000001c227229 */ /* 0x100fe40000000080 */
[--C-:B------:R-:W-:Y:S02]  /*22e0*/  DADD R32, R130, -R128.reuse ;  /* 0x0000000082207229 */ /* 0x100fe40000000880 */
[----:B------:R-:W-:-:S02]  /*22f0*/  DADD R118, R116, R128 ;  /* 0x0000000074767229 */ /* 0x000fc40000000080 */
[--C-:B------:R-:W-:Y:S02]  /*2300*/  DADD R30, R134, -R128.reuse ;  /* 0x00000000861e7229 */ /* 0x100fe40000000880 */
[----:B------:R-:W-:Y:S02]  /*2310*/  DADD R28, R122, -R128 ;  /* 0x000000007a1c7229 */ /* 0x000fe40000000880 */
[----:B------:R-:W-:Y:S02]  /*2320*/  DFMA R130, R128, 8, R120 ;  /* 0x402000008082782b */ /* 0x000fe40000000078 */
[----:B------:R-:W-:Y:S02]  /*2330*/  DADD R26, R24, -R114 ;  /* 0x00000000181a7229 */ /* 0x000fe40000000872 */
[----:B------:R-:W-:Y:S02]  /*2340*/  DADD R128, R22, R128 ;  /* 0x0000000016807229 */ /* 0x000fe40000000080 */
[----:B------:R-:W-:Y:S01]  /*2350*/  DADD R24, R112, -R114 ;  /* 0x0000000070187229 */ /* 0x000fe20000000872 */
[----:B------:R-:W-:Y:S10]  /*2360*/  @P0 BRA P2, `(.L_x_66) ;  /* 0x0000000000200947 */ /* 0x000ff40001000000 */
[----:B------:R-:W-:Y:S01]  /*2370*/  IMAD.MOV.U32 R114, RZ, RZ, R110 ;  /* 0x000000ffff727224 */ /* 0x000fe200078e006e */
[----:B------:R-:W-:Y:S01]  /*2380*/  MOV R112, R98 ;  /* 0x0000006200707202 */ /* 0x000fe20000000f00 */
[----:B------:R-:W-:Y:S01]  /*2390*/  IMAD.MOV.U32 R115, RZ, RZ, R111 ;  /* 0x000000ffff737224 */ /* 0x000fe200078e006f */
[----:B------:R-:W-:Y:S01]  /*23a0*/  MOV R0, 0x23d0 ;  /* 0x000023d000007802 */ /* 0x000fe20000000f00 */
[----:B------:R-:W-:-:S07]  /*23b0*/  IMAD.MOV.U32 R113, RZ, RZ, R99 ;  /* 0x000000ffff717224 */ /* 0x000fce00078e0063 */
[----:B------:R-:W-:Y:S05]  /*23c0*/  CALL.REL.NOINC `($__internal_3_$__cuda_sm20_div_rn_f64_full) ;  /* 0x0000002800507944 */ /* 0x000fea0003c00000 */
[----:B------:R-:W-:Y:S01]  /*23d0*/  IMAD.MOV.U32 R20, RZ, RZ, R22 ;  /* 0x000000ffff147224 */ /* 0x000fe200078e0016 */
[----:B------:R-:W-:-:S07]  /*23e0*/  MOV R21, R23 ;  /* 0x0000001700157202 */ /* 0x000fce0000000f00 */
.L_x_66:
[----:B------:R-:W-:Y:S05]  /*23f0*/  BSYNC.RECONVERGENT B2 ;  /* 0x0000000000027941 */ /* 0x000fea0003800200 */
.L_x_65:
[----:B------:R-:W0:Y:S01]  /*2400*/  MUFU.RCP64H R23, R99 ;  /* 0x0000006300177308 */ /* 0x000e220000001800 */
[----:B------:R-:W-:Y:S01]  /*2410*/  IMAD.MOV.U32 R22, RZ, RZ, 0x1 ;  /* 0x00000001ff167424 */ /* 0x000fe200078e00ff */
[----:B------:R-:W-:Y:S01]  /*2420*/  DMUL R114, R132, -5.5 ;  /* 0xc016000084727828 */ /* 0x000fe20000000000 */
[----:B------:R-:W-:Y:S09]  /*2430*/  BSSY.RECONVERGENT B2, `(.L_x_67) ;  /* 0x0000019000027945 */ /* 0x000ff20003800200 */
[----:B------:R-:W-:Y:S01]  /*2440*/  FSETP.GEU.AND P2, PT, |R115|, 6.5827683646048100446e-37, PT ;  /* 0x036000007300780b */ /* 0x000fe20003f4e200 */
[----:B0-----:R-:W-:-:S08]  /*2450*/  DFMA R110, -R98, R22, 1 ;  /* 0x3ff00000626e742b */ /* 0x001fd00000000116 */
[----:B------:R-:W-:-:S08]  /*2460*/  DFMA R110, R110, R110, R110 ;  /* 0x0000006e6e6e722b */ /* 0x000fd0000000006e */
[----:B------:R-:W-:Y:S02]  /*2470*/  DFMA R22, R22, R110, R22 ;  /* 0x0000006e1616722b */ /* 0x000fe40000000016 */
[----:B------:R-:W0:Y:S06]  /*2480*/  LDC.64 R110, c[0x0][0x3e0] ;  /* 0x0000f800ff6e7b82 */ /* 0x000e2c0000000a00 */
[----:B------:R-:W-:-:S08]  /*2490*/  DFMA R112, -R98, R22, 1 ;  /* 0x3ff000006270742b */ /* 0x000fd00000000116 */
[----:B------:R-:W-:Y:S02]  /*24a0*/  DFMA R116, R22, R112, R22 ;  /* 0x000000701674722b */ /* 0x000fe40000000016 */
[----:B------:R-:W-:-:S06]  /*24b0*/  DFMA R22, R34, -11, R20 ;  /* 0xc02600002216782b */ /* 0x000fcc0000000014 */
[----:B------:R-:W-:Y:S02]  /*24c0*/  DMUL R112, R116, R114 ;  /* 0x0000007274707228 */ /* 0x000fe40000000000 */
[----:B0-----:R-:W-:-:S06]  /*24d0*/  DMUL R110, R110, 19 ;  /* 0x403300006e6e7828 */ /* 0x001fcc0000000000 */
[----:B------:R-:W-:Y:S02]  /*24e0*/  DFMA R20, -R98, R112, R114 ;  /* 0x000000706214722b */ /* 0x000fe40000000172 */
[----:B------:R-:W-:-:S06]  /*24f0*/  DFMA R22, R94, -R110, R22 ;  /* 0x8000006e5e16722b */ /* 0x000fcc0000000016 */
[----:B------:R-:W-:Y:S02]  /*2500*/  DFMA R20, R116, R20, R112 ;  /* 0x000000147414722b */ /* 0x000fe40000000070 */
[----:B------:R-:W-:-:S08]  /*2510*/  DADD R22, -R130, R22 ;  /* 0x0000000082167229 */ /* 0x000fd00000000116 */
[----:B------:R-:W-:Y:S01]  /*2520*/  FFMA R0, RZ, R99, R21 ;  /* 0x00000063ff007223 */ /* 0x000fe20000000015 */
[----:B------:R-:W-:-:S04]  /*2530*/  DFMA R130, R22, R96, R130 ;  /* 0x000000601682722b */ /* 0x000fc80000000082 */
        /* <DEDUP_REMOVED lines=8> */
.L_x_68:
[----:B------:R-:W-:Y:S05]  /*25c0*/  BSYNC.RECONVERGENT B2 ;  /* 0x0000000000027941 */ /* 0x000fea0003800200 */
.L_x_67:
[----:B------:R-:W0:Y:S01]  /*25d0*/  MUFU.RCP64H R111, R99 ;  /* 0x00000063006f7308 */ /* 0x000e220000001800 */
[----:B------:R-:W-:Y:S01]  /*25e0*/  MOV R110, 0x1 ;  /* 0x00000001006e7802 */ /* 0x000fe20000000f00 */
[----:B------:R-:W-:Y:S01]  /*25f0*/  UMOV UR4, 0x55555555 ;  /* 0x5555555500047882 */ /* 0x000fe20000000000 */
[----:B------:R-:W-:Y:S01]  /*2600*/  UMOV UR5, 0x3fe55555 ;  /* 0x3fe5555500057882 */ /* 0x000fe20000000000 */
[----:B------:R-:W-:Y:S03]  /*2610*/  BSSY.RECONVERGENT B2, `(.L_x_69) ;  /* 0x0000021000027945 */ /* 0x000fe60003800200 */
[----:B0-----:R-:W-:-:S08]  /*2620*/  DFMA R22, -R98, R110, 1 ;  /* 0x3ff000006216742b */ /* 0x001fd0000000016e */
[----:B------:R-:W-:Y:S02]  /*2630*/  DFMA R112, R22, R22, R22 ;  /* 0x000000161670722b */ /* 0x000fe40000000016 */
[----:B------:R-:W-:-:S06]  /*2640*/  DADD R22, R52, R52 ;  /* 0x0000000034167229 */ /* 0x000fcc0000000034 */
[----:B------:R-:W-:Y:S02]  /*2650*/  DFMA R112, R110, R112, R110 ;  /* 0x000000706e70722b */ /* 0x000fe4000000006e */
[----:B------:R-:W-:-:S06]  /*2660*/  DFMA R22, R52, R22, -R40 ;  /* 0x000000163416722b */ /* 0x000fcc0000000828 */
[----:B------:R-:W-:Y:S02]  /*2670*/  DFMA R110, -R98, R112, 1 ;  /* 0x3ff00000626e742b */ /* 0x000fe40000000170 */
[----:B------:R-:W-:Y:S02]  /*2680*/  DADD R116, -R36, R22 ;  /* 0x0000000024747229 */ /* 0x000fe40000000116 */
[----:B------:R-:W-:-:S04]  /*2690*/  DFMA R22, R34, 3, R20 ;  /* 0x400800002216782b */ /* 0x000fc80000000014 */
[----:B------:R-:W-:-:S04]  /*26a0*/  DFMA R114, R112, R110, R112 ;  /* 0x0000006e7072722b */ /* 0x000fc80000000070 */
[----:B------:R-:W-:Y:S01]  /*26b0*/  FSETP.GEU.AND P2, PT, |R117|, 6.5827683646048100446e-37, PT ;  /* 0x036000007500780b */ /* 0x000fe20003f4e200 */
[----:B------:R-:W-:-:S03]  /*26c0*/  DADD R22, -R128, R22 ;  /* 0x0000000080167229 */ /* 0x000fc60000000116 */
[----:B------:R-:W-:-:S05]  /*26d0*/  DMUL R110, R114, R116 ;  /* 0x00000074726e7228 */ /* 0x000fca0000000000 */
[----:B------:R-:W-:-:S03]  /*26e0*/  DFMA R128, R22, R96, R128 ;  /* 0x000000601680722b */ /* 0x000fc60000000080 */
[----:B------:R-:W-:-:S08]  /*26f0*/  DFMA R112, -R98, R110, R116 ;  /* 0x0000006e6270722b */ /* 0x000fd00000000174 */
[----:B------:R-:W-:Y:S02]  /*2700*/  DFMA R20, R114, R112, R110 ;  /* 0x000000707214722b */ /* 0x000fe4000000006e */
[----:B------:R-:W-:Y:S02]  /*2710*/  DFMA R110, R52, -UR4, -R126 ;  /* 0x80000004346e7c2b */ /* 0x000fe4000800087e */
[----:B------:R-:W-:Y:S02]  /*2720*/  DFMA R112, R46, -UR4, -R124 ;  /* 0x800000042e707c2b */ /* 0x000fe4000800087c */
[----:B------:R-:W-:-:S04]  /*2730*/  DFMA R114, R42, -UR4, -R118 ;  /* 0x800000042a727c2b */ /* 0x000fc80008000876 */
[----:B------:R-:W-:Y:S01]  /*2740*/  FFMA R0, RZ, R99, R21 ;  /* 0x00000063ff007223 */ /* 0x000fe20000000015 */
[-C--:B------:R-:W-:Y:S02]  /*2750*/  DFMA R126, R110, R8.reuse, R126 ;  /* 0x000000086e7e722b */ /* 0x080fe4000000007e */
[-C--:B------:R-:W-:Y:S02]  /*2760*/  DFMA R124, R112, R8.reuse, R124 ;  /* 0x00000008707c722b */ /* 0x080fe4000000007c */
[----:B------:R-:W-:Y:S01]  /*2770*/  FSETP.GT.AND P0, PT, |R0|, 1.469367938527859385e-39, PT ;  /* 0x001000000000780b */ /* 0x000fe20003f04200 */
[----:B------:R-:W-:-:S12]  /*2780*/  DFMA R118, R114, R8, R118 ;  /* 0x000000087276722b */ /* 0x000fd80000000076 */
[----:B------:R-:W-:Y:S05]  /*2790*/  @P0 BRA P2, `(.L_x_70) ;  /* 0x0000000000200947 */ /* 0x000fea0001000000 */
        /* <DEDUP_REMOVED lines=8> */
.L_x_70:
[----:B------:R-:W-:Y:S05]  /*2820*/  BSYNC.RECONVERGENT B2 ;  /* 0x0000000000027941 */ /* 0x000fea0003800200 */
.L_x_69:
[----:B------:R-:W0:Y:S01]  /*2830*/  MUFU.RCP64H R111, R99 ;  /* 0x00000063006f7308 */ /* 0x000e220000001800 */
[----:B------:R-:W-:Y:S01]  /*2840*/  IMAD.MOV.U32 R110, RZ, RZ, 0x1 ;  /* 0x00000001ff6e7424 */ /* 0x000fe200078e00ff */
[----:B------:R-:W-:Y:S01]  /*2850*/  DADD R114, R40, -R36 ;  /* 0x0000000028727229 */ /* 0x000fe20000000824 */
[----:B------:R-:W-:Y:S01]  /*2860*/  BSSY.RECONVERGENT B2, `(.L_x_71) ;  /* 0x000001f000027945 */ /* 0x000fe20003800200 */
[----:B------:R-:W-:Y:S02]  /*2870*/  DMUL R36, R4, R4 ;  /* 0x0000000404247228 */ /* 0x000fe40000000000 */
[----:B------:R-:W-:Y:S02]  /*2880*/  DMUL R40, R2, R2 ;  /* 0x0000000202287228 */ /* 0x000fe40000000000 */
[----:B------:R-:W-:-:S04]  /*2890*/  DFMA R24, R24, -R96, R24 ;  /* 0x800000601818722b */ /* 0x000fc80000000018 */
[----:B------:R-:W-:Y:S01]  /*28a0*/  FSETP.GEU.AND P2, PT, |R115|, 6.5827683646048100446e-37, PT ;  /* 0x036000007300780b */ /* 0x000fe20003f4e200 */
[----:B0-----:R-:W-:-:S08]  /*28b0*/  DFMA R22, -R98, R110, 1 ;  /* 0x3ff000006216742b */ /* 0x001fd0000000016e */
[----:B------:R-:W-:Y:S02]  /*28c0*/  DFMA R112, R22, R22, R22 ;  /* 0x000000161670722b */ /* 0x000fe40000000016 */
[----:B------:R-:W0:Y:S06]  /*28d0*/  LDC.64 R22, c[0x0][0x3e0] ;  /* 0x0000f800ff167b82 */ /* 0x000e2c0000000a00 */
[----:B------:R-:W-:Y:S02]  /*28e0*/  DFMA R112, R110, R112, R110 ;  /* 0x000000706e70722b */ /* 0x000fe4000000006e */
[----:B------:R-:W-:-:S06]  /*28f0*/  DADD R110, R6, R6 ;  /* 0x00000000066e7229 */ /* 0x000fcc0000000006 */
[----:B------:R-:W-:Y:S02]  /*2900*/  DFMA R116, -R98, R112, 1 ;  /* 0x3ff000006274742b */ /* 0x000fe40000000170 */
[----:B------:R-:W-:-:S06]  /*2910*/  DFMA R110, R110, R6, -R36 ;  /* 0x000000066e6e722b */ /* 0x000fcc0000000824 */
[----:B------:R-:W-:Y:S02]  /*2920*/  DFMA R116, R112, R116, R112 ;  /* 0x000000747074722b */ /* 0x000fe40000000070 */
[----:B0-----:R-:W-:Y:S02]  /*2930*/  DMUL R22, R22, 0.5 ;  /* 0x3fe0000016167828 */ /* 0x001fe40000000000 */
[----:B------:R-:W-:-:S04]  /*2940*/  DADD R110, R110, -R40 ;  /* 0x000000006e6e7229 */ /* 0x000fc80000000828 */
[----:B------:R-:W-:Y:S02]  /*2950*/  DMUL R112, R116, R114 ;  /* 0x0000007274707228 */ /* 0x000fe40000000000 */
[----:B------:R-:W-:-:S06]  /*2960*/  DMUL R94, R94, R22 ;  /* 0x000000165e5e7228 */ /* 0x000fcc0000000000 */
[----:B------:R-:W-:Y:S02]  /*2970*/  DFMA R22, -R98, R112, R114 ;  /* 0x000000706216722b */ /* 0x000fe40000000172 */
[----:B------:R-:W-:-:S06]  /*2980*/  DFMA R110, R94, R110, R20 ;  /* 0x0000006e5e6e722b */ /* 0x000fcc0000000014 */
        /* <DEDUP_REMOVED lines=12> */
.L_x_72:
[----:B------:R-:W-:Y:S05]  /*2a50*/  BSYNC.RECONVERGENT B2 ;  /* 0x0000000000027941 */ /* 0x000fea0003800200 */
.L_x_71:
[----:B------:R-:W0:Y:S01]  /*2a60*/  MUFU.RCP64H R23, R99 ;  /* 0x0000006300177308 */ /* 0x000e220000001800 */
[----:B------:R-:W-:Y:S01]  /*2a70*/  MOV R22, 0x1 ;  /* 0x0000000100167802 */ /* 0x000fe20000000f00 */
[----:B------:R-:W-:Y:S01]  /*2a80*/  DMUL R114, R52, R46 ;  /* 0x0000002e34727228 */ /* 0x000fe20000000000 */
[----:B------:R-:W-:Y:S01]  /*2a90*/  BSSY.RECONVERGENT B2, `(.L_x_73) ;  /* 0x0000018000027945 */ /* 0x000fe20003800200 */
[----:B------:R-:W-:Y:S02]  /*2aa0*/  DADD R36, R36, -R40 ;  /* 0x0000000024247229 */ /* 0x000fe40000000828 */
[----:B------:R-:W-:-:S06]  /*2ab0*/  DFMA R38, R38, -R96, R38 ;  /* 0x800000602626722b */ /* 0x000fcc0000000026 */
[----:B------:R-:W-:Y:S01]  /*2ac0*/  DFMA R36, R94, R36, R20 ;  /* 0x000000245e24722b */ /* 0x000fe20000000014 */
[----:B------:R-:W-:Y:S01]  /*2ad0*/  FSETP.GEU.AND P2, PT, |R115|, 6.5827683646048100446e-37, PT ;  /* 0x036000007300780b */ /* 0x000fe20003f4e200 */
[----:B0-----:R-:W-:-:S06]  /*2ae0*/  DFMA R110, -R98, R22, 1 ;  /* 0x3ff00000626e742b */ /* 0x001fcc0000000116 */
[----:B------:R-:W-:Y:S02]  /*2af0*/  DADD R36, -R50, R36 ;  /* 0x0000000032247229 */ /* 0x000fe40000000124 */
[----:B------:R-:W-:-:S06]  /*2b00*/  DFMA R110, R110, R110, R110 ;  /* 0x0000006e6e6e722b */ /* 0x000fcc000000006e */
[----:B------:R-:W-:Y:S02]  /*2b10*/  DFMA R50, R36, R96, R50 ;  /* 0x000000602432722b */ /* 0x000fe40000000032 */
        /* <DEDUP_REMOVED lines=15> */
.L_x_74:
[----:B------:R-:W-:Y:S05]  /*2c10*/  BSYNC.RECONVERGENT B2 ;  /* 0x0000000000027941 */ /* 0x000fea0003800200 */
.L_x_73:
[----:B------:R-:W0:Y:S01]  /*2c20*/  MUFU.RCP64H R23, R99 ;  /* 0x0000006300177308 */ /* 0x000e220000001800 */
[----:B------:R-:W-:Y:S01]  /*2c30*/  IMAD.MOV.U32 R22, RZ, RZ, 0x1 ;  /* 0x00000001ff167424 */ /* 0x000fe200078e00ff */
[----:B------:R-:W-:Y:S01]  /*2c40*/  DMUL R114, R46, R42 ;  /* 0x0000002a2e727228 */ /* 0x000fe20000000000 */
[----:B------:R-:W-:Y:S09]  /*2c50*/  BSSY.RECONVERGENT B2, `(.L_x_75) ;  /* 0x0000015000027945 */ /* 0x000ff20003800200 */
[----:B------:R-:W-:Y:S01]  /*2c60*/  FSETP.GEU.AND P2, PT, |R115|, 6.5827683646048100446e-37, PT ;  /* 0x036000007300780b */ /* 0x000fe20003f4e200 */
[----:B0-----:R-:W-:-:S08]  /*2c70*/  DFMA R36, -R98, R22, 1 ;  /* 0x3ff000006224742b */ /* 0x001fd00000000116 */
[----:B------:R-:W-:-:S08]  /*2c80*/  DFMA R36, R36, R36, R36 ;  /* 0x000000242424722b */ /* 0x000fd00000000024 */
[----:B------:R-:W-:-:S08]  /*2c90*/  DFMA R36, R22, R36, R22 ;  /* 0x000000241624722b */ /* 0x000fd00000000016 */
[----:B------:R-:W-:-:S08]  /*2ca0*/  DFMA R22, -R98, R36, 1 ;  /* 0x3ff000006216742b */ /* 0x000fd00000000124 */
[----:B------:R-:W-:Y:S02]  /*2cb0*/  DFMA R110, R36, R22, R36 ;  /* 0x00000016246e722b */ /* 0x000fe40000000024 */
[----:B------:R-:W-:-:S06]  /*2cc0*/  DMUL R36, R94, R6 ;  /* 0x000000065e247228 */ /* 0x000fcc0000000000 */
[----:B------:R-:W-:Y:S02]  /*2cd0*/  DMUL R22, R110, R114 ;  /* 0x000000726e167228 */ /* 0x000fe40000000000 */
[----:B------:R-:W-:-:S06]  /*2ce0*/  DFMA R20, R36, R4, R20 ;  /* 0x000000042414722b */ /* 0x000fcc0000000014 */
[----:B------:R-:W-:Y:S02]  /*2cf0*/  DFMA R40, -R98, R22, R114 ;  /* 0x000000166228722b */ /* 0x000fe40000000172 */
[----:B------:R-:W-:-:S06]  /*2d00*/  DADD R20, -R54, R20 ;  /* 0x0000000036147229 */ /* 0x000fcc0000000114 */
[----:B------:R-:W-:Y:S02]  /*2d10*/  DFMA R22, R110, R40, R22 ;  /* 0x000000286e16722b */ /* 0x000fe40000000016 */
[----:B------:R-:W-:-:S08]  /*2d20*/  DFMA R54, R20, R96, R54 ;  /* 0x000000601436722b */ /* 0x000fd00000000036 */
[----:B------:R-:W-:-:S05]  /*2d30*/  FFMA R0, RZ, R99, R23 ;  /* 0x00000063ff007223 */ /* 0x000fca0000000017 */
[----:B------:R-:W-:-:S13]  /*2d40*/  FSETP.GT.AND P0, PT, |R0|, 1.469367938527859385e-39, PT ;  /* 0x001000000000780b */ /* 0x000fda0003f04200 */
[----:B------:R-:W-:Y:S05]  /*2d50*/  @P0 BRA P2, `(.L_x_76) ;  /* 0x0000000000100947 */ /* 0x000fea0001000000 */
[----:B------:R-:W-:Y:S01]  /*2d60*/  MOV R112, R98 ;  /* 0x0000006200707202 */ /* 0x000fe20000000f00 */
[----:B------:R-:W-:Y:S01]  /*2d70*/  IMAD.MOV.U32 R113, RZ, RZ, R99 ;  /* 0x000000ffff717224 */ /* 0x000fe200078e0063 */
[----:B------:R-:W-:-:S07]  /*2d80*/  MOV R0, 0x2da0 ;  /* 0x00002da000007802 */ /* 0x000fce0000000f00 */
[----:B------:R-:W-:Y:S05]  /*2d90*/  CALL.REL.NOINC `($__internal_3_$__cuda_sm20_div_rn_f64_full) ;  /* 0x0000001c00dc7944 */ /* 0x000fea0003c00000 */
.L_x_76:
[----:B------:R-:W-:Y:S05]  /*2da0*/  BSYNC.RECONVERGENT B2 ;  /* 0x0000000000027941 */ /* 0x000fea0003800200 */
.L_x_75:
[----:B------:R-:W0:Y:S01]  /*2db0*/  MUFU.RCP64H R21, R99 ;  /* 0x0000006300157308 */ /* 0x000e220000001800 */
[----:B------:R-:W-:Y:S01]  /*2dc0*/  IMAD.MOV.U32 R20, RZ, RZ, 0x1 ;  /* 0x00000001ff147424 */ /* 0x000fe200078e00ff */
[----:B------:R-:W-:Y:S01]  /*2dd0*/  DMUL R114, R52, R42 ;  /* 0x0000002a34727228 */ /* 0x000fe20000000000 */
[----:B------:R-:W-:Y:S01]  /*2de0*/  BSSY.RECONVERGENT B2, `(.L_x_77) ;  /* 0x0000017000027945 */ /* 0x000fe20003800200 */
[----:B------:R-:W-:-:S08]  /*2df0*/  DMUL R94, R94, R4 ;  /* 0x000000045e5e7228 */ /* 0x000fd00000000000 */
        /* <DEDUP_REMOVED lines=21> */
.L_x_78:
[----:B------:R-:W-:Y:S05]  /*2f50*/  BSYNC.RECONVERGENT B2 ;  /* 0x0000000000027941 */ /* 0x000fea0003800200 */
.L_x_77:
[----:B------:R-:W-:Y:S01]  /*2f60*/  UMOV UR4, 0xbca1af28 ;  /* 0xbca1af2800047882 */ /* 0x000fe20000000000 */
[----:B------:R-:W-:Y:S01]  /*2f70*/  UMOV UR5, 0x3faaf286 ;  /* 0x3faaf28600057882 */ /* 0x000fe20000000000 */
[----:B------:R-:W-:Y:S01]  /*2f80*/  DFMA R20, R36, R2, R20 ;  /* 0x000000022414722b */ /* 0x000fe20000000014 */
[----:B------:R-:W-:Y:S01]  /*2f90*/  UMOV UR8, 0xb4812d20 ;  /* 0xb4812d2000087882 */ /* 0x000fe20000000000 */
[----:B------:R-:W-:Y:S01]  /*2fa0*/  DMUL R34, R34, UR4 ;  /* 0x0000000422227c28 */ /* 0x000fe20008000000 */
[----:B------:R-:W-:Y:S01]  /*2fb0*/  UMOV UR4, 0x6a819a9e ;  /* 0x6a819a9e00047882 */ /* 0x000fe20000000000 */
[----:B------:R-:W-:Y:S01]  /*2fc0*/  UMOV UR5, 0x3f89aa06 ;  /* 0x3f89aa0600057882 */ /* 0x000fe20000000000 */
[-C--:B------:R-:W-:Y:S01]  /*2fd0*/  DFMA R44, R44, -R8.reuse, R44 ;  /* 0x800000082c2c722b */ /* 0x080fe2000000002c */
[----:B------:R-:W-:Y:S01]  /*2fe0*/  UMOV UR9, 0x3f72d204 ;  /* 0x3f72d20400097882 */ /* 0x000fe20000000000 */
[-C--:B------:R-:W-:Y:S01]  /*2ff0*/  DFMA R30, R30, -R8.reuse, R30 ;  /* 0x800000081e1e722b */ /* 0x080fe2000000001e */
[----:B------:R-:W-:Y:S01]  /*3000*/  UMOV UR18, 0x9999999a ;  /* 0x9999999a00127882 */ /* 0x000fe20000000000 */
[----:B------:R-:W-:Y:S01]  /*3010*/  DADD R20, -R48, R20 ;  /* 0x0000000030147229 */ /* 0x000fe20000000114 */
[----:B------:R-:W-:Y:S01]  /*3020*/  UMOV UR19, 0x3fb99999 ;  /* 0x3fb9999900137882 */ /* 0x000fe20000000000 */
[----:B------:R-:W-:Y:S01]  /*3030*/  DFMA R8, R28, -R8, R28 ;  /* 0x800000081c08722b */ /* 0x000fe2000000001c */
[----:B------:R-:W-:Y:S01]  /*3040*/  UMOV UR14, 0x9999999a ;  /* 0x9999999a000e7882 */ /* 0x000fe20000000000 */
[C-C-:B------:R-:W-:Y:S01]  /*3050*/  DFMA R22, R130.reuse, -UR4, R34.reuse ;  /* 0x8000000482167c2b */ /* 0x140fe20008000022 */
[----:B------:R-:W-:Y:S01]  /*3060*/  UMOV UR4, 0xd801b600 ;  /* 0xd801b60000047882 */ /* 0x000fe20000000000 */
[----:B------:R-:W-:Y:S01]  /*3070*/  DFMA R28, R130, -UR8, R34 ;  /* 0x80000008821c7c2b */ /* 0x000fe20008000022 */
[----:B------:R-:W-:Y:S01]  /*3080*/  UMOV UR5, 0x3f6b6006 ;  /* 0x3f6b600600057882 */ /* 0x000fe20000000000 */
[----:B------:R-:W-:Y:S01]  /*3090*/  DFMA R48, R20, R96, R48 ;  /* 0x000000601430722b */ /* 0x000fe20000000030 */
[----:B------:R-:W-:Y:S01]  /*30a0*/  UMOV UR8, 0x1041040f ;  /* 0x1041040f00087882 */ /* 0x000fe20000000000 */
[----:B------:R-:W-:Y:S01]  /*30b0*/  DFMA R34, R130, UR4, R34 ;  /* 0x0000000482227c2b */ /* 0x000fe20008000022 */
[----:B------:R-:W-:Y:S01]  /*30c0*/  UMOV UR4, 0x18618619 ;  /* 0x1861861900047882 */ /* 0x000fe20000000000 */
[----:B------:R-:W-:Y:S01]  /*30d0*/  UMOV UR5, 0x3fa86186 ;  /* 0x3fa8618600057882 */ /* 0x000fe20000000000 */
[----:B------:R-:W-:Y:S01]  /*30e0*/  UMOV UR9, 0x3f904104 ;  /* 0x3f90410400097882 */ /* 0x000fe20000000000 */
[C---:B------:R-:W-:Y:S01]  /*30f0*/  DFMA R20, R128.reuse, UR4, R22 ;  /* 0x0000000480147c2b */ /* 0x040fe20008000016 */
[----:B------:R-:W-:Y:S01]  /*3100*/  UMOV UR4, 0x10410410 ;  /* 0x1041041000047882 */ /* 0x000fe20000000000 */
[----:B------:R-:W-:Y:S01]  /*3110*/  DFMA R28, R128, -UR8, R28 ;  /* 0x80000008801c7c2b */ /* 0x000fe2000800001c */
[----:B------:R-:W-:Y:S01]  /*3120*/  UMOV UR5, 0x3f704104 ;  /* 0x3f70410400057882 */ /* 0x000fe20000000000 */
[C-C-:B------:R-:W-:Y:S01]  /*3130*/  DADD R22, R52.reuse, -R126.reuse ;  /* 0x0000000034167229 */ /* 0x140fe2000000087e */
[----:B------:R-:W-:Y:S01]  /*3140*/  UMOV UR8, 0x1c71c71c ;  /* 0x1c71c71c00087882 */ /* 0x000fe20000000000 */
[----:B------:R-:W-:Y:S01]  /*3150*/  DADD R36, -R52, R126 ;  /* 0x0000000034247229 */ /* 0x000fe2000000017e */
[----:B------:R-:W-:Y:S01]  /*3160*/  UMOV UR9, 0x3fac71c7 ;  /* 0x3fac71c700097882 */ /* 0x000fe20000000000 */
[----:B------:R-:W-:Y:S01]  /*3170*/  DFMA R128, R128, UR4, R34 ;  /* 0x0000000480807c2b */ /* 0x000fe20008000022 */
[----:B------:R-:W-:Y:S01]  /*3180*/  UMOV UR4, 0x9999999a ;  /* 0x9999999a00047882 */ /* 0x000fe20000000000 */
[----:B------:R-:W-:Y:S01]  /*3190*/  UMOV UR5, 0x3fb99999 ;  /* 0x3fb9999900057882 */ /* 0x000fe20000000000 */
[C-C-:B------:R-:W-:Y:S01]  /*31a0*/  DADD R40, R46.reuse, -R124.reuse ;  /* 0x000000002e287229 */ /* 0x140fe2000000087c */
[----:B------:R-:W-:Y:S01]  /*31b0*/  UMOV UR15, 0x3f999999 ;  /* 0x3f999999000f7882 */ /* 0x000fe20000000000 */
[----:B------:R-:W-:Y:S01]  /*31c0*/  DADD R94, -R46, R124 ;  /* 0x000000002e5e7229 */ /* 0x000fe2000000017c */
[----:B------:R-:W-:Y:S01]  /*31d0*/  UMOV UR20, 0x9999999a ;  /* 0x9999999a00147882 */ /* 0x000fe20000000000 */
[C-C-:B------:R-:W-:Y:S01]  /*31e0*/  DADD R110, R42.reuse, -R118.reuse ;  /* 0x000000002a6e7229 */ /* 0x140fe20000000876 */
[----:B------:R-:W-:Y:S01]  /*31f0*/  UMOV UR21, 0x3f999999 ;  /* 0x3f99999900157882 */ /* 0x000fe20000000000 */
[----:B------:R-:W-:Y:S01]  /*3200*/  DADD R112, -R42, R118 ;  /* 0x000000002a707229 */ /* 0x000fe20000000176 */
[----:B------:R-:W-:Y:S01]  /*3210*/  UMOV UR16, 0x1c71c71d ;  /* 0x1c71c71d00107882 */ /* 0x000fe20000000000 */
[----:B------:R-:W-:Y:S01]  /*3220*/  DADD R34, R26, -R24 ;  /* 0x000000001a227229 */ /* 0x000fe20000000818 */
[----:B------:R-:W-:Y:S01]  /*3230*/  UMOV UR17, 0x3f8c71c7 ;  /* 0x3f8c71c700117882 */ /* 0x000fe20000000000 */
[--C-:B------:R-:W-:Y:S01]  /*3240*/  DFMA R22, R22, UR4, R28.reuse ;  /* 0x0000000416167c2b */ /* 0x100fe2000800001c */
[----:B------:R-:W-:Y:S01]  /*3250*/  UMOV UR12, 0x55555555 ;  /* 0x55555555000c7882 */ /* 0x000fe20000000000 */
[--C-:B------:R-:W-:Y:S01]  /*3260*/  DFMA R36, R36, UR4, R28.reuse ;  /* 0x0000000424247c2b */ /* 0x100fe2000800001c */
[----:B------:R-:W-:Y:S01]  /*3270*/  UMOV UR13, 0x3fb55555 ;  /* 0x3fb55555000d7882 */ /* 0x000fe20000000000 */
[--C-:B------:R-:W-:Y:S01]  /*3280*/  DFMA R40, R40, UR4, R28.reuse ;  /* 0x0000000428287c2b */ /* 0x100fe2000800001c */
[----:B------:R-:W-:Y:S01]  /*3290*/  STG.E.64 desc[UR6][R82.64], R20 ;  /* 0x0000001452007986 */ /* 0x000fe2000c101b06 */
[----:B------:R-:W-:-:S02]  /*32a0*/  DFMA R96, R94, UR4, R28 ;  /* 0x000000045e607c2b */ /* 0x000fc4000800001c */
[--C-:B------:R-:W-:Y:S02]  /*32b0*/  DFMA R110, R110, UR4, R28.reuse ;  /* 0x000000046e6e7c2b */ /* 0x100fe4000800001c */
[----:B------:R-:W-:Y:S02]  /*32c0*/  DFMA R112, R112, UR4, R28 ;  /* 0x0000000470707c2b */ /* 0x000fe4000800001c */
[C---:B------:R-:W-:Y:S02]  /*32d0*/  DFMA R22, R34.reuse, UR8, R22 ;  /* 0x0000000822167c2b */ /* 0x040fe40008000016 */
[----:B------:R-:W-:Y:S01]  /*32e0*/  DFMA R28, R34, UR8, R36 ;  /* 0x00000008221c7c2b */ /* 0x000fe20008000024 */
[----:B------:R-:W-:Y:S01]  /*32f0*/  UMOV UR8, 0x1c71c71d ;  /* 0x1c71c71d00087882 */ /* 0x000fe20000000000 */
[----:B------:R-:W-:Y:S01]  /*3300*/  DADD R34, R52, R46 ;  /* 0x0000000034227229 */ /* 0x000fe2000000002e */
[----:B------:R-:W-:Y:S01]  /*3310*/  UMOV UR9, 0x3f9c71c7 ;  /* 0x3f9c71c700097882 */ /* 0x000fe20000000000 */
[----:B------:R-:W-:-:S02]  /*3320*/  DADD R94, -R26, R24 ;  /* 0x000000001a5e7229 */ /* 0x000fc40000000118 */
[----:B------:R-:W-:Y:S02]  /*3330*/  DADD R36, R52, -R46 ;  /* 0x0000000034247229 */ /* 0x000fe4000000082e */
[----:B------:R-:W-:Y:S02]  /*3340*/  DADD R116, R126, R124 ;  /* 0x000000007e747229 */ /* 0x000fe4000000007c */
[C-C-:B------:R-:W-:Y:S02]  /*3350*/  DFMA R114, R34.reuse, UR4, R128.reuse ;  /* 0x0000000422727c2b */ /* 0x140fe40008000080 */
[----:B------:R-:W-:Y:S02]  /*3360*/  DFMA R120, R34, -UR18, R128 ;  /* 0x8000001222787c2b */ /* 0x000fe40008000080 */
[----:B------:R-:W-:Y:S02]  /*3370*/  DADD R132, -R52, R46 ;  /* 0x0000000034847229 */ /* 0x000fe4000000012e */
[----:B------:R-:W-:-:S02]  /*3380*/  DFMA R122, R36, UR4, R128 ;  /* 0x00000004247a7c2b */ /* 0x000fc40008000080 */
[C---:B------:R-:W-:Y:S02]  /*3390*/  DFMA R34, R94.reuse, UR8, R40 ;  /* 0x000000085e227c2b */ /* 0x040fe40008000028 */
[C---:B------:R-:W-:Y:S02]  /*33a0*/  DFMA R40, R94.reuse, UR8, R96 ;  /* 0x000000085e287c2b */ /* 0x040fe40008000060 */
[----:B------:R-:W-:Y:S02]  /*33b0*/  DFMA R36, R94, UR8, R110 ;  /* 0x000000085e247c2b */ /* 0x000fe4000800006e */
[----:B------:R-:W-:Y:S02]  /*33c0*/  DADD R130, R126, -R124 ;  /* 0x000000007e827229 */ /* 0x000fe4000000087c */
[C---:B------:R-:W-:Y:S02]  /*33d0*/  DFMA R96, R116.reuse, UR14, R114 ;  /* 0x0000000e74607c2b */ /* 0x040fe40008000072 */
[----:B------:R-:W-:-:S02]  /*33e0*/  DFMA R110, R116, -UR20, R120 ;  /* 0x80000014746e7c2b */ /* 0x000fc40008000078 */
[----:B------:R-:W-:Y:S02]  /*33f0*/  DADD R120, R52, R42 ;  /* 0x0000000034787229 */ /* 0x000fe4000000002a */
[----:B------:R-:W-:Y:S02]  /*3400*/  DFMA R114, R132, UR4, R128 ;  /* 0x0000000484727c2b */ /* 0x000fe40008000080 */
[C-C-:B------:R-:W-:Y:S02]  /*3410*/  DADD R132, R52.reuse, -R42.reuse ;  /* 0x0000000034847229 */ /* 0x140fe4000000082a */
[----:B------:R-:W-:Y:S02]  /*3420*/  DADD R136, -R52, R42 ;  /* 0x0000000034887229 */ /* 0x000fe4000000012a */
[----:B------:R-:W-:Y:S02]  /*3430*/  DFMA R94, R94, UR8, R112 ;  /* 0x000000085e5e7c2b */ /* 0x000fe40008000070 */
[----:B------:R-:W-:-:S02]  /*3440*/  DFMA R112, R130, UR14, R122 ;  /* 0x0000000e82707c2b */ /* 0x000fc4000800007a */
[----:B------:R-:W-:Y:S02]  /*3450*/  DADD R116, -R126, R124 ;  /* 0x000000007e747229 */ /* 0x000fe4000000017c */
[----:B------:R-:W-:Y:S02]  /*3460*/  DFMA R122, R120, UR4, R128 ;  /* 0x00000004787a7c2b */ /* 0x000fe40008000080 */
[----:B------:R-:W-:Y:S02]  /*3470*/  DADD R130, R126, R118 ;  /* 0x000000007e827229 */ /* 0x000fe40000000076 */
[----:B------:R-:W-:Y:S02]  /*3480*/  DFMA R120, R120, -UR18, R128 ;  /* 0x8000001278787c2b */ /* 0x000fe40008000080 */
[C-C-:B------:R-:W-:Y:S02]  /*3490*/  DADD R134, R126.reuse, -R118.reuse ;  /* 0x000000007e867229 */ /* 0x140fe40000000876 */
[----:B------:R-:W-:-:S02]  /*34a0*/  DADD R138, -R126, R118 ;  /* 0x000000007e8a7229 */ /* 0x000fc40000000176 */
[--C-:B------:R-:W-:Y:S02]  /*34b0*/  DFMA R132, R132, UR4, R128.reuse ;  /* 0x0000000484847c2b */ /* 0x100fe40008000080 */
[----:B------:R-:W-:Y:S02]  /*34c0*/  DFMA R136, R136, UR4, R128 ;  /* 0x0000000488887c2b */ /* 0x000fe40008000080 */
[----:B------:R-:W-:Y:S02]  /*34d0*/  DFMA R114, R116, UR14, R114 ;  /* 0x0000000e74727c2b */ /* 0x000fe40008000072 */
[C---:B------:R-:W-:Y:S02]  /*34e0*/  DFMA R116, R130.reuse, UR14, R122 ;  /* 0x0000000e82747c2b */ /* 0x040fe4000800007a */
[----:B------:R-:W-:Y:S02]  /*34f0*/  DFMA R120, R130, -UR20, R120 ;  /* 0x8000001482787c2b */ /* 0x000fe40008000078 */
[----:B------:R-:W-:-:S02]  /*3500*/  DFMA R132, R134, UR14, R132 ;  /* 0x0000000e86847c2b */ /* 0x000fc40008000084 */
[----:B------:R-:W-:Y:S02]  /*3510*/  DFMA R136, R138, UR14, R136 ;  /* 0x0000000e8a887c2b */ /* 0x000fe40008000088 */
[----:B------:R-:W-:Y:S02]  /*3520*/  DFMA R96, R26, UR8, R96 ;  /* 0x000000081a607c2b */ /* 0x000fe40008000060 */
[----:B------:R-:W-:Y:S02]  /*3530*/  DADD R122, R50, -R38 ;  /* 0x00000000327a7229 */ /* 0x000fe40000000826 */
[C---:B------:R-:W-:Y:S02]  /*3540*/  DFMA R110, R26.reuse, UR8, R110 ;  /* 0x000000081a6e7c2b */ /* 0x040fe4000800006e */
[C---:B------:R-:W-:Y:S02]  /*3550*/  DFMA R112, R26.reuse, UR8, R112 ;  /* 0x000000081a707c2b */ /* 0x040fe40008000070 */
[----:B------:R-:W-:-:S02]  /*3560*/  DFMA R114, R26, UR8, R114 ;  /* 0x000000081a727c2b */ /* 0x000fc40008000072 */
[C---:B------:R-:W-:Y:S02]  /*3570*/  DFMA R116, R26.reuse, UR8, R116 ;  /* 0x000000081a747c2b */ /* 0x040fe40008000074 */
[C---:B------:R-:W-:Y:S02]  /*3580*/  DFMA R120, R26.reuse, UR8, R120 ;  /* 0x000000081a787c2b */ /* 0x040fe40008000078 */
[C---:B------:R-:W-:Y:S02]  /*3590*/  DFMA R132, R26.reuse, UR8, R132 ;  /* 0x000000081a847c2b */ /* 0x040fe40008000084 */
[----:B------:R-:W-:Y:S01]  /*35a0*/  DFMA R136, R26, UR8, R136 ;  /* 0x000000081a887c2b */ /* 0x000fe20008000088 */
[----:B------:R-:W-:Y:S01]  /*35b0*/  UMOV UR8, 0x55555555 ;  /* 0x5555555500087882 */ /* 0x000fe20000000000 */
[----:B------:R-:W-:Y:S01]  /*35c0*/  DFMA R96, R24, UR16, R96 ;  /* 0x0000001018607c2b */ /* 0x000fe20008000060 */
[----:B------:R-:W-:Y:S01]  /*35d0*/  UMOV UR9, 0x3fb55555 ;  /* 0x3fb5555500097882 */ /* 0x000fe20000000000 */
[----:B------:R-:W-:-:S02]  /*35e0*/  DADD R126, -R50, R38 ;  /* 0x00000000327e7229 */ /* 0x000fc40000000126 */
[C---:B------:R-:W-:Y:S02]  /*35f0*/  DFMA R34, R122.reuse, UR12, R34 ;  /* 0x0000000c7a227c2b */ /* 0x040fe40008000022 */
[----:B------:R-:W-:Y:S02]  /*3600*/  DFMA R40, R122, UR12, R40 ;  /* 0x0000000c7a287c2b */ /* 0x000fe40008000028 */
[C---:B------:R-:W-:Y:S02]  /*3610*/  DFMA R110, R24.reuse, UR16, R110 ;  /* 0x00000010186e7c2b */ /* 0x040fe4000800006e */
[C---:B------:R-:W-:Y:S02]  /*3620*/  DFMA R112, R24.reuse, UR16, R112 ;  /* 0x0000001018707c2b */ /* 0x040fe40008000070 */
[C---:B------:R-:W-:Y:S02]  /*3630*/  DFMA R114, R24.reuse, UR16, R114 ;  /* 0x0000001018727c2b */ /* 0x040fe40008000072 */
[----:B------:R-:W-:-:S02]  /*3640*/  DFMA R116, R24, UR16, R116 ;  /* 0x0000001018747c2b */ /* 0x000fc40008000074 */
[C---:B------:R-:W-:Y:S02]  /*3650*/  DFMA R122, R24.reuse, UR16, R120 ;  /* 0x00000010187a7c2b */ /* 0x040fe40008000078 */
[C---:B------:R-:W-:Y:S02]  /*3660*/  DFMA R132, R24.reuse, UR16, R132 ;  /* 0x0000001018847c2b */ /* 0x040fe40008000084 */
[----:B------:R-:W-:Y:S01]  /*3670*/  DFMA R136, R24, UR16, R136 ;  /* 0x0000001018887c2b */ /* 0x000fe20008000088 */
[----:B------:R-:W-:Y:S01]  /*3680*/  UMOV UR16, 0x5551ab15 ;  /* 0x5551ab1500107882 */ /* 0x000fe20000000000 */
[----:B------:R-:W-:Y:S01]  /*3690*/  DFMA R96, R50, UR12, R96 ;  /* 0x0000000c32607c2b */ /* 0x000fe20008000060 */
[----:B------:R-:W-:Y:S01]  /*36a0*/  UMOV UR17, 0x3fb55555 ;  /* 0x3fb5555500117882 */ /* 0x000fe20000000000 */
[C---:B------:R-:W-:Y:S02]  /*36b0*/  DFMA R36, R126.reuse, UR12, R36 ;  /* 0x0000000c7e247c2b */ /* 0x040fe40008000024 */
[----:B------:R-:W-:-:S02]  /*36c0*/  DFMA R94, R126, UR12, R94 ;  /* 0x0000000c7e5e7c2b */ /* 0x000fc4000800005e */
[C---:B------:R-:W-:Y:S02]  /*36d0*/  DFMA R110, R50.reuse, UR12, R110 ;  /* 0x0000000c326e7c2b */ /* 0x040fe4000800006e */
[C---:B------:R-:W-:Y:S02]  /*36e0*/  DFMA R112, R50.reuse, UR12, R112 ;  /* 0x0000000c32707c2b */ /* 0x040fe40008000070 */
[C---:B------:R-:W-:Y:S01]  /*36f0*/  DFMA R114, R50.reuse, UR12, R114 ;  /* 0x0000000c32727c2b */ /* 0x040fe20008000072 */
[----:B------:R-:W-:Y:S01]  /*3700*/  UMOV UR12, 0x55555554 ;  /* 0x55555554000c7882 */ /* 0x000fe20000000000 */
[C---:B------:R-:W-:Y:S01]  /*3710*/  DFMA R120, R50.reuse, -UR8, R116 ;  /* 0x8000000832787c2b */ /* 0x040fe20008000074 */
[----:B------:R-:W-:Y:S01]  /*3720*/  UMOV UR13, 0x3fa55555 ;  /* 0x3fa55555000d7882 */ /* 0x000fe20000000000 */
[C---:B------:R-:W-:Y:S02]  /*3730*/  DFMA R126, R50.reuse, -UR8, R122 ;  /* 0x80000008327e7c2b */ /* 0x040fe4000800007a */
[----:B------:R-:W-:-:S02]  /*3740*/  DFMA R134, R50, -UR8, R132 ;  /* 0x8000000832867c2b */ /* 0x000fc40008000084 */
[----:B------:R-:W-:Y:S01]  /*3750*/  DFMA R138, R50, -UR8, R136 ;  /* 0x80000008328a7c2b */ /* 0x000fe20008000088 */
[----:B------:R-:W-:Y:S01]  /*3760*/  UMOV UR8, 0x55555554 ;  /* 0x5555555400087882 */ /* 0x000fe20000000000 */
[----:B------:R-:W-:Y:S01]  /*3770*/  UMOV UR9, 0x3fa55555 ;  /* 0x3fa5555500097882 */ /* 0x000fe20000000000 */
[C---:B------:R-:W-:Y:S02]  /*3780*/  DFMA R130, R38.reuse, -UR12, R120 ;  /* 0x8000000c26827c2b */ /* 0x040fe40008000078 */
[C---:B------:R-:W-:Y:S02]  /*3790*/  DFMA R50, R38.reuse, UR8, R96 ;  /* 0x0000000826327c2b */ /* 0x040fe40008000060 */
[C---:B------:R-:W-:Y:S01]  /*37a0*/  DFMA R110, R38.reuse, UR8, R110 ;  /* 0x00000008266e7c2b */ /* 0x040fe2000800006e */
[----:B------:R-:W0:Y:S01]  /*37b0*/  LDC.64 R96, c[0x0][0x3f0] ;  /* 0x0000fc00ff607b82 */ /* 0x000e220000000a00 */
[C---:B------:R-:W-:Y:S02]  /*37c0*/  DFMA R116, R38.reuse, UR8, R112 ;  /* 0x0000000826747c2b */ /* 0x040fe40008000070 */
[C---:B------:R-:W-:Y:S01]  /*37d0*/  DFMA R122, R38.reuse, UR8, R114 ;  /* 0x00000008267a7c2b */ /* 0x040fe20008000072 */
[----:B------:R-:W-:Y:S01]  /*37e0*/  UMOV UR8, 0x47044b69 ;  /* 0x47044b6900087882 */ /* 0x000fe20000000000 */
[C---:B------:R-:W-:Y:S01]  /*37f0*/  DFMA R132, R38.reuse, -UR12, R126 ;  /* 0x8000000c26847c2b */ /* 0x040fe2000800007e */
[----:B------:R-:W-:Y:S01]  /*3800*/  UMOV UR9, 0x3fc55555 ;  /* 0x3fc5555500097882 */ /* 0x000fe20000000000 */
[----:B------:R-:W-:-:S02]  /*3810*/  DFMA R136, R38, -UR12, R134 ;  /* 0x8000000c26887c2b */ /* 0x000fc40008000086 */
[----:B------:R-:W-:Y:S01]  /*3820*/  DFMA R138, R38, -UR12, R138 ;  /* 0x8000000c268a7c2b */ /* 0x000fe2000800008a */
[----:B------:R-:W-:Y:S01]  /*3830*/  UMOV UR12, 0x5551ab15 ;  /* 0x5551ab15000c7882 */ /* 0x000fe20000000000 */
[----:B------:R-:W0:Y:S01]  /*3840*/  LDC.64 R38, c[0x0][0x3f8] ;  /* 0x0000fe00ff267b82 */ /* 0x000e220000000a00 */
[C---:B------:R-:W-:Y:S01]  /*3850*/  DFMA R112, R54.reuse, 0.25, R50 ;  /* 0x3fd000003670782b */ /* 0x040fe20000000032 */
[----:B------:R-:W-:Y:S01]  /*3860*/  UMOV UR13, 0x3fb55555 ;  /* 0x3fb55555000d7882 */ /* 0x000fe20000000000 */
[C---:B------:R-:W-:Y:S02]  /*3870*/  DFMA R126, R54.reuse, -0.25, R122 ;  /* 0xbfd00000367e782b */ /* 0x040fe4000000007a */
[----:B------:R-:W-:Y:S02]  /*3880*/  DFMA R120, R54, -0.25, R116 ;  /* 0xbfd000003678782b */ /* 0x000fe40000000074 */
[----:B------:R-:W-:Y:S01]  /*3890*/  DADD R122, R44, R30 ;  /* 0x000000002c7a7229 */ /* 0x000fe2000000001e */
[----:B------:R-:W1:Y:S01]  /*38a0*/  LDC.64 R50, c[0x0][0x400] ;  /* 0x00010000ff327b82 */ /* 0x000e620000000a00 */
[----:B------:R-:W-:-:S02]  /*38b0*/  DFMA R114, R54, 0.25, R110 ;  /* 0x3fd000003672782b */ /* 0x000fc4000000006e */
[C-C-:B------:R-:W-:Y:S02]  /*38c0*/  DADD R54, R44.reuse, -R30.reuse ;  /* 0x000000002c367229 */ /* 0x140fe4000000081e */
[----:B------:R-:W-:Y:S02]  /*38d0*/  DADD R116, -R44, R30 ;  /* 0x000000002c747229 */ /* 0x000fe4000000011e */
[C---:B------:R-:W-:Y:S02]  /*38e0*/  DFMA R134, R48.reuse, 0.25, R132 ;  /* 0x3fd000003086782b */ /* 0x040fe40000000084 */
[C---:B------:R-:W-:Y:S02]  /*38f0*/  DFMA R130, R48.reuse, 0.25, R130 ;  /* 0x3fd000003082782b */ /* 0x040fe40000000082 */
[C---:B------:R-:W-:Y:S02]  /*3900*/  DFMA R110, R48.reuse, -0.25, R136 ;  /* 0xbfd00000306e782b */ /* 0x040fe40000000088 */
[----:B------:R-:W-:-:S02]  /*3910*/  DFMA R138, R48, -0.25, R138 ;  /* 0xbfd00000308a782b */ /* 0x000fc4000000008a */
[C-C-:B------:R-:W-:Y:S02]  /*3920*/  DADD R132, -R44.reuse, R8.reuse ;  /* 0x000000002c847229 */ /* 0x140fe40000000108 */
[----:B------:R-:W-:Y:S02]  /*3930*/  DADD R136, R44, -R8 ;  /* 0x000000002c887229 */ /* 0x000fe40000000808 */
[----:B------:R-:W-:Y:S02]  /*3940*/  DFMA R48, R122, 0.125, R120 ;  /* 0x3fc000007a30782b */ /* 0x000fe40000000078 */
[----:B------:R-:W-:Y:S02]  /*3950*/  DADD R120, R44, R8 ;  /* 0x000000002c787229 */ /* 0x000fe40000000008 */
[----:B------:R-:W-:Y:S02]  /*3960*/  DFMA R112, R54, 0.125, R112 ;  /* 0x3fc000003670782b */ /* 0x000fe40000000070 */
[----:B0-----:R-:W-:-:S02]  /*3970*/  DADD R44, R96, R38 ;  /* 0x00000000602c7229 */ /* 0x001fc40000000026 */
[----:B------:R-:W-:Y:S02]  /*3980*/  DFMA R114, R116, 0.125, R114 ;  /* 0x3fc000007472782b */ /* 0x000fe40000000072 */
[----:B------:R-:W-:Y:S02]  /*3990*/  DFMA R22, R96, UR8, R22 ;  /* 0x0000000860167c2b */ /* 0x000fe40008000016 */
[----:B------:R-:W-:Y:S02]  /*39a0*/  DFMA R54, R122, -0.125, R126 ;  /* 0xbfc000007a36782b */ /* 0x000fe4000000007e */
[----:B------:R-:W-:Y:S02]  /*39b0*/  DFMA R28, -R96, UR8, R28 ;  /* 0x00000008601c7c2b */ /* 0x000fe4000800011c */
[----:B------:R-:W-:Y:S01]  /*39c0*/  DFMA R130, R132, 0.125, R130 ;  /* 0x3fc000008482782b */ /* 0x000fe20000000082 */
[----:B------:R0:W-:Y:S01]  /*39d0*/  STG.E.64 desc[UR6][R80.64], R22 ;  /* 0x0000001650007986 */ /* 0x0001e2000c101b06 */
[----:B-1----:R-:W-:-:S02]  /*39e0*/  DADD R116, R96, R50 ;  /* 0x0000000060747229 */ /* 0x002fc40000000032 */
[----:B------:R-:W-:Y:S01]  /*39f0*/  DFMA R34, R38, UR8, R34 ;  /* 0x0000000826227c2b */ /* 0x000fe20008000022 */
[----:B------:R1:W-:Y:S01]  /*3a00*/  STG.E.64 desc[UR6][R84.64], R28 ;  /* 0x0000001c54007986 */ /* 0x0003e2000c101b06 */
[----:B------:R-:W-:Y:S02]  /*3a10*/  DFMA R134, R136, 0.125, R134 ;  /* 0x3fc000008886782b */ /* 0x000fe40000000086 */
[----:B------:R-:W-:Y:S02]  /*3a20*/  DFMA R40, -R38, UR8, R40 ;  /* 0x0000000826287c2b */ /* 0x000fe40008000128 */
[----:B------:R-:W-:Y:S01]  /*3a30*/  DFMA R110, R120, -0.125, R110 ;  /* 0xbfc00000786e782b */ /* 0x000fe2000000006e */
[----:B------:R-:W-:Y:S01]  /*3a40*/  STG.E.64 desc[UR6][R76.64], R34 ;  /* 0x000000224c007986 */ /* 0x000fe2000c101b06 */
[----:B------:R-:W-:Y:S02]  /*3a50*/  DADD R96, R96, -R50 ;  /* 0x0000000060607229 */ /* 0x000fe40000000832 */
[----:B------:R-:W-:Y:S01]  /*3a60*/  DFMA R36, R50, UR8, R36 ;  /* 0x0000000832247c2b */ /* 0x000fe20008000024 */
[----:B------:R-:W-:Y:S01]  /*3a70*/  STG.E.64 desc[UR6][R78.64], R40 ;  /* 0x000000284e007986 */ /* 0x000fe2000c101b06 */
[----:B------:R-:W-:-:S02]  /*3a80*/  DFMA R138, R120, 0.125, R138 ;  /* 0x3fc00000788a782b */ /* 0x000fc4000000008a */
[----:B------:R-:W-:Y:S02]  /*3a90*/  DFMA R94, -R50, UR8, R94 ;  /* 0x00000008325e7c2b */ /* 0x000fe4000800015e */
[C---:B------:R-:W-:Y:S01]  /*3aa0*/  DFMA R112, R44.reuse, UR12, R112 ;  /* 0x0000000c2c707c2b */ /* 0x040fe20008000070 */
[----:B------:R2:W-:Y:S01]  /*3ab0*/  STG.E.64 desc[UR6][R72.64], R36 ;  /* 0x0000002448007986 */ /* 0x0005e2000c101b06 */
[----:B------:R-:W-:Y:S02]  /*3ac0*/  DFMA R114, R44, -UR16, R114 ;  /* 0x800000102c727c2b */ /* 0x000fe40008000072 */
[C---:B------:R-:W-:Y:S01]  /*3ad0*/  DFMA R48, R108.reuse, UR12, R48 ;  /* 0x0000000c6c307c2b */ /* 0x040fe20008000030 */
[----:B------:R-:W-:Y:S01]  /*3ae0*/  STG.E.64 desc[UR6][R74.64], R94 ;  /* 0x0000005e4a007986 */ /* 0x000fe2000c101b06 */
[----:B------:R-:W-:Y:S02]  /*3af0*/  DFMA R54, R108, -UR16, R54 ;  /* 0x800000106c367c2b */ /* 0x000fe40008000036 */
[C---:B------:R-:W-:Y:S01]  /*3b00*/  DFMA R130, R116.reuse, UR12, R130 ;  /* 0x0000000c74827c2b */ /* 0x040fe20008000082 */
[----:B------:R-:W-:Y:S01]  /*3b10*/  STG.E.64 desc[UR6][R68.64], R112 ;  /* 0x0000007044007986 */ /* 0x000fe2000c101b06 */
[----:B------:R-:W-:-:S02]  /*3b20*/  DFMA R134, R116, -UR16, R134 ;  /* 0x8000001074867c2b */ /* 0x000fc40008000086 */
[C---:B------:R-:W-:Y:S01]  /*3b30*/  DFMA R110, R96.reuse, UR12, R110 ;  /* 0x0000000c606e7c2b */ /* 0x040fe2000800006e */
[----:B------:R-:W-:Y:S01]  /*3b40*/  STG.E.64 desc[UR6][R70.64], R114 ;  /* 0x0000007246007986 */ /* 0x000fe2000c101b06 */
[----:B------:R-:W-:-:S03]  /*3b50*/  DFMA R138, R96, -UR16, R138 ;  /* 0x80000010608a7c2b */ /* 0x000fc6000800008a */
[----:B------:R-:W-:Y:S04]  /*3b60*/  STG.E.64 desc[UR6][R64.64], R48 ;  /* 0x0000003040007986 */ /* 0x000fe8000c101b06 */
[----:B------:R-:W-:Y:S04]  /*3b70*/  STG.E.64 desc[UR6][R66.64], R54 ;  /* 0x0000003642007986 */ /* 0x000fe8000c101b06 */
[----:B------:R-:W-:Y:S04]  /*3b80*/  STG.E.64 desc[UR6][R60.64], R130 ;  /* 0x000000823c007986 */ /* 0x000fe8000c101b06 */
[----:B------:R-:W-:Y:S04]  /*3b90*/  STG.E.64 desc[UR6][R62.64], R134 ;  /* 0x000000863e007986 */ /* 0x000fe8000c101b06 */
[----:B------:R-:W-:Y:S04]  /*3ba0*/  STG.E.64 desc[UR6][R56.64], R110 ;  /* 0x0000006e38007986 */ /* 0x000fe8000c101b06 */
[----:B------:R-:W-:Y:S04]  /*3bb0*/  STG.E.64 desc[UR6][R58.64], R138 ;  /* 0x0000008a3a007986 */ /* 0x000fe8000c101b06 */
[----:B------:R-:W3:Y:S01]  /*3bc0*/  LDG.E R91, desc[UR6][R90.64] ;  /* 0x000000065a5b7981 */ /* 0x000ee2000c1e1900 */
[----:B0-----:R-:W-:Y:S01]  /*3bd0*/  DADD R22, R46, R42 ;  /* 0x000000002e167229 */ /* 0x001fe2000000002a */
[----:B------:R-:W-:Y:S01]  /*3be0*/  UMOV UR8, 0x1c71c71c ;  /* 0x1c71c71c00087882 */ /* 0x000fe20000000000 */
[----:B-1----:R-:W-:Y:S01]  /*3bf0*/  DADD R28, R124, R118 ;  /* 0x000000007c1c7229 */ /* 0x002fe20000000076 */
[----:B------:R-:W-:Y:S01]  /*3c00*/  UMOV UR9, 0x3fac71c7 ;  /* 0x3fac71c700097882 */ /* 0x000fe20000000000 */
[----:B------:R-:W-:Y:S01]  /*3c10*/  UMOV UR22, 0x1c71c71d ;  /* 0x1c71c71d00167882 */ /* 0x000fe20000000000 */
[----:B------:R-:W-:Y:S01]  /*3c20*/  UMOV UR23, 0x3f9c71c7 ;  /* 0x3f9c71c700177882 */ /* 0x000fe20000000000 */
[----:B--2---:R-:W-:-:S02]  /*3c30*/  DADD R36, R30, -R8 ;  /* 0x000000001e247229 */ /* 0x004fc40000000808 */
[----:B------:R-:W-:-:S08]  /*3c40*/  DFMA R20, R22, UR4, R128 ;  /* 0x0000000416147c2b */ /* 0x000fd00008000080 */
[----:B------:R-:W-:-:S08]  /*3c50*/  DFMA R20, R28, UR14, R20 ;  /* 0x0000000e1c147c2b */ /* 0x000fd00008000014 */
[----:B------:R-:W-:-:S08]  /*3c60*/  DFMA R20, R26, -UR8, R20 ;  /* 0x800000081a147c2b */ /* 0x000fd00008000014 */
[----:B------:R-:W-:Y:S02]  /*3c70*/  DFMA R34, R24, -UR22, R20 ;  /* 0x8000001618227c2b */ /* 0x000fe40008000014 */
[----:B------:R-:W3:Y:S06]  /*3c80*/  LDC.64 R20, c[0x0][0x390] ;  /* 0x0000e400ff147b82 */ /* 0x000eec0000000a00 */
[----:B------:R-:W-:-:S08]  /*3c90*/  DFMA R34, R32, 0.25, R34 ;  /* 0x3fd000002022782b */ /* 0x000fd00000000022 */
[----:B------:R-:W-:-:S08]  /*3ca0*/  DFMA R34, R36, 0.125, R34 ;  /* 0x3fc000002422782b */ /* 0x000fd00000000022 */
[----:B------:R-:W-:Y:S01]  /*3cb0*/  DFMA R34, R106, UR12, R34 ;  /* 0x0000000c6a227c2b */ /* 0x000fe20008000022 */
[----:B---3--:R-:W-:-:S06]  /*3cc0*/  IMAD.WIDE R36, R91, 0x8, R20 ;  /* 0x000000085b247825 */ /* 0x008fcc00078e0214 */
[----:B------:R0:W-:Y:S04]  /*3cd0*/  STG.E.64 desc[UR6][R36.64], R34 ;  /* 0x0000002224007986 */ /* 0x0001e8000c101b06 */
[----:B------:R-:W2:Y:S01]  /*3ce0*/  LDG.E R93, desc[UR6][R92.64] ;  /* 0x000000065c5d7981 */ /* 0x000ea2000c1e1900 */
[----:B------:R-:W-:-:S08]  /*3cf0*/  DFMA R22, R22, -UR18, R128 ;  /* 0x8000001216167c2b */ /* 0x000fd00008000080 */
[----:B------:R-:W-:Y:S02]  /*3d00*/  DFMA R22, R28, -UR20, R22 ;  /* 0x800000141c167c2b */ /* 0x000fe40008000016 */
[----:B------:R-:W-:-:S06]  /*3d10*/  DADD R28, -R30, R8 ;  /* 0x000000001e1c7229 */ /* 0x000fcc0000000108 */
[----:B------:R-:W-:-:S08]  /*3d20*/  DFMA R22, R26, -UR8, R22 ;  /* 0x800000081a167c2b */ /* 0x000fd00008000016 */
[----:B------:R-:W-:-:S08]  /*3d30*/  DFMA R22, R24, -UR22, R22 ;  /* 0x8000001618167c2b */ /* 0x000fd00008000016 */
[----:B------:R-:W-:-:S08]  /*3d40*/  DFMA R22, R32, 0.25, R22 ;  /* 0x3fd000002016782b */ /* 0x000fd00000000016 */
[----:B------:R-:W-:-:S08]  /*3d50*/  DFMA R22, R28, 0.125, R22 ;  /* 0x3fc000001c16782b */ /* 0x000fd00000000016 */
[----:B------:R-:W-:Y:S02]  /*3d60*/  DFMA R22, R106, -UR16, R22 ;  /* 0x800000106a167c2b */ /* 0x000fe40008000016 */
[----:B0-----:R-:W-:Y:S01]  /*3d70*/  DADD R34, R46, -R42 ;  /* 0x000000002e227229 */ /* 0x001fe2000000082a */
[----:B--2---:R-:W-:-:S05]  /*3d80*/  IMAD.WIDE R28, R93, 0x8, R20 ;  /* 0x000000085d1c7825 */ /* 0x004fca00078e0214 */
[----:B------:R0:W-:Y:S04]  /*3d90*/  STG.E.64 desc[UR6][R28.64], R22 ;  /* 0x000000161c007986 */ /* 0x0001e8000c101b06 */
[----:B------:R-:W2:Y:S01]  /*3da0*/  LDG.E R87, desc[UR6][R86.64] ;  /* 0x0000000656577981 */ /* 0x000ea2000c1e1900 */
[----:B------:R-:W-:Y:S02]  /*3db0*/  DADD R36, R124, -R118 ;  /* 0x000000007c247229 */ /* 0x000fe40000000876 */
[----:B------:R-:W-:Y:S02]  /*3dc0*/  DFMA R34, R34, UR4, R128 ;  /* 0x0000000422227c2b */ /* 0x000fe40008000080 */
[----:B------:R-:W-:Y:S02]  /*3dd0*/  DADD R8, R30, R8 ;  /* 0x000000001e087229 */ /* 0x000fe40000000008 */
[----:B------:R-:W-:-:S04]  /*3de0*/  DADD R38, R38, -R50 ;  /* 0x0000000026267229 */ /* 0x000fc80000000832 */
[----:B------:R-:W-:-:S08]  /*3df0*/  DFMA R34, R36, UR14, R34 ;  /* 0x0000000e24227c2b */ /* 0x000fd00008000022 */
[----:B------:R-:W-:-:S08]  /*3e00*/  DFMA R34, R26, -UR8, R34 ;  /* 0x800000081a227c2b */ /* 0x000fd00008000022 */
[----:B------:R-:W-:-:S08]  /*3e10*/  DFMA R34, R24, -UR22, R34 ;  /* 0x8000001618227c2b */ /* 0x000fd00008000022 */
[----:B------:R-:W-:-:S08]  /*3e20*/  DFMA R34, R32, -0.25, R34 ;  /* 0xbfd000002022782b */ /* 0x000fd00000000022 */
[----:B------:R-:W-:-:S08]  /*3e30*/  DFMA R34, R8, 0.125, R34 ;  /* 0x3fc000000822782b */ /* 0x000fd00000000022 */
[----:B------:R-:W-:Y:S01]  /*3e40*/  DFMA R34, R38, UR12, R34 ;  /* 0x0000000c26227c2b */ /* 0x000fe20008000022 */
[----:B------:R-:W1:Y:S01]  /*3e50*/  MUFU.RCP64H R31, R99 ;  /* 0x00000063001f7308 */ /* 0x000e620000001800 */
[----:B------:R-:W-:Y:S01]  /*3e60*/  IMAD.MOV.U32 R30, RZ, RZ, 0x1 ;  /* 0x00000001ff1e7424 */ /* 0x000fe200078e00ff */
[----:B0-----:R-:W-:Y:S01]  /*3e70*/  DADD R28, -R46, R42 ;  /* 0x000000002e1c7229 */ /* 0x001fe2000000012a */
[----:B--2---:R-:W-:-:S05]  /*3e80*/  IMAD.WIDE R22, R87, 0x8, R20 ;  /* 0x0000000857167825 */ /* 0x004fca00078e0214 */
[----:B------:R0:W-:Y:S04]  /*3e90*/  STG.E.64 desc[UR6][R22.64], R34 ;  /* 0x0000002216007986 */ /* 0x0001e8000c101b06 */
[----:B------:R-:W2:Y:S01]  /*3ea0*/  LDG.E R89, desc[UR6][R88.64] ;  /* 0x0000000658597981 */ /* 0x000ea2000c1e1900 */
[----:B-1----:R-:W-:Y:S01]  /*3eb0*/  DFMA R36, -R98, R30, 1 ;  /* 0x3ff000006224742b */ /* 0x002fe2000000011e */
[----:B------:R-:W-:Y:S01]  /*3ec0*/  FSETP.GEU.AND P2, PT, |R53|, 6.5827683646048100446e-37, PT ;  /* 0x036000003500780b */ /* 0x000fe20003f4e200 */
[----:B------:R-:W-:Y:S01]  /*3ed0*/  DADD R118, -R124, R118 ;  /* 0x000000007c767229 */ /* 0x000fe20000000176 */
[----:B------:R-:W-:Y:S01]  /*3ee0*/  BSSY.RECONVERGENT B2, `(.L_x_79) ;  /* 0x000001c000027945 */ /* 0x000fe20003800200 */
[----:B------:R-:W-:-:S04]  /*3ef0*/  DFMA R28, R28, UR4, R128 ;  /* 0x000000041c1c7c2b */ /* 0x000fc80008000080 */
[----:B------:R-:W-:-:S04]  /*3f00*/  DFMA R36, R36, R36, R36 ;  /* 0x000000242424722b */ /* 0x000fc80000000024 */
[----:B------:R-:W-:-:S04]  /*3f10*/  DFMA R28, R118, UR14, R28 ;  /* 0x0000000e761c7c2b */ /* 0x000fc8000800001c */
[----:B------:R-:W-:-:S04]  /*3f20*/  DFMA R36, R30, R36, R30 ;  /* 0x000000241e24722b */ /* 0x000fc8000000001e */
[----:B------:R-:W-:-:S04]  /*3f30*/  DFMA R28, R26, -UR8, R28 ;  /* 0x800000081a1c7c2b */ /* 0x000fc8000800001c */
[----:B0-----:R-:W-:-:S04]  /*3f40*/  DFMA R22, -R98, R36, 1 ;  /* 0x3ff000006216742b */ /* 0x001fc80000000124 */
[----:B------:R-:W-:-:S04]  /*3f50*/  DFMA R28, R24, -UR22, R28 ;  /* 0x80000016181c7c2b */ /* 0x000fc8000800001c */
[----:B------:R-:W-:-:S04]  /*3f60*/  DFMA R36, R36, R22, R36 ;  /* 0x000000162424722b */ /* 0x000fc80000000024 */
[----:B------:R-:W-:-:S04]  /*3f70*/  DFMA R28, R32, -0.25, R28 ;  /* 0xbfd00000201c782b */ /* 0x000fc8000000001c */
[----:B------:R-:W-:-:S04]  /*3f80*/  DMUL R22, R52, R36 ;  /* 0x0000002434167228 */ /* 0x000fc80000000000 */
[----:B------:R-:W-:-:S04]  /*3f90*/  DFMA R28, R8, -0.125, R28 ;  /* 0xbfc00000081c782b */ /* 0x000fc8000000001c */
[----:B------:R-:W-:-:S04]  /*3fa0*/  DFMA R8, -R98, R22, R52 ;  /* 0x000000166208722b */ /* 0x000fc80000000134 */
[----:B------:R-:W-:-:S04]  /*3fb0*/  DFMA R28, R38, -UR16, R28 ;  /* 0x80000010261c7c2b */ /* 0x000fc8000800001c */
[----:B------:R-:W-:-:S10]  /*3fc0*/  DFMA R8, R36, R8, R22 ;  /* 0x000000082408722b */ /* 0x000fd40000000016 */
[----:B------:R-:W-:-:S05]  /*3fd0*/  FFMA R0, RZ, R99, R9 ;  /* 0x00000063ff007223 */ /* 0x000fca0000000009 */
[----:B------:R-:W-:Y:S01]  /*3fe0*/  FSETP.GT.AND P0, PT, |R0|, 1.469367938527859385e-39, PT ;  /* 0x001000000000780b */ /* 0x000fe20003f04200 */
[----:B--2---:R-:W-:-:S05]  /*3ff0*/  IMAD.WIDE R20, R89, 0x8, R20 ;  /* 0x0000000859147825 */ /* 0x004fca00078e0214 */
[----:B------:R0:W-:Y:S07]  /*4000*/  STG.E.64 desc[UR6][R20.64], R28 ;  /* 0x0000001c14007986 */ /* 0x0001ee000c101b06 */
[----:B------:R-:W-:Y:S05]  /*4010*/  @P0 BRA P2, `(.L_x_80) ;  /* 0x0000000000200947 */ /* 0x000fea0001000000 */
[----:B------:R-:W-:Y:S01]  /*4020*/  IMAD.MOV.U32 R114, RZ, RZ, R52 ;  /* 0x000000ffff727224 */ /* 0x000fe200078e0034 */
[----:B------:R-:W-:Y:S01]  /*4030*/  MOV R115, R53 ;  /* 0x0000003500737202 */ /* 0x000fe20000000f00 */
[----:B------:R-:W-:Y:S01]  /*4040*/  IMAD.MOV.U32 R112, RZ, RZ, R98 ;  /* 0x000000ffff707224 */ /* 0x000fe200078e0062 */
[----:B------:R-:W-:Y:S01]  /*4050*/  MOV R0, 0x4080 ;  /* 0x0000408000007802 */ /* 0x000fe20000000f00 */
[----:B------:R-:W-:-:S07]  /*4060*/  IMAD.MOV.U32 R113, RZ, RZ, R99 ;  /* 0x000000ffff717224 */ /* 0x000fce00078e0063 */
[----:B0-----:R-:W-:Y:S05]  /*4070*/  CALL.REL.NOINC `($__internal_3_$__cuda_sm20_div_rn_f64_full) ;  /* 0x0000000c00247944 */ /* 0x001fea0003c00000 */
[----:B------:R-:W-:Y:S01]  /*4080*/  MOV R8, R22 ;  /* 0x0000001600087202 */ /* 0x000fe20000000f00 */
[----:B------:R-:W-:-:S07]  /*4090*/  IMAD.MOV.U32 R9, RZ, RZ, R23 ;  /* 0x000000ffff097224 */ /* 0x000fce00078e0017 */
.L_x_80:
[----:B------:R-:W-:Y:S05]  /*40a0*/  BSYNC.RECONVERGENT B2 ;  /* 0x0000000000027941 */ /* 0x000fea0003800200 */
.L_x_79:
[----:B0-----:R-:W0:Y:S01]  /*40b0*/  MUFU.RCP64H R21, R99 ;  /* 0x0000006300157308 */ /* 0x001e220000001800 */
[----:B------:R-:W-:Y:S01]  /*40c0*/  IMAD.MOV.U32 R20, RZ, RZ, 0x1 ;  /* 0x00000001ff147424 */ /* 0x000fe200078e00ff */
[----:B------:R-:W-:Y:S01]  /*40d0*/  FSETP.GEU.AND P2, PT, |R47|, 6.5827683646048100446e-37, PT ;  /* 0x036000002f00780b */ /* 0x000fe20003f4e200 */
[----:B------:R-:W-:Y:S04]  /*40e0*/  BSSY.RECONVERGENT B2, `(.L_x_81) ;  /* 0x0000014000027945 */ /* 0x000fe80003800200 */
        /* <DEDUP_REMOVED lines=13> */
[----:B------:R-:W-:Y:S01]  /*41c0*/  MOV R113, R99 ;  /* 0x0000006300717202 */ /* 0x000fe20000000f00 */
[----:B------:R-:W-:Y:S01]  /*41d0*/  IMAD.MOV.U32 R112, RZ, RZ, R98 ;  /* 0x000000ffff707224 */ /* 0x000fe200078e0062 */
[----:B------:R-:W-:-:S07]  /*41e0*/  MOV R0, 0x4200 ;  /* 0x0000420000007802 */ /* 0x000fce0000000f00 */
[----:B------:R-:W-:Y:S05]  /*41f0*/  CALL.REL.NOINC `($__internal_3_$__cuda_sm20_div_rn_f64_full) ;  /* 0x0000000800c47944 */ /* 0x000fea0003c00000 */
[----:B------:R-:W-:Y:S02]  /*4200*/  IMAD.MOV.U32 R24, RZ, RZ, R22 ;  /* 0x000000ffff187224 */ /* 0x000fe400078e0016 */
[----:B------:R-:W-:-:S07]  /*4210*/  IMAD.MOV.U32 R25, RZ, RZ, R23 ;  /* 0x000000ffff197224 */ /* 0x000fce00078e0017 */
.L_x_82:
[----:B------:R-:W-:Y:S05]  /*4220*/  BSYNC.RECONVERGENT B2 ;  /* 0x0000000000027941 */ /* 0x000fea0003800200 */
.L_x_81:
[----:B------:R-:W0:Y:S01]  /*4230*/  MUFU.RCP64H R21, R99 ;  /* 0x0000006300157308 */ /* 0x000e220000001800 */
[----:B------:R-:W-:Y:S01]  /*4240*/  MOV R20, 0x1 ;  /* 0x0000000100147802 */ /* 0x000fe20000000f00 */
[----:B------:R-:W-:Y:S01]  /*4250*/  BSSY.RECONVERGENT B2, `(.L_x_83) ;  /* 0x0000015000027945 */ /* 0x000fe20003800200 */
[----:B------:R-:W-:-:S04]  /*4260*/  FSETP.GEU.AND P2, PT, |R43|, 6.5827683646048100446e-37, PT ;  /* 0x036000002b00780b */ /* 0x000fc80003f4e200 */
        /* <DEDUP_REMOVED lines=12> */
[----:B------:R-:W-:Y:S01]  /*4330*/  MOV R115, R43 ;  /* 0x0000002b00737202 */ /* 0x000fe20000000f00 */
[----:B------:R-:W-:Y:S01]  /*4340*/  IMAD.MOV.U32 R113, RZ, RZ, R99 ;  /* 0x000000ffff717224 */ /* 0x000fe200078e0063 */
[----:B------:R-:W-:Y:S02]  /*4350*/  MOV R112, R98 ;  /* 0x0000006200707202 */ /* 0x000fe40000000f00 */
[----:B------:R-:W-:-:S07]  /*4360*/  MOV R0, 0x4380 ;  /* 0x0000438000007802 */ /* 0x000fce0000000f00 */
[----:B------:R-:W-:Y:S05]  /*4370*/  CALL.REL.NOINC `($__internal_3_$__cuda_sm20_div_rn_f64_full) ;  /* 0x0000000800647944 */ /* 0x000fea0003c00000 */
[----:B------:R-:W-:Y:S01]  /*4380*/  IMAD.MOV.U32 R20, RZ, RZ, R22 ;  /* 0x000000ffff147224 */ /* 0x000fe200078e0016 */
[----:B------:R-:W-:-:S07]  /*4390*/  MOV R21, R23 ;  /* 0x0000001700157202 */ /* 0x000fce0000000f00 */
.L_x_84:
[----:B------:R-:W-:Y:S05]  /*43a0*/  BSYNC.RECONVERGENT B2 ;  /* 0x0000000000027941 */ /* 0x000fea0003800200 */
.L_x_83:
[----:B------:R-:W0:Y:S01]  /*43b0*/  LDC.64 R22, c[0x0][0x3b8] ;  /* 0x0000ee00ff167b82 */ /* 0x000e220000000a00 */
[----:B------:R-:W1:Y:S01]  /*43c0*/  MUFU.RCP64H R31, R101 ;  /* 0x00000065001f7308 */ /* 0x000e620000001800 */
[----:B------:R-:W-:Y:S01]  /*43d0*/  VIADD R30, R101, 0x300402 ;  /* 0x00300402651e7836 */ /* 0x000fe20000000000 */
[----:B------:R-:W-:Y:S04]  /*43e0*/  BSSY.RECONVERGENT B1, `(.L_x_85) ;  /* 0x0000015000017945 */ /* 0x000fe80003800200 */
[----:B------:R-:W-:Y:S01]  /*43f0*/  FSETP.GEU.AND P0, PT, |R30|, 5.8789094863358348022e-39, PT ;  /* 0x004004021e00780b */ /* 0x000fe20003f0e200 */
[----:B------:R-:W2:Y:S01]  /*4400*/  LDC R19, c[0x0][0x418] ;  /* 0x00010600ff137b82 */ /* 0x000ea20000000800 */
[----:B-1----:R-:W-:Y:S01]  /*4410*/  DFMA R28, -R100, R30, 1 ;  /* 0x3ff00000641c742b */ /* 0x002fe2000000011e */
[----:B0-----:R-:W-:-:S07]  /*4420*/  IMAD.WIDE R22, R11, 0x8, R22 ;  /* 0x000000080b167825 */ /* 0x001fce00078e0216 */
[----:B------:R-:W-:Y:S01]  /*4430*/  DFMA R32, R28, R28, R28 ;  /* 0x0000001c1c20722b */ /* 0x000fe2000000001c */
[----:B------:R0:W-:Y:S01]  /*4440*/  STG.E.64 desc[UR6][R22.64], R8 ;  /* 0x0000000816007986 */ /* 0x0001e2000c101b06 */
[----:B--2---:R-:W-:-:S06]  /*4450*/  IMAD.WIDE R26, R19, 0x8, R22 ;  /* 0x00000008131a7825 */ /* 0x004fcc00078e0216 */
[----:B------:R-:W-:Y:S01]  /*4460*/  DFMA R32, R30, R32, R30 ;  /* 0x000000201e20722b */ /* 0x000fe2000000001e */
[----:B------:R0:W-:Y:S01]  /*4470*/  STG.E.64 desc[UR6][R26.64], R24 ;  /* 0x000000181a007986 */ /* 0x0001e2000c101b06 */
[----:B------:R-:W-:-:S06]  /*4480*/  IMAD.WIDE R28, R19, 0x8, R26 ;  /* 0x00000008131c7825 */ /* 0x000fcc00078e021a */
[----:B------:R-:W-:Y:S01]  /*4490*/  DFMA R34, -R100, R32, 1 ;  /* 0x3ff000006422742b */ /* 0x000fe20000000120 */
[----:B------:R0:W-:Y:S07]  /*44a0*/  STG.E.64 desc[UR6][R28.64], R20 ;  /* 0x000000141c007986 */ /* 0x0001ee000c101b06 */
[----:B------:R-:W-:Y:S01]  /*44b0*/  DFMA R32, R32, R34, R32 ;  /* 0x000000222020722b */ /* 0x000fe20000000020 */
[----:B------:R-:W-:Y:S10]  /*44c0*/  @P0 BRA `(.L_x_86) ;  /* 0x0000000000180947 */ /* 0x000ff40003800000 */
[----:B------:R-:W-:Y:S01]  /*44d0*/  LOP3.LUT R0, R101, 0x7fffffff, RZ, 0xc0, !PT ;  /* 0x7fffffff65007812 */ /* 0x000fe200078ec0ff */
[----:B------:R-:W-:Y:S01]  /*44e0*/  IMAD.MOV.U32 R31, RZ, RZ, R101 ;  /* 0x000000ffff1f7224 */ /* 0x000fe200078e0065 */
[----:B------:R-:W-:Y:S02]  /*44f0*/  MOV R30, R100 ;  /* 0x00000064001e7202 */ /* 0x000fe40000000f00 */
[----:B------:R-:W-:Y:S02]  /*4500*/  IADD3 R19, PT, PT, R0, -0x100000, RZ ;  /* 0xfff0000000137810 */ /* 0x000fe40007ffe0ff */
[----:B------:R-:W-:-:S07]  /*4510*/  MOV R0, 0x4530 ;  /* 0x0000453000007802 */ /* 0x000fce0000000f00 */
[----:B0-----:R-:W-:Y:S05]  /*4520*/  CALL.REL.NOINC `($__internal_2_$__cuda_sm20_dblrcp_rn_slowpath_v3) ;  /* 0x00000004004c7944 */ /* 0x001fea0003c00000 */
.L_x_86:
[----:B------:R-:W-:Y:S05]  /*4530*/  BSYNC.RECONVERGENT B1 ;  /* 0x0000000000017941 */ /* 0x000fea0003800200 */
.L_x_85:
[C---:B0-----:R-:W-:Y:S01]  /*4540*/  DMUL R22, R104.reuse, UR24 ;  /* 0x0000001868167c28 */ /* 0x041fe20008000000 */
[----:B------:R-:W-:Y:S01]  /*4550*/  UMOV UR4, 0x1c71c71c ;  /* 0x1c71c71c00047882 */ /* 0x000fe20000000000 */
[----:B------:R-:W-:Y:S01]  /*4560*/  DMUL R26, R104, R102 ;  /* 0x00000066681a7228 */ /* 0x000fe20000000000 */
[----:B------:R-:W-:Y:S01]  /*4570*/  UMOV UR5, 0x3fbc71c7 ;  /* 0x3fbc71c700057882 */ /* 0x000fe20000000000 */
[----:B------:R-:W-:Y:S01]  /*4580*/  IMAD.MOV.U32 R42, RZ, RZ, 0x0 ;  /* 0x00000000ff2a7424 */ /* 0x000fe200078e00ff */
[----:B------:R-:W-:Y:S01]  /*4590*/  MOV R43, 0x3ff00000 ;  /* 0x3ff00000002b7802 */ /* 0x000fe20000000f00 */
[----:B------:R-:W0:Y:S02]  /*45a0*/  LDC.64 R54, c[0x0][0x398] ;  /* 0x0000e600ff367b82 */ /* 0x000e240000000a00 */
[----:B------:R-:W-:Y:S02]  /*45b0*/  DMUL R22, R102, R22 ;  /* 0x0000001666167228 */ /* 0x000fe40000000000 */
[----:B------:R-:W-:-:S02]  /*45c0*/  DMUL R26, R26, R32 ;  /* 0x000000201a1a7228 */ /* 0x000fc40000000000 */
[--C-:B------:R-:W-:Y:S02]  /*45d0*/  DFMA R28, R8, 4.5, R42.reuse ;  /* 0x40120000081c782b */ /* 0x100fe4000000002a */
[--C-:B------:R-:W-:Y:S01]  /*45e0*/  DFMA R30, R24, 4.5, R42.reuse ;  /* 0x40120000181e782b */ /* 0x100fe2000000002a */
[----:B------:R-:W1:Y:S01]  /*45f0*/  LDC.64 R56, c[0x0][0x3a0] ;  /* 0x0000e800ff387b82 */ /* 0x000e620000000a00 */
[----:B------:R-:W-:Y:S02]  /*4600*/  DMUL R22, R22, R32 ;  /* 0x0000002016167228 */ /* 0x000fe40000000000 */
[--C-:B------:R-:W-:Y:S02]  /*4610*/  DFMA R8, R8, -4.5, R42.reuse ;  /* 0xc01200000808782b */ /* 0x100fe4000000002a */
[--C-:B------:R-:W-:Y:S02]  /*4620*/  DFMA R24, R24, -4.5, R42.reuse ;  /* 0xc01200001818782b */ /* 0x100fe4000000002a */
[----:B------:R-:W-:-:S02]  /*4630*/  DFMA R32, R20, 4.5, R42 ;  /* 0x401200001420782b */ /* 0x000fc4000000002a */
[----:B------:R-:W-:Y:S02]  /*4640*/  DMUL R22, R22, UR4 ;  /* 0x0000000416167c28 */ /* 0x000fe40008000000 */
[----:B------:R-:W-:Y:S02]  /*4650*/  DFMA R42, R20, -4.5, R42 ;  /* 0xc0120000142a782b */ /* 0x000fe4000000002a */
[----:B------:R-:W-:Y:S02]  /*4660*/  DSETP.GT.AND P0, PT, R26, RZ, PT ;  /* 0x000000ff1a00722a */ /* 0x000fe40003f04000 */
[----:B------:R-:W-:Y:S01]  /*4670*/  DMUL R30, R30, UR4 ;  /* 0x000000041e1e7c28 */ /* 0x000fe20008000000 */
[--C-:B0-----:R-:W-:Y:S01]  /*4680*/  IMAD.WIDE R44, R15, 0x8, R54.reuse ;  /* 0x000000080f2c7825 */ /* 0x101fe200078e0236 */
[C---:B------:R-:W-:Y:S02]  /*4690*/  DMUL R6, R22.reuse, R6 ;  /* 0x0000000616067228 */ /* 0x040fe40000000000 */
[C---:B------:R-:W-:Y:S01]  /*46a0*/  DMUL R20, R22.reuse, R4 ;  /* 0x0000000416147228 */ /* 0x040fe20000000000 */
[----:B------:R-:W-:Y:S01]  /*46b0*/  IMAD.WIDE R52, R18, 0x8, R54 ;  /* 0x0000000812347825 */ /* 0x000fe200078e0236 */
[----:B------:R-:W-:-:S02]  /*46c0*/  DMUL R26, R22, R2 ;  /* 0x00000002161a7228 */ /* 0x000fc40000000000 */
[----:B------:R-:W-:Y:S01]  /*46d0*/  DMUL R24, R24, UR4 ;  /* 0x0000000418187c28 */ /* 0x000fe20008000000 */
[----:B-1----:R-:W-:Y:S01]  /*46e0*/  IMAD.WIDE R18, R18, 0x8, R56 ;  /* 0x0000000812127825 */ /* 0x002fe200078e0238 */
[----:B------:R-:W-:Y:S02]  /*46f0*/  DMUL R28, R28, UR4 ;  /* 0x000000041c1c7c28 */ /* 0x000fe40008000000 */
[----:B------:R-:W-:Y:S01]  /*4700*/  FSEL R2, R6, RZ, P0 ;  /* 0x000000ff06027208 */ /* 0x000fe20000000000 */
[----:B------:R-:W-:Y:S01]  /*4710*/  DMUL R4, R8, UR4 ;  /* 0x0000000408047c28 */ /* 0x000fe20008000000 */
[----:B------:R-:W-:Y:S01]  /*4720*/  FSEL R3, R7, RZ, P0 ;  /* 0x000000ff07037208 */ /* 0x000fe20000000000 */
[----:B------:R-:W-:Y:S01]  /*4730*/  DMUL R32, R32, UR4 ;  /* 0x0000000420207c28 */ /* 0x000fe20008000000 */
[----:B------:R-:W-:Y:S01]  /*4740*/  FSEL R6, R20, RZ, P0 ;  /* 0x000000ff14067208 */ /* 0x000fe20000000000 */
[----:B------:R-:W-:Y:S01]  /*4750*/  DMUL R42, R42, UR4 ;  /* 0x000000042a2a7c28 */ /* 0x000fe20008000000 */
[----:B------:R-:W-:Y:S01]  /*4760*/  FSEL R7, R21, RZ, P0 ;  /* 0x000000ff15077208 */ /* 0x000fe20000000000 */
[----:B------:R-:W-:Y:S01]  /*4770*/  UMOV UR4, 0x55555555 ;  /* 0x5555555500047882 */ /* 0x000fe20000000000 */
[-CC-:B------:R-:W-:Y:S01]  /*4780*/  DFMA R8, R104, R28.reuse, R2.reuse ;  /* 0x0000001c6808722b */ /* 0x180fe20000000002 */
[----:B------:R-:W-:Y:S01]  /*4790*/  UMOV UR5, 0x3fd55555 ;  /* 0x3fd5555500057882 */ /* 0x000fe20000000000 */
[----:B------:R-:W-:-:S02]  /*47a0*/  DFMA R28, R102, R28, -R2 ;  /* 0x0000001c661c722b */ /* 0x000fc40000000802 */
[-CC-:B------:R-:W-:Y:S02]  /*47b0*/  DFMA R34, R104, R30.reuse, R6.reuse ;  /* 0x0000001e6822722b */ /* 0x180fe40000000006 */
[--C-:B------:R-:W-:Y:S02]  /*47c0*/  DFMA R36, R102, R30, -R6.reuse ;  /* 0x0000001e6624722b */ /* 0x100fe40000000806 */
[-CC-:B------:R-:W-:Y:S01]  /*47d0*/  DFMA R38, R104, R24.reuse, -R6.reuse ;  /* 0x000000186826722b */ /* 0x180fe20000000806 */
[--C-:B------:R-:W-:Y:S01]  /*47e0*/  IMAD.WIDE R30, R13, 0x8, R54.reuse ;  /* 0x000000080d1e7825 */ /* 0x100fe200078e0236 */
[----:B------:R-:W-:Y:S01]  /*47f0*/  DFMA R40, R102, R24, R6 ;  /* 0x000000186628722b */ /* 0x000fe20000000006 */
[----:B------:R-:W-:Y:S01]  /*4800*/  FSEL R6, R26, RZ, P0 ;  /* 0x000000ff1a067208 */ /* 0x000fe20000000000 */
[-CC-:B------:R-:W-:Y:S01]  /*4810*/  DFMA R20, R104, R4.reuse, -R2.reuse ;  /* 0x000000046814722b */ /* 0x180fe20000000802 */
[----:B------:R-:W-:Y:S01]  /*4820*/  FSEL R7, R27, RZ, P0 ;  /* 0x000000ff1b077208 */ /* 0x000fe20000000000 */
[----:B------:R-:W-:Y:S01]  /*4830*/  DFMA R22, R102, R4, R2 ;  /* 0x000000046616722b */ /* 0x000fe20000000002 */
[----:B------:R-:W-:Y:S01]  /*4840*/  IMAD.WIDE R24, R14, 0x8, R54 ;  /* 0x000000080e187825 */ /* 0x000fe200078e0236 */
[----:B------:R-:W-:-:S03]  /*4850*/  DMUL R2, R104, UR4 ;  /* 0x0000000468027c28 */ /* 0x000fc60008000000 */
[C-C-:B------:R-:W-:Y:S01]  /*4860*/  DFMA R48, R102.reuse, R32, -R6.reuse ;  /* 0x000000206630722b */ /* 0x140fe20000000806 */
[----:B------:R-:W-:Y:S01]  /*4870*/  IMAD.WIDE R4, R11, 0x8, R54 ;  /* 0x000000080b047825 */ /* 0x000fe200078e0236 */
[--C-:B------:R-:W-:Y:S02]  /*4880*/  DFMA R50, R102, R42, R6.reuse ;  /* 0x0000002a6632722b */ /* 0x100fe40000000006 */
[--C-:B------:R-:W-:Y:S01]  /*4890*/  DFMA R46, R104, R32, R6.reuse ;  /* 0x00000020682e722b */ /* 0x100fe20000000006 */
[--C-:B------:R-:W-:Y:S01]  /*48a0*/  IMAD.WIDE R26, R14, 0x8, R56.reuse ;  /* 0x000000080e1a7825 */ /* 0x100fe200078e0238 */
[----:B------:R-:W-:Y:S01]  /*48b0*/  DMUL R102, R102, UR4 ;  /* 0x0000000466667c28 */ /* 0x000fe20008000000 */
[----:B------:R0:W-:Y:S01]  /*48c0*/  STG.E.64 desc[UR6][R4.64], R2 ;  /* 0x0000000204007986 */ /* 0x0001e2000c101b06 */
[----:B------:R-:W-:Y:S01]  /*48d0*/  DFMA R104, R104, R42, -R6 ;  /* 0x0000002a6868722b */ /* 0x000fe20000000806 */
[----:B------:R-:W-:-:S04]  /*48e0*/  IMAD.WIDE R32, R13, 0x8, R56 ;  /* 0x000000080d207825 */ /* 0x000fc800078e0238 */
[----:B------:R-:W-:-:S04]  /*48f0*/  IMAD.WIDE R6, R11, 0x8, R56 ;  /* 0x000000080b067825 */ /* 0x000fc800078e0238 */
[C---:B------:R-:W-:Y:S01]  /*4900*/  IMAD.WIDE R42, R16.reuse, 0x8, R54 ;  /* 0x00000008102a7825 */ /* 0x040fe200078e0236 */
[----:B------:R1:W-:Y:S03]  /*4910*/  STG.E.64 desc[UR6][R6.64], R102 ;  /* 0x0000006606007986 */ /* 0x0003e6000c101b06 */
[--C-:B0-----:R-:W-:Y:S01]  /*4920*/  IMAD.WIDE R2, R16, 0x8, R56.reuse ;  /* 0x0000000810027825 */ /* 0x101fe200078e0238 */
[----:B------:R1:W-:Y:S03]  /*4930*/  STG.E.64 desc[UR6][R24.64], R8 ;  /* 0x0000000818007986 */ /* 0x0003e6000c101b06 */
[----:B------:R-:W-:Y:S01]  /*4940*/  IMAD.WIDE R4, R15, 0x8, R56 ;  /* 0x000000080f047825 */ /* 0x000fe200078e0238 */
[----:B------:R1:W-:Y:S03]  /*4950*/  STG.E.64 desc[UR6][R26.64], R28 ;  /* 0x0000001c1a007986 */ /* 0x0003e6000c101b06 */
[C---:B------:R-:W-:Y:S01]  /*4960*/  IMAD.WIDE R54, R17.reuse, 0x8, R54 ;  /* 0x0000000811367825 */ /* 0x040fe200078e0236 */
[----:B------:R1:W-:Y:S03]  /*4970*/  STG.E.64 desc[UR6][R30.64], R20 ;  /* 0x000000141e007986 */ /* 0x0003e6000c101b06 */
[----:B------:R-:W-:Y:S01]  /*4980*/  IMAD.WIDE R14, R17, 0x8, R56 ;  /* 0x00000008110e7825 */ /* 0x000fe200078e0238 */
[----:B------:R1:W-:Y:S04]  /*4990*/  STG.E.64 desc[UR6][R32.64], R22 ;  /* 0x0000001620007986 */ /* 0x0003e8000c101b06 */
[----:B------:R1:W-:Y:S04]  /*49a0*/  STG.E.64 desc[UR6][R42.64], R34 ;  /* 0x000000222a007986 */ /* 0x0003e8000c101b06 */
[----:B------:R1:W-:Y:S04]  /*49b0*/  STG.E.64 desc[UR6][R2.64], R36 ;  /* 0x0000002402007986 */ /* 0x0003e8000c101b06 */
[----:B------:R1:W-:Y:S04]  /*49c0*/  STG.E.64 desc[UR6][R44.64], R38 ;  /* 0x000000262c007986 */ /* 0x0003e8000c101b06 */
[----:B------:R1:W-:Y:S04]  /*49d0*/  STG.E.64 desc[UR6][R4.64], R40 ;  /* 0x0000002804007986 */ /* 0x0003e8000c101b06 */
[----:B------:R1:W-:Y:S04]  /*49e0*/  STG.E.64 desc[UR6][R52.64], R46 ;  /* 0x0000002e34007986 */ /* 0x0003e8000c101b06 */
[----:B------:R1:W-:Y:S04]  /*49f0*/  STG.E.64 desc[UR6][R18.64], R48 ;  /* 0x0000003012007986 */ /* 0x0003e8000c101b06 */
[----:B------:R1:W-:Y:S04]  /*4a00*/  STG.E.64 desc[UR6][R54.64], R104 ;  /* 0x0000006836007986 */ /* 0x0003e8000c101b06 */
[----:B------:R1:W-:Y:S02]  /*4a10*/  STG.E.64 desc[UR6][R14.64], R50 ;  /* 0x000000320e007986 */ /* 0x0003e4000c101b06 */
.L_x_50:
[----:B------:R-:W-:Y:S05]  /*4a20*/  BSYNC.RECONVERGENT B0 ;  /* 0x0000000000007941 */ /* 0x000fea0003800200 */
.L_x_49:
[----:B------:R-:W-:Y:S01]  /*4a30*/  IMAD.IADD R11, R10, 0x1, R11 ;  /* 0x000000010a0b7824 */ /* 0x000fe200078e020b */
[----:B------:R-:W-:Y:S06]  /*4a40*/  @P1 BRA `(.L_x_87) ;  /* 0xffffffb400c81947 */ /* 0x000fec000383ffff */
[----:B------:R-:W-:Y:S05]  /*4a50*/  EXIT ;  /* 0x000000000000794d */ /* 0x000fea0003800000 */
        .weak           $__internal_2_$__cuda_sm20_dblrcp_rn_slowpath_v3
        .type           $__internal_2_$__cuda_sm20_dblrcp_rn_slowpath_v3,@function
        .size           $__internal_2_$__cuda_sm20_dblrcp_rn_slowpath_v3,($__internal_3_$__cuda_sm20_div_rn_f64_full - $__internal_2_$__cuda_sm20_dblrcp_rn_slowpath_v3)
$__internal_2_$__cuda_sm20_dblrcp_rn_slowpath_v3:
[----:B------:R-:W-:Y:S01]  /*4a60*/  DSETP.GTU.AND P0, PT, |R30|, +INF , PT ;  /* 0x7ff000001e00742a */ /* 0x000fe20003f0c200 */
[----:B------:R-:W-:-:S13]  /*4a70*/  BSSY.RECONVERGENT B2, `(.L_x_88) ;  /* 0x0000024000027945 */ /* 0x000fda0003800200 */
[----:B------:R-:W-:Y:S05]  /*4a80*/  @P0 BRA `(.L_x_89) ;  /* 0x0000000000800947 */ /* 0x000fea0003800000 */
[----:B------:R-:W-:-:S04]  /*4a90*/  LOP3.LUT R26, R31, 0x7fffffff, RZ, 0xc0, !PT ;  /* 0x7fffffff1f1a7812 */ /* 0x000fc800078ec0ff */
[----:B------:R-:W-:-:S04]  /*4aa0*/  IADD3 R22, PT, PT, R26, -0x1, RZ ;  /* 0xffffffff1a167810 */ /* 0x000fc80007ffe0ff */
[----:B------:R-:W-:-:S13]  /*4ab0*/  ISETP.GE.U32.AND P0, PT, R22, 0x7fefffff, PT ;  /* 0x7fefffff1600780c */ /* 0x000fda0003f06070 */
[----:B------:R-:W-:Y:S01]  /*4ac0*/  @P0 LOP3.LUT R23, R31, 0x7ff00000, RZ, 0x3c, !PT ;  /* 0x7ff000001f170812 */ /* 0x000fe200078e3cff */
[----:B------:R-:W-:Y:S01]  /*4ad0*/  @P0 IMAD.MOV.U32 R22, RZ, RZ, RZ ;  /* 0x000000ffff160224 */ /* 0x000fe200078e00ff */
[----:B------:R-:W-:Y:S06]  /*4ae0*/  @P0 BRA `(.L_x_90) ;  /* 0x0000000000700947 */ /* 0x000fec0003800000 */
[----:B------:R-:W-:-:S13]  /*4af0*/  ISETP.GE.U32.AND P0, PT, R26, 0x1000001, PT ;  /* 0x010000011a00780c */ /* 0x000fda0003f06070 */
[----:B------:R-:W-:Y:S05]  /*4b00*/  @!P0 BRA `(.L_x_91) ;  /* 0x0000000000388947 */ /* 0x000fea0003800000 */
[----:B------:R-:W-:Y:S01]  /*4b10*/  IADD3 R23, PT, PT, R31, -0x3fe00000, RZ ;  /* 0xc02000001f177810 */ /* 0x000fe20007ffe0ff */
[----:B------:R-:W-:Y:S01]  /*4b20*/  IMAD.MOV.U32 R22, RZ, RZ, R30 ;  /* 0x000000ffff167224 */ /* 0x000fe200078e001e */
[----:B------:R-:W-:Y:S02]  /*4b30*/  MOV R26, R19 ;  /* 0x00000013001a7202 */ /* 0x000fe40000000f00 */
[----:B------:R-:W0:Y:S04]  /*4b40*/  MUFU.RCP64H R27, R23 ;  /* 0x00000017001b7308 */ /* 0x000e280000001800 */
[----:B0-----:R-:W-:-:S08]  /*4b50*/  DFMA R28, -R22, R26, 1 ;  /* 0x3ff00000161c742b */ /* 0x001fd0000000011a */
[----:B------:R-:W-:-:S08]  /*4b60*/  DFMA R28, R28, R28, R28 ;  /* 0x0000001c1c1c722b */ /* 0x000fd0000000001c */
[----:B------:R-:W-:-:S08]  /*4b70*/  DFMA R28, R26, R28, R26 ;  /* 0x0000001c1a1c722b */ /* 0x000fd0000000001a */
[----:B------:R-:W-:-:S08]  /*4b80*/  DFMA R26, -R22, R28, 1 ;  /* 0x3ff00000161a742b */ /* 0x000fd0000000011c */
[----:B------:R-:W-:-:S08]  /*4b90*/  DFMA R26, R28, R26, R28 ;  /* 0x0000001a1c1a722b */ /* 0x000fd0000000001c */
[----:B------:R-:W-:-:S08]  /*4ba0*/  DMUL R26, R26, 2.2250738585072013831e-308 ;  /* 0x001000001a1a7828 */ /* 0x000fd00000000000 */
[----:B------:R-:W-:-:S08]  /*4bb0*/  DFMA R28, -R30, R26, 1 ;  /* 0x3ff000001e1c742b */ /* 0x000fd0000000011a */
[----:B------:R-:W-:-:S08]  /*4bc0*/  DFMA R28, R28, R28, R28 ;  /* 0x0000001c1c1c722b */ /* 0x000fd0000000001c */
[----:B------:R-:W-:Y:S01]  /*4bd0*/  DFMA R22, R26, R28, R26 ;  /* 0x0000001c1a16722b */ /* 0x000fe2000000001a */
[----:B------:R-:W-:Y:S10]  /*4be0*/  BRA `(.L_x_90) ;  /* 0x0000000000307947 */ /* 0x000ff40003800000 */
.L_x_91:
[----:B------:R-:W-:Y:S01]  /*4bf0*/  DMUL R26, R30, 8.11296384146066816958e+31 ;  /* 0x469000001e1a7828 */ /* 0x000fe20000000000 */
[----:B------:R-:W-:-:S05]  /*4c00*/  IMAD.MOV.U32 R22, RZ, RZ, R19 ;  /* 0x000000ffff167224 */ /* 0x000fca00078e0013 */
[----:B------:R-:W0:Y:S02]  /*4c10*/  MUFU.RCP64H R23, R27 ;  /* 0x0000001b00177308 */ /* 0x000e240000001800 */
[----:B0-----:R-:W-:-:S08]  /*4c20*/  DFMA R28, -R26, R22, 1 ;  /* 0x3ff000001a1c742b */ /* 0x001fd00000000116 */
[----:B------:R-:W-:-:S08]  /*4c30*/  DFMA R28, R28, R28, R28 ;  /* 0x0000001c1c1c722b */ /* 0x000fd0000000001c */
[----:B------:R-:W-:-:S08]  /*4c40*/  DFMA R28, R22, R28, R22 ;  /* 0x0000001c161c722b */ /* 0x000fd00000000016 */
[----:B------:R-:W-:-:S08]  /*4c50*/  DFMA R22, -R26, R28, 1 ;  /* 0x3ff000001a16742b */ /* 0x000fd0000000011c */
[----:B------:R-:W-:-:S08]  /*4c60*/  DFMA R22, R28, R22, R28 ;  /* 0x000000161c16722b */ /* 0x000fd0000000001c */
[----:B------:R-:W-:Y:S01]  /*4c70*/  DMUL R22, R22, 8.11296384146066816958e+31 ;  /* 0x4690000016167828 */ /* 0x000fe20000000000 */
[----:B------:R-:W-:Y:S10]  /*4c80*/  BRA `(.L_x_90) ;  /* 0x0000000000087947 */ /* 0x000ff40003800000 */
.L_x_89:
[----:B------:R-:W-:Y:S02]  /*4c90*/  LOP3.LUT R23, R31, 0x80000, RZ, 0xfc, !PT ;  /* 0x000800001f177812 */ /* 0x000fe400078efcff */
[----:B------:R-:W-:-:S07]  /*4ca0*/  MOV R22, R30 ;  /* 0x0000001e00167202 */ /* 0x000fce0000000f00 */
.L_x_90:
[----:B------:R-:W-:Y:S05]  /*4cb0*/  BSYNC.RECONVERGENT B2 ;  /* 0x0000000000027941 */ /* 0x000fea0003800200 */
.L_x_88:
[----:B------:R-:W-:Y:S01]  /*4cc0*/  MOV R33, R23 ;  /* 0x0000001700217202 */ /* 0x000fe20000000f00 */
[----:B------:R-:W-:Y:S02]  /*4cd0*/  HFMA2 R23, -RZ, RZ, 0, 0 ;  /* 0x00000000ff177431 */ /* 0x000fe400000001ff */
[----:B------:R-:W-:Y:S02]  /*4ce0*/  IMAD.MOV.U32 R32, RZ, RZ, R22 ;  /* 0x000000ffff207224 */ /* 0x000fe400078e0016 */
[----:B------:R-:W-:-:S04]  /*4cf0*/  IMAD.MOV.U32 R22, RZ, RZ, R0 ;  /* 0x000000ffff167224 */ /* 0x000fc800078e0000 */
[----:B------:R-:W-:Y:S05]  /*4d00*/  RET.REL.NODEC R22 `(_Z28dvc_ScaLBL_D3Q19_AAodd_ColorPiS_PdS0_S0_S0_S0_S0_dddddddddiiiii) ;  /* 0xffffffb016bc7950 */ /* 0x000fea0003c3ffff */
        .weak           $__internal_3_$__cuda_sm20_div_rn_f64_full
        .type           $__internal_3_$__cuda_sm20_div_rn_f64_full,@function
        .size           $__internal_3_$__cuda_sm20_div_rn_f64_full,($__internal_4_$__cuda_sm20_dsqrt_rn_f64_mediumpath_v1 - $__internal_3_$__cuda_sm20_div_rn_f64_full)
$__internal_3_$__cuda_sm20_div_rn_f64_full:
[C---:B------:R-:W-:Y:S01]  /*4d10*/  FSETP.GEU.AND P0, PT, |R113|.reuse, 1.469367938527859385e-39, PT ;  /* 0x001000007100780b */ /* 0x040fe20003f0e200 */
[----:B------:R-:W-:Y:S01]  /*4d20*/  BSSY.RECONVERGENT B1, `(.L_x_92) ;  /* 0x0000056000017945 */ /* 0x000fe20003800200 */
[----:B------:R-:W-:Y:S02]  /*4d30*/  LOP3.LUT R110, R113, 0x800fffff, RZ, 0xc0, !PT ;  /* 0x800fffff716e7812 */ /* 0x000fe400078ec0ff */
[C---:B------:R-:W-:Y:S02]  /*4d40*/  FSETP.GEU.AND P3, PT, |R115|.reuse, 1.469367938527859385e-39, PT ;  /* 0x001000007300780b */ /* 0x040fe40003f6e200 */
[----:B------:R-:W-:Y:S01]  /*4d50*/  LOP3.LUT R111, R110, 0x3ff00000, RZ, 0xfc, !PT ;  /* 0x3ff000006e6f7812 */ /* 0x000fe200078efcff */
[----:B------:R-:W-:Y:S01]  /*4d60*/  IMAD.MOV.U32 R110, RZ, RZ, R112 ;  /* 0x000000ffff6e7224 */ /* 0x000fe200078e0070 */
[----:B------:R-:W-:Y:S02]  /*4d70*/  MOV R120, 0x1 ;  /* 0x0000000100787802 */ /* 0x000fe40000000f00 */
[----:B------:R-:W-:-:S02]  /*4d80*/  LOP3.LUT R20, R115, 0x7ff00000, RZ, 0xc0, !PT ;  /* 0x7ff0000073147812 */ /* 0x000fc400078ec0ff */
[C---:B------:R-:W-:Y:S01]  /*4d90*/  LOP3.LUT R21, R113.reuse, 0x7ff00000, RZ, 0xc0, !PT ;  /* 0x7ff0000071157812 */ /* 0x040fe200078ec0ff */
[----:B------:R-:W-:Y:S01]  /*4da0*/  @!P0 DMUL R110, R112, 8.98846567431157953865e+307 ;  /* 0x7fe00000706e8828 */ /* 0x000fe20000000000 */
[----:B------:R-:W-:Y:S02]  /*4db0*/  MOV R116, R114 ;  /* 0x0000007200747202 */ /* 0x000fe40000000f00 */
[C---:B------:R-:W-:Y:S02]  /*4dc0*/  ISETP.GE.U32.AND P2, PT, R20.reuse, R21, PT ;  /* 0x000000151400720c */ /* 0x040fe40003f46070 */
[----:B------:R-:W-:Y:S01]  /*4dd0*/  @!P3 LOP3.LUT R19, R113, 0x7ff00000, RZ, 0xc0, !PT ;  /* 0x7ff000007113b812 */ /* 0x000fe200078ec0ff */
[----:B------:R-:W0:Y:S03]  /*4de0*/  MUFU.RCP64H R121, R111 ;  /* 0x0000006f00797308 */ /* 0x000e260000001800 */
[----:B------:R-:W-:Y:S01]  /*4df0*/  @!P3 ISETP.GE.U32.AND P4, PT, R20, R19, PT ;  /* 0x000000131400b20c */ /* 0x000fe20003f86070 */
[----:B------:R-:W-:Y:S01]  /*4e00*/  IMAD.MOV.U32 R19, RZ, RZ, 0x1ca00000 ;  /* 0x1ca00000ff137424 */ /* 0x000fe200078e00ff */
[----:B------:R-:W-:-:S04]  /*4e10*/  @!P0 LOP3.LUT R21, R111, 0x7ff00000, RZ, 0xc0, !PT ;  /* 0x7ff000006f158812 */ /* 0x000fc800078ec0ff */
[----:B------:R-:W-:Y:S02]  /*4e20*/  SEL R117, R19, 0x63400000, !P2 ;  /* 0x6340000013757807 */ /* 0x000fe40005000000 */
[----:B------:R-:W-:Y:S02]  /*4e30*/  IADD3 R136, PT, PT, R21, -0x1, RZ ;  /* 0xffffffff15887810 */ /* 0x000fe40007ffe0ff */
[----:B------:R-:W-:Y:S01]  /*4e40*/  LOP3.LUT R117, R117, 0x800fffff, R115, 0xf8, !PT ;  /* 0x800fffff75757812 */ /* 0x000fe200078ef873 */
[----:B0-----:R-:W-:-:S08]  /*4e50*/  DFMA R22, R120, -R110, 1 ;  /* 0x3ff000007816742b */ /* 0x001fd0000000086e */
[----:B------:R-:W-:-:S08]  /*4e60*/  DFMA R22, R22, R22, R22 ;  /* 0x000000161616722b */ /* 0x000fd00000000016 */
[----:B------:R-:W-:Y:S01]  /*4e70*/  DFMA R120, R120, R22, R120 ;  /* 0x000000167878722b */ /* 0x000fe20000000078 */
[----:B------:R-:W-:-:S04]  /*4e80*/  @!P3 SEL R23, R19, 0x63400000, !P4 ;  /* 0x634000001317b807 */ /* 0x000fc80006000000 */
[----:B------:R-:W-:-:S03]  /*4e90*/  @!P3 LOP3.LUT R122, R23, 0x80000000, R115, 0xf8, !PT ;  /* 0x80000000177ab812 */ /* 0x000fc600078ef873 */
[----:B------:R-:W-:Y:S01]  /*4ea0*/  DFMA R22, R120, -R110, 1 ;  /* 0x3ff000007816742b */ /* 0x000fe2000000086e */
[----:B------:R-:W-:Y:S01]  /*4eb0*/  @!P3 LOP3.LUT R123, R122, 0x100000, RZ, 0xfc, !PT ;  /* 0x001000007a7bb812 */ /* 0x000fe200078efcff */
[----:B------:R-:W-:-:S06]  /*4ec0*/  @!P3 IMAD.MOV.U32 R122, RZ, RZ, RZ ;  /* 0x000000ffff7ab224 */ /* 0x000fcc00078e00ff */
[----:B------:R-:W-:Y:S02]  /*4ed0*/  DFMA R120, R120, R22, R120 ;  /* 0x000000167878722b */ /* 0x000fe40000000078 */
[----:B------:R-:W-:Y:S01]  /*4ee0*/  @!P3 DFMA R116, R116, 2, -R122 ;  /* 0x400000007474b82b */ /* 0x000fe2000000087a */
[----:B------:R-:W-:-:S07]  /*4ef0*/  MOV R22, R20 ;  /* 0x0000001400167202 */ /* 0x000fce0000000f00 */
[----:B------:R-:W-:Y:S02]  /*4f00*/  DMUL R122, R120, R116 ;  /* 0x00000074787a7228 */ /* 0x000fe40000000000 */
[----:B------:R-:W-:-:S05]  /*4f10*/  @!P3 LOP3.LUT R22, R117, 0x7ff00000, RZ, 0xc0, !PT ;  /* 0x7ff000007516b812 */ /* 0x000fca00078ec0ff */
[----:B------:R-:W-:Y:S01]  /*4f20*/  VIADD R23, R22, 0xffffffff ;  /* 0xffffffff16177836 */ /* 0x000fe20000000000 */
[----:B------:R-:W-:-:S04]  /*4f30*/  DFMA R134, R122, -R110, R116 ;  /* 0x8000006e7a86722b */ /* 0x000fc80000000074 */
[----:B------:R-:W-:-:S04]  /*4f40*/  ISETP.GT.U32.AND P0, PT, R23, 0x7feffffe, PT ;  /* 0x7feffffe1700780c */ /* 0x000fc80003f04070 */
[----:B------:R-:W-:Y:S01]  /*4f50*/  ISETP.GT.U32.OR P0, PT, R136, 0x7feffffe, P0 ;  /* 0x7feffffe8800780c */ /* 0x000fe20000704470 */
[----:B------:R-:W-:-:S12]  /*4f60*/  DFMA R134, R120, R134, R122 ;  /* 0x000000867886722b */ /* 0x000fd8000000007a */
[----:B------:R-:W-:Y:S05]  /*4f70*/  @P0 BRA `(.L_x_93) ;  /* 0x00000000006c0947 */ /* 0x000fea0003800000 */
[----:B------:R-:W-:-:S04]  /*4f80*/  LOP3.LUT R21, R113, 0x7ff00000, RZ, 0xc0, !PT ;  /* 0x7ff0000071157812 */ /* 0x000fc800078ec0ff */
[CC--:B------:R-:W-:Y:S02]  /*4f90*/  VIADDMNMX R22, R20.reuse, -R21.reuse, 0xb9600000, !PT ;  /* 0xb960000014167446 */ /* 0x0c0fe40007800915 */
[----:B------:R-:W-:Y:S01]  /*4fa0*/  ISETP.GE.U32.AND P0, PT, R20, R21, PT ;  /* 0x000000151400720c */ /* 0x000fe20003f06070 */
[----:B------:R-:W-:Y:S01]  /*4fb0*/  IMAD.MOV.U32 R20, RZ, RZ, RZ ;  /* 0x000000ffff147224 */ /* 0x000fe200078e00ff */
[----:B------:R-:W-:Y:S02]  /*4fc0*/  VIMNMX R22, PT, PT, R22, 0x46a00000, PT ;  /* 0x46a0000016167848 */ /* 0x000fe40003fe0100 */
[----:B------:R-:W-:-:S05]  /*4fd0*/  SEL R19, R19, 0x63400000, !P0 ;  /* 0x6340000013137807 */ /* 0x000fca0004000000 */
[----:B------:R-:W-:-:S05]  /*4fe0*/  IMAD.IADD R19, R22, 0x1, -R19 ;  /* 0x0000000116137824 */ /* 0x000fca00078e0a13 */
[----:B------:R-:W-:-:S06]  /*4ff0*/  IADD3 R21, PT, PT, R19, 0x7fe00000, RZ ;  /* 0x7fe0000013157810 */ /* 0x000fcc0007ffe0ff */
[----:B------:R-:W-:-:S10]  /*5000*/  DMUL R120, R134, R20 ;  /* 0x0000001486787228 */ /* 0x000fd40000000000 */
[----:B------:R-:W-:-:S13]  /*5010*/  FSETP.GTU.AND P0, PT, |R121|, 1.469367938527859385e-39, PT ;  /* 0x001000007900780b */ /* 0x000fda0003f0c200 */
[----:B------:R-:W-:Y:S05]  /*5020*/  @P0 BRA `(.L_x_94) ;  /* 0x0000000000940947 */ /* 0x000fea0003800000 */
[----:B------:R-:W-:Y:S01]  /*5030*/  DFMA R110, R134, -R110, R116 ;  /* 0x8000006e866e722b */ /* 0x000fe20000000074 */
[----:B------:R-:W-:-:S09]  /*5040*/  MOV R20, RZ ;  /* 0x000000ff00147202 */ /* 0x000fd20000000f00 */
[C---:B------:R-:W-:Y:S02]  /*5050*/  FSETP.NEU.AND P0, PT, R111.reuse, RZ, PT ;  /* 0x000000ff6f00720b */ /* 0x040fe40003f0d000 */
[----:B------:R-:W-:-:S04]  /*5060*/  LOP3.LUT R113, R111, 0x80000000, R113, 0x48, !PT ;  /* 0x800000006f717812 */ /* 0x000fc800078e4871 */
[----:B------:R-:W-:-:S07]  /*5070*/  LOP3.LUT R21, R113, R21, RZ, 0xfc, !PT ;  /* 0x0000001571157212 */ /* 0x000fce00078efcff */
[----:B------:R-:W-:Y:S05]  /*5080*/  @!P0 BRA `(.L_x_94) ;  /* 0x00000000007c8947 */ /* 0x000fea0003800000 */
[----:B------:R-:W-:Y:S01]  /*5090*/  IMAD.MOV R23, RZ, RZ, -R19 ;  /* 0x000000ffff177224 */ /* 0x000fe200078e0a13 */
[----:B------:R-:W-:Y:S01]  /*50a0*/  MOV R22, RZ ;  /* 0x000000ff00167202 */ /* 0x000fe20000000f00 */
[----:B------:R-:W-:Y:S01]  /*50b0*/  DMUL.RP R20, R134, R20 ;  /* 0x0000001486147228 */ /* 0x000fe20000008000 */
[----:B------:R-:W-:-:S04]  /*50c0*/  IADD3 R19, PT, PT, -R19, -0x43300000, RZ ;  /* 0xbcd0000013137810 */ /* 0x000fc80007ffe1ff */
[----:B------:R-:W-:-:S05]  /*50d0*/  DFMA R22, R120, -R22, R134 ;  /* 0x800000167816722b */ /* 0x000fca0000000086 */
[----:B------:R-:W-:-:S05]  /*50e0*/  LOP3.LUT R113, R21, R113, RZ, 0x3c, !PT ;  /* 0x0000007115717212 */ /* 0x000fca00078e3cff */
[----:B------:R-:W-:-:S04]  /*50f0*/  FSETP.NEU.AND P0, PT, |R23|, R19, PT ;  /* 0x000000131700720b */ /* 0x000fc80003f0d200 */
[----:B------:R-:W-:Y:S02]  /*5100*/  FSEL R120, R20, R120, !P0 ;  /* 0x0000007814787208 */ /* 0x000fe40004000000 */
[----:B------:R-:W-:Y:S01]  /*5110*/  FSEL R121, R113, R121, !P0 ;  /* 0x0000007971797208 */ /* 0x000fe20004000000 */
[----:B------:R-:W-:Y:S06]  /*5120*/  BRA `(.L_x_94) ;  /* 0x0000000000547947 */ /* 0x000fec0003800000 */
.L_x_93:
        /* <DEDUP_REMOVED lines=11> */
[----:B------:R-:W-:Y:S01]  /*51e0*/  @P0 LOP3.LUT R19, R121, 0x7ff00000, RZ, 0xfc, !PT ;  /* 0x7ff0000079130812 */ /* 0x000fe200078efcff */
[----:B------:R-:W-:Y:S01]  /*51f0*/  @!P0 IMAD.MOV.U32 R120, RZ, RZ, RZ ;  /* 0x000000ffff788224 */ /* 0x000fe200078e00ff */
[----:B------:R-:W-:-:S03]  /*5200*/  @P0 MOV R120, RZ ;  /* 0x000000ff00780202 */ /* 0x000fc60000000f00 */
[----:B------:R-:W-:Y:S01]  /*5210*/  @P0 IMAD.MOV.U32 R121, RZ, RZ, R19 ;  /* 0x000000ffff790224 */ /* 0x000fe200078e0013 */
[----:B------:R-:W-:Y:S06]  /*5220*/  BRA `(.L_x_94) ;  /* 0x0000000000147947 */ /* 0x000fec0003800000 */
.L_x_96:
[----:B------:R-:W-:Y:S02]  /*5230*/  LOP3.LUT R121, R113, 0x80000, RZ, 0xfc, !PT ;  /* 0x0008000071797812 */ /* 0x000fe400078efcff */
[----:B------:R-:W-:Y:S01]  /*5240*/  MOV R120, R112 ;  /* 0x0000007000787202 */ /* 0x000fe20000000f00 */
[----:B------:R-:W-:Y:S06]  /*5250*/  BRA `(.L_x_94) ;  /* 0x0000000000087947 */ /* 0x000fec0003800000 */
.L_x_95:
[----:B------:R-:W-:Y:S01]  /*5260*/  LOP3.LUT R121, R115, 0x80000, RZ, 0xfc, !PT ;  /* 0x0008000073797812 */ /* 0x000fe200078efcff */
[----:B------:R-:W-:-:S07]  /*5270*/  IMAD.MOV.U32 R120, RZ, RZ, R114 ;  /* 0x000000ffff787224 */ /* 0x000fce00078e0072 */
.L_x_94:
[----:B------:R-:W-:Y:S05]  /*5280*/  BSYNC.RECONVERGENT B1 ;  /* 0x0000000000017941 */ /* 0x000fea0003800200 */
.L_x_92:
[----:B------:R-:W-:Y:S01]  /*5290*/  MOV R20, R0 ;  /* 0x0000000000147202 */ /* 0x000fe20000000f00 */
[----:B------:R-:W-:Y:S01]  /*52a0*/  IMAD.MOV.U32 R21, RZ, RZ, 0x0 ;  /* 0x00000000ff157424 */ /* 0x000fe200078e00ff */
[----:B------:R-:W-:Y:S01]  /*52b0*/  MOV R22, R120 ;  /* 0x0000007800167202 */ /* 0x000fe20000000f00 */
[----:B------:R-:W-:Y:S02]  /*52c0*/  IMAD.MOV.U32 R23, RZ, RZ, R121 ;  /* 0x000000ffff177224 */ /* 0x000fe400078e0079 */
[----:B------:R-:W-:Y:S05]  /*52d0*/  RET.REL.NODEC R20 `(_Z28dvc_ScaLBL_D3Q19_AAodd_ColorPiS_PdS0_S0_S0_S0_S0_dddddddddiiiii) ;  /* 0xffffffac14487950 */ /* 0x000fea0003c3ffff */
        .weak           $__internal_4_$__cuda_sm20_dsqrt_rn_f64_mediumpath_v1
        .type           $__internal_4_$__cuda_sm20_dsqrt_rn_f64_mediumpath_v1,@function
        .size           $__internal_4_$__cuda_sm20_dsqrt_rn_f64_mediumpath_v1,(.L_x_198 - $__internal_4_$__cuda_sm20_dsqrt_rn_f64_mediumpath_v1)
$__internal_4_$__cuda_sm20_dsqrt_rn_f64_mediumpath_v1:
[----:B------:R-:W-:Y:S01]  /*52e0*/  ISETP.GE.U32.AND P0, PT, R4, -0x3400000, PT ;  /* 0xfcc000000400780c */ /* 0x000fe20003f06070 */
[----:B------:R-:W-:Y:S01]  /*52f0*/  BSSY.RECONVERGENT B2, `(.L_x_97) ;  /* 0x0000028000027945 */ /* 0x000fe20003800200 */
[----:B------:R-:W-:Y:S01]  /*5300*/  MOV R16, R18 ;  /* 0x0000001200107202 */ /* 0x000fe20000000f00 */
[----:B------:R-:W-:Y:S01]  /*5310*/  IMAD.MOV.U32 R4, RZ, RZ, R26 ;  /* 0x000000ffff047224 */ /* 0x000fe200078e001a */
[----:B------:R-:W-:Y:S01]  /*5320*/  MOV R5, R27 ;  /* 0x0000001b00057202 */ /* 0x000fe20000000f00 */
[----:B------:R-:W-:Y:S01]  /*5330*/  IMAD.MOV.U32 R6, RZ, RZ, R20 ;  /* 0x000000ffff067224 */ /* 0x000fe200078e0014 */
[----:B------:R-:W-:-:S07]  /*5340*/  MOV R7, R21 ;  /* 0x0000001500077202 */ /* 0x000fce0000000f00 */
[----:B------:R-:W-:Y:S05]  /*5350*/  @!P0 BRA `(.L_x_98) ;  /* 0x0000000000208947 */ /* 0x000fea0003800000 */
[----:B------:R-:W-:-:S10]  /*5360*/  DFMA.RM R4, R4, R16, R24 ;  /* 0x000000100404722b */ /* 0x000fd40000004018 */
[----:B------:R-:W-:-:S05]  /*5370*/  IADD3 R16, P0, PT, R4, 0x1, RZ ;  /* 0x0000000104107810 */ /* 0x000fca0007f1e0ff */
[----:B------:R-:W-:-:S06]  /*5380*/  IMAD.X R17, RZ, RZ, R5, P0 ;  /* 0x000000ffff117224 */ /* 0x000fcc00000e0605 */
[----:B------:R-:W-:-:S08]  /*5390*/  DFMA.RP R6, -R4, R16, R6 ;  /* 0x000000100406722b */ /* 0x000fd00000008106 */
[----:B------:R-:W-:-:S06]  /*53a0*/  DSETP.GT.AND P0, PT, R6, RZ, PT ;  /* 0x000000ff0600722a */ /* 0x000fcc0003f04000 */
[----:B------:R-:W-:Y:S02]  /*53b0*/  FSEL R4, R16, R4, P0 ;  /* 0x0000000410047208 */ /* 0x000fe40000000000 */
[----:B------:R-:W-:Y:S01]  /*53c0*/  FSEL R5, R17, R5, P0 ;  /* 0x0000000511057208 */ /* 0x000fe20000000000 */
[----:B------:R-:W-:Y:S06]  /*53d0*/  BRA `(.L_x_99) ;  /* 0x0000000000647947 */ /* 0x000fec0003800000 */
.L_x_98:
[----:B------:R-:W-:-:S14]  /*53e0*/  DSETP.NE.AND P0, PT, R6, RZ, PT ;  /* 0x000000ff0600722a */ /* 0x000fdc0003f05000 */
[----:B------:R-:W-:Y:S05]  /*53f0*/  @!P0 BRA `(.L_x_100) ;  /* 0x0000000000588947 */ /* 0x000fea0003800000 */
[----:B------:R-:W-:-:S13]  /*5400*/  ISETP.GE.AND P0, PT, R7, RZ, PT ;  /* 0x000000ff0700720c */ /* 0x000fda0003f06270 */
[----:B------:R-:W-:Y:S01]  /*5410*/  @!P0 MOV R4, 0x0 ;  /* 0x0000000000048802 */ /* 0x000fe20000000f00 */
[----:B------:R-:W-:Y:S01]  /*5420*/  @!P0 IMAD.MOV.U32 R5, RZ, RZ, -0x80000 ;  /* 0xfff80000ff058424 */ /* 0x000fe200078e00ff */
[----:B------:R-:W-:Y:S06]  /*5430*/  @!P0 BRA `(.L_x_99) ;  /* 0x00000000004c8947 */ /* 0x000fec0003800000 */
[----:B------:R-:W-:-:S13]  /*5440*/  ISETP.GT.AND P0, PT, R7, 0x7fefffff, PT ;  /* 0x7fefffff0700780c */ /* 0x000fda0003f04270 */
[----:B------:R-:W-:Y:S05]  /*5450*/  @P0 BRA `(.L_x_100) ;  /* 0x0000000000400947 */ /* 0x000fea0003800000 */
[----:B------:R-:W-:Y:S01]  /*5460*/  DMUL R4, R6, 8.11296384146066816958e+31 ;  /* 0x4690000006047828 */ /* 0x000fe20000000000 */
[----:B------:R-:W-:Y:S01]  /*5470*/  IMAD.MOV.U32 R18, RZ, RZ, 0x0 ;  /* 0x00000000ff127424 */ /* 0x000fe200078e00ff */
[----:B------:R-:W-:Y:S02]  /*5480*/  MOV R6, RZ ;  /* 0x000000ff00067202 */ /* 0x000fe40000000f00 */
[----:B------:R-:W-:Y:S02]  /*5490*/  MOV R19, 0x3fd80000 ;  /* 0x3fd8000000137802 */ /* 0x000fe40000000f00 */
[----:B------:R-:W0:Y:S02]  /*54a0*/  MUFU.RSQ64H R7, R5 ;  /* 0x0000000500077308 */ /* 0x000e240000001c00 */
[----:B0-----:R-:W-:-:S08]  /*54b0*/  DMUL R16, R6, R6 ;  /* 0x0000000606107228 */ /* 0x001fd00000000000 */
[----:B------:R-:W-:-:S08]  /*54c0*/  DFMA R16, R4, -R16, 1 ;  /* 0x3ff000000410742b */ /* 0x000fd00000000810 */
[----:B------:R-:W-:Y:S02]  /*54d0*/  DFMA R18, R16, R18, 0.5 ;  /* 0x3fe000001012742b */ /* 0x000fe40000000012 */
[----:B------:R-:W-:-:S08]  /*54e0*/  DMUL R16, R6, R16 ;  /* 0x0000001006107228 */ /* 0x000fd00000000000 */
[----:B------:R-:W-:-:S08]  /*54f0*/  DFMA R16, R18, R16, R6 ;  /* 0x000000101210722b */ /* 0x000fd00000000006 */
[----:B------:R-:W-:Y:S02]  /*5500*/  DMUL R6, R4, R16 ;  /* 0x0000001004067228 */ /* 0x000fe40000000000 */
[----:B------:R-:W-:-:S06]  /*5510*/  VIADD R17, R17, 0xfff00000 ;  /* 0xfff0000011117836 */ /* 0x000fcc0000000000 */
[----:B------:R-:W-:-:S08]  /*5520*/  DFMA R18, R6, -R6, R4 ;  /* 0x800000060612722b */ /* 0x000fd00000000004 */
[----:B------:R-:W-:-:S10]  /*5530*/  DFMA R4, R16, R18, R6 ;  /* 0x000000121004722b */ /* 0x000fd40000000006 */
[----:B------:R-:W-:Y:S01]  /*5540*/  IADD3 R5, PT, PT, R5, -0x3500000, RZ ;  /* 0xfcb0000005057810 */ /* 0x000fe20007ffe0ff */
[----:B------:R-:W-:Y:S06]  /*5550*/  BRA `(.L_x_99) ;  /* 0x0000000000047947 */ /* 0x000fec0003800000 */
.L_x_100:
[----:B------:R-:W-:-:S11]  /*5560*/  DADD R4, R6, R6 ;  /* 0x0000000006047229 */ /* 0x000fd60000000006 */
.L_x_99:
[----:B------:R-:W-:Y:S05]  /*5570*/  BSYNC.RECONVERGENT B2 ;  /* 0x0000000000027941 */ /* 0x000fea0003800200 */
.L_x_97:
[----:B------:R-:W-:Y:S01]  /*5580*/  MOV R7, R5 ;  /* 0x0000000500077202 */ /* 0x000fe20000000f00 */
[----:B------:R-:W-:Y:S02]  /*5590*/  HFMA2 R5, -RZ, RZ, 0, 0 ;  /* 0x00000000ff057431 */ /* 0x000fe400000001ff */
[----:B------:R-:W-:Y:S02]  /*55a0*/  IMAD.MOV.U32 R6, RZ, RZ, R4 ;  /* 0x000000ffff067224 */ /* 0x000fe400078e0004 */
[----:B------:R-:W-:-:S04]  /*55b0*/  IMAD.MOV.U32 R4, RZ, RZ, R0 ;  /* 0x000000ffff047224 */ /* 0x000fc800078e0000 */
[----:B------:R-:W-:Y:S05]  /*55c0*/  RET.REL.NODEC R4 `(_Z28dvc_ScaLBL_D3Q19_AAodd_ColorPiS_PdS0_S0_S0_S0_S0_dddddddddiiiii) ;  /* 0xffffffa8048c7950 */ /* 0x000fea0003c3ffff */
.L_x_101:
        /* <DEDUP_REMOVED lines=11> */
.L_x_198:


//--------------------- .text._Z29dvc_ScaLBL_D3Q19_AAeven_ColorPiPdS0_S0_S0_S0_S0_dddddddddiiiii --------------------------
	.section	.text._Z29dvc_ScaLBL_D3Q19_AAeven_ColorPiPdS0_S0_S0_S0_S0_dddddddddiiiii,"ax",@progbits
	.align	128
        .global         _Z29dvc_ScaLBL_D3Q19_AAeven_ColorPiPdS0_S0_S0_S0_S0_dddddddddiiiii
        .type           _Z29dvc_ScaLBL_D3Q19_AAeven_ColorPiPdS0_S0_S0_S0_S0_dddddddddiiiii,@function
        .size           _Z29dvc_ScaLBL_D3Q19_AAeven_ColorPiPdS0_S0_S0_S0_S0_dddddddddiiiii,(.L_x_201 - _Z29dvc_ScaLBL_D3Q19_AAeven_ColorPiPdS0_S0_S0_S0_S0_dddddddddiiiii)
        .other          _Z29dvc_ScaLBL_D3Q19_AAeven_ColorPiPdS0_S0_S0_S0_S0_dddddddddiiiii,@"STO_CUDA_ENTRY STV_DEFAULT"
_Z29dvc_ScaLBL_D3Q19_AAeven_ColorPiPdS0_S0_S0_S0_S0_dddddddddiiiii:
.text._Z29dvc_ScaLBL_D3Q19_AAeven_ColorPiPdS0_S0_S0_S0_S0_dddddddddiiiii:
[----:B------:R-:W-:Y:S08]  /*0000*/  LDC R1, c[0x0][0x37c] ;  /* 0x0000df00ff017b82 */ /* 0x000ff00000000800 */
[----:B------:R-:W0:Y:S02]  /*0010*/  LDC R4, c[0x0][0x410] ;  /* 0x00010400ff047b82 */ /* 0x000e240000000800 */
[----:B0-----:R-:W-:-:S13]  /*0020*/  ISETP.GE.AND P0, PT, R4, -0x3ffff, PT ;  /* 0xfffc00010400780c */ /* 0x001fda0003f06270 */
[----:B------:R-:W-:Y:S05]  /*0030*/  @!P0 EXIT ;  /* 0x000000000000894d */ /* 0x000fea0003800000 */
[----:B------:R-:W0:Y:S01]  /*0040*/  S2UR UR4, SR_CTAID.X ;  /* 0x00000000000479c3 */ /* 0x000e220000002500 */
[----:B------:R-:W1:Y:S01]  /*0050*/  S2R R2, SR_TID.X ;  /* 0x0000000000027919 */ /* 0x000e620000002100 */
[----:B------:R-:W1:Y:S01]  /*0060*/  LDCU UR5, c[0x0][0x408] ;  /* 0x00008100ff0577ac */ /* 0x000e620008000800 */
[----:B------:R-:W-:Y:S01]  /*0070*/  SHF.R.S32.HI R0, RZ, 0x1f, R4 ;  /* 0x0000001fff007819 */ /* 0x000fe20000011404 */
[----:B------:R-:W2:Y:S03]  /*0080*/  LDCU.64 UR10, c[0x0][0x3e8] ;  /* 0x00007d00ff0a77ac */ /* 0x000ea60008000a00 */
[----:B------:R-:W-:Y:S01]  /*0090*/  LEA.HI R0, R0, R4, RZ, 0x12 ;  /* 0x0000000400007211 */ /* 0x000fe200078f90ff */
[----:B------:R-:W0:Y:S01]  /*00a0*/  LDC R16, c[0x0][0x360] ;  /* 0x0000d800ff107b82 */ /* 0x000e220000000800 */
[----:B------:R-:W3:Y:S02]  /*00b0*/  LDCU.64 UR8, c[0x0][0x358] ;  /* 0x00006b00ff0877ac */ /* 0x000ee40008000a00 */
[----:B------:R-:W-:Y:S01]  /*00c0*/  SHF.R.S32.HI R0, RZ, 0x12, R0 ;  /* 0x00000012ff007819 */ /* 0x000fe20000011400 */
[----:B------:R-:W4:Y:S04]  /*00d0*/  LDCU.64 UR24, c[0x0][0x3e8] ;  /* 0x00007d00ff1877ac */ /* 0x000f280008000a00 */
[----:B------:R-:W2:Y:S01]  /*00e0*/  LDC.64 R22, c[0x0][0x3f8] ;  /* 0x0000fe00ff167b82 */ /* 0x000ea20000000a00 */
[----:B------:R-:W-:Y:S01]  /*00f0*/  IMAD.MOV R14, RZ, RZ, -R0 ;  /* 0x000000ffff0e7224 */ /* 0x000fe200078e0a00 */
[----:B------:R-:W0:Y:S01]  /*0100*/  LDCU UR12, c[0x0][0x40c] ;  /* 0x00008180ff0c77ac */ /* 0x000e220008000800 */
[----:B------:R-:W0:Y:S05]  /*0110*/  LDCU.64 UR22, c[0x0][0x3e0] ;  /* 0x00007c00ff1677ac */ /* 0x000e2a0008000a00 */
[----:B------:R-:W5:Y:S01]  /*0120*/  LDC.64 R24, c[0x0][0x3f0] ;  /* 0x0000fc00ff187b82 */ /* 0x000f620000000a00 */
[----:B0-----:R-:W-:-:S04]  /*0130*/  IMAD R3, R16, UR4, RZ ;  /* 0x0000000410037c24 */ /* 0x001fc8000f8e02ff */
[----:B------:R-:W-:Y:S01]  /*0140*/  IMAD R3, R0, R3, R3 ;  /* 0x0000000300037224 */ /* 0x000fe200078e0203 */
[----:B--2---:R-:W-:-:S04]  /*0150*/  DADD R20, R22, UR10 ;  /* 0x0000000a16147e29 */ /* 0x004fc80008000000 */
[----:B-1----:R-:W-:Y:S01]  /*0160*/  IADD3 R15, PT, PT, R3, UR5, R2 ;  /* 0x00000005030f7c10 */ /* 0x002fe2000fffe002 */
[----:B------:R-:W-:Y:S01]  /*0170*/  DADD R22, -R22, UR10 ;  /* 0x0000000a16167e29 */ /* 0x000fe20008000100 */
[----:B------:R-:W0:Y:S02]  /*0180*/  LDCU.128 UR4, c[0x0][0x3c0] ;  /* 0x00007800ff0477ac */ /* 0x000e240008000c00 */
[C---:B------:R-:W-:Y:S01]  /*0190*/  LEA R11, R4.reuse, R15, 0x4 ;  /* 0x0000000f040b7211 */ /* 0x040fe200078e20ff */
[C-C-:B------:R-:W-:Y:S01]  /*01a0*/  IMAD R13, R4.reuse, 0x8, R15.reuse ;  /* 0x00000008040d7824 */ /* 0x140fe200078e020f */
[----:B-----5:R-:W-:Y:S01]  /*01b0*/  DADD R24, R24, UR10 ;  /* 0x0000000a18187e29 */ /* 0x020fe20008000000 */
[C-C-:B------:R-:W-:Y:S02]  /*01c0*/  IMAD R12, R4.reuse, 0xc, R15.reuse ;  /* 0x0000000c040c7824 */ /* 0x140fe400078e020f */
[C-C-:B------:R-:W-:Y:S02]  /*01d0*/  IMAD R10, R4.reuse, 0x4, R15.reuse ;  /* 0x00000004040a7824 */ /* 0x140fe400078e020f */
[----:B------:R-:W-:-:S02]  /*01e0*/  IMAD R9, R4, 0x6, R15 ;  /* 0x0000000604097824 */ /* 0x000fc400078e020f */
[C-C-:B------:R-:W-:Y:S02]  /*01f0*/  IMAD R8, R4.reuse, 0xa, R15.reuse ;  /* 0x0000000a04087824 */ /* 0x140fe400078e020f */
[C-C-:B------:R-:W-:Y:S02]  /*0200*/  IMAD R7, R4.reuse, 0xe, R15.reuse ;  /* 0x0000000e04077824 */ /* 0x140fe400078e020f */
[C-C-:B------:R-:W-:Y:S02]  /*0210*/  IMAD R6, R4.reuse, 0x12, R15.reuse ;  /* 0x0000001204067824 */ /* 0x140fe400078e020f */
[----:B0--34-:R-:W-:-:S07]  /*0220*/  IMAD R5, R4, 0x2, R15 ;  /* 0x0000000204057824 */ /* 0x019fce00078e020f */
.L_x_140:
[----:B------:R-:W-:Y:S01]  /*0230*/  ISETP.GE.AND P0, PT, R15, UR12, PT ;  /* 0x0000000c0f007c0c */ /* 0x000fe2000bf06270 */
[----:B------:R-:W-:-:S12]  /*0240*/  BSSY.RECONVERGENT B0, `(.L_x_102) ;  /* 0x0000456000007945 */ /* 0x000fd80003800200 */
[----:B-1----:R-:W-:Y:S05]  /*0250*/  @P0 BRA `(.L_x_103) ;  /* 0x0000004400500947 */ /* 0x002fea0003800000 */
        /* <DEDUP_REMOVED lines=26> */
[----:B------:R-:W-:Y:S05]  /*0400*/  CALL.REL.NOINC `($__internal_6_$__cuda_sm20_div_rn_f64_full) ;  /* 0x0000004400d47944 */ /* 0x000fea0003c00000 */
[----:B------:R-:W-:Y:S01]  /*0410*/  MOV R2, R118 ;  /* 0x0000007600027202 */ /* 0x000fe20000000f00 */
[----:B------:R-:W-:-:S07]  /*0420*/  IMAD.MOV.U32 R3, RZ, RZ, R119 ;  /* 0x000000ffff037224 */ /* 0x000fce00078e0077 */
.L_x_105:
[----:B------:R-:W-:Y:S05]  /*0430*/  BSYNC.RECONVERGENT B2 ;  /* 0x0000000000027941 */ /* 0x000fea0003800200 */
.L_x_104:
[----:B------:R-:W0:Y:S01]  /*0440*/  LDC.64 R18, c[0x0][0x3d0] ;  /* 0x0000f400ff127b82 */ /* 0x000e220000000a00 */
[----:B------:R-:W-:Y:S01]  /*0450*/  DADD R2, -R2, 1 ;  /* 0x3ff0000002027429 */ /* 0x000fe20000000100 */
[----:B------:R-:W-:Y:S06]  /*0460*/  BSSY.RECONVERGENT B1, `(.L_x_106) ;  /* 0x0000016000017945 */ /* 0x000fec0003800200 */
[----:B------:R-:W1:Y:S01]  /*0470*/  LDC.64 R38, c[0x0][0x3b8] ;  /* 0x0000ee00ff267b82 */ /* 0x000e620000000a00 */
[----:B------:R-:W-:Y:S02]  /*0480*/  DMUL R2, R2, 0.5 ;  /* 0x3fe0000002027828 */ /* 0x000fe40000000000 */
[----:B0-----:R-:W-:-:S08]  /*0490*/  DADD R18, R18, -UR6 ;  /* 0x8000000612127e29 */ /* 0x001fd00008000000 */
[----:B------:R-:W-:-:S06]  /*04a0*/  DFMA R40, R2, R18, UR6 ;  /* 0x0000000602287e2b */ /* 0x000fcc0008000012 */
[----:B------:R-:W0:Y:S04]  /*04b0*/  MUFU.RCP64H R19, R41 ;  /* 0x0000002900137308 */ /* 0x000e280000001800 */
[----:B------:R-:W-:-:S05]  /*04c0*/  VIADD R18, R41, 0x300402 ;  /* 0x0030040229127836 */ /* 0x000fca0000000000 */
[----:B------:R-:W-:Y:S01]  /*04d0*/  FSETP.GEU.AND P0, PT, |R18|, 5.8789094863358348022e-39, PT ;  /* 0x004004021200780b */ /* 0x000fe20003f0e200 */
[----:B0-----:R-:W-:-:S08]  /*04e0*/  DFMA R32, -R40, R18, 1 ;  /* 0x3ff000002820742b */ /* 0x001fd00000000112 */
[----:B------:R-:W-:-:S08]  /*04f0*/  DFMA R32, R32, R32, R32 ;  /* 0x000000202020722b */ /* 0x000fd00000000020 */
[----:B------:R-:W-:Y:S02]  /*0500*/  DFMA R34, R18, R32, R18 ;  /* 0x000000201222722b */ /* 0x000fe40000000012 */
[----:B-1----:R-:W-:-:S06]  /*0510*/  DADD R32, -R38, UR4 ;  /* 0x0000000426207e29 */ /* 0x002fcc0008000100 */
[----:B------:R-:W-:Y:S02]  /*0520*/  DFMA R36, -R40, R34, 1 ;  /* 0x3ff000002824742b */ /* 0x000fe40000000122 */
[----:B------:R-:W-:-:S06]  /*0530*/  DFMA R32, R2, R32, R38 ;  /* 0x000000200220722b */ /* 0x000fcc0000000026 */
[----:B------:R-:W-:Y:S01]  /*0540*/  DFMA R34, R34, R36, R34 ;  /* 0x000000242222722b */ /* 0x000fe20000000022 */
[----:B------:R-:W-:Y:S10]  /*0550*/  @P0 BRA `(.L_x_107) ;  /* 0x0000000000180947 */ /* 0x000ff40003800000 */
[----:B------:R-:W-:-:S04]  /*0560*/  LOP3.LUT R0, R41, 0x7fffffff, RZ, 0xc0, !PT ;  /* 0x7fffffff29007812 */ /* 0x000fc800078ec0ff */
[----:B------:R-:W-:Y:S02]  /*0570*/  IADD3 R17, PT, PT, R0, -0x100000, RZ ;  /* 0xfff0000000117810 */ /* 0x000fe40007ffe0ff */
[----:B------:R-:W-:-:S07]  /*0580*/  MOV R0, 0x5a0 ;  /* 0x000005a000007802 */ /* 0x000fce0000000f00 */
[----:B------:R-:W-:Y:S05]  /*0590*/  CALL.REL.NOINC `($__internal_5_$__cuda_sm20_dblrcp_rn_slowpath_v3) ;  /* 0x0000004000bc7944 */ /* 0x000fea0003c00000 */
[----:B------:R-:W-:Y:S02]  /*05a0*/  IMAD.MOV.U32 R34, RZ, RZ, R42 ;  /* 0x000000ffff227224 */ /* 0x000fe400078e002a */
[----:B------:R-:W-:-:S07]  /*05b0*/  IMAD.MOV.U32 R35, RZ, RZ, R43 ;  /* 0x000000ffff237224 */ /* 0x000fce00078e002b */
.L_x_107:
[----:B------:R-:W-:Y:S05]  /*05c0*/  BSYNC.RECONVERGENT B1 ;  /* 0x0000000000017941 */ /* 0x000fea0003800200 */
.L_x_106:
[----:B------:R-:W-:Y:S01]  /*05d0*/  DADD R120, -R34, 8 ;  /* 0x4020000022787429 */ /* 0x000fe20000000100 */
[----:B------:R-:W-:Y:S01]  /*05e0*/  MOV R2, 0x1 ;  /* 0x0000000100027802 */ /* 0x000fe20000000f00 */
        /* <DEDUP_REMOVED lines=17> */
[----:B------:R-:W-:Y:S05]  /*0700*/  CALL.REL.NOINC `($__internal_6_$__cuda_sm20_div_rn_f64_full) ;  /* 0x0000004400147944 */ /* 0x000fea0003c00000 */
[----:B------:R-:W-:Y:S02]  /*0710*/  IMAD.MOV.U32 R2, RZ, RZ, R118 ;  /* 0x000000ffff027224 */ /* 0x000fe400078e0076 */
[----:B------:R-:W-:-:S07]  /*0720*/  IMAD.MOV.U32 R3, RZ, RZ, R119 ;  /* 0x000000ffff037224 */ /* 0x000fce00078e0077 */
.L_x_109:
[----:B------:R-:W-:Y:S05]  /*0730*/  BSYNC.RECONVERGENT B2 ;  /* 0x0000000000027941 */ /* 0x000fea0003800200 */
.L_x_108:
[----:B------:R-:W0:Y:S08]  /*0740*/  LDC.64 R18, c[0x0][0x380] ;  /* 0x0000e000ff127b82 */ /* 0x000e300000000a00 */
[----:B------:R-:W1:Y:S08]  /*0750*/  LDC.64 R38, c[0x0][0x3a8] ;  /* 0x0000ea00ff267b82 */ /* 0x000e700000000a00 */
[----:B------:R-:W2:Y:S01]  /*0760*/  LDC.64 R70, c[0x0][0x400] ;  /* 0x00010000ff467b82 */ /* 0x000ea20000000a00 */
[----:B0-----:R-:W-:-:S06]  /*0770*/  IMAD.WIDE R18, R15, 0x4, R18 ;  /* 0x000000040f127825 */ /* 0x001fcc00078e0212 */
[----:B------:R-:W1:Y:S02]  /*0780*/  LDG.E R19, desc[UR8][R18.64] ;  /* 0x0000000812137981 */ /* 0x000e64000c1e1900 */
[C---:B-1----:R-:W-:Y:S01]  /*0790*/  IMAD.WIDE R36, R19.reuse, 0x8, R38 ;  /* 0x0000000813247825 */ /* 0x042fe200078e0226 */
[----:B--2---:R-:W-:-:S05]  /*07a0*/  IADD3 R41, PT, PT, R19, -R70, RZ ;  /* 0x8000004613297210 */ /* 0x004fca0007ffe0ff */
[----:B------:R-:W-:-:S04]  /*07b0*/  IMAD.WIDE R40, R41, 0x8, R38 ;  /* 0x0000000829287825 */ /* 0x000fc800078e0226 */
[----:B------:R-:W-:Y:S01]  /*07c0*/  IMAD.WIDE R42, R70, 0x8, R36 ;  /* 0x00000008462a7825 */ /* 0x000fe200078e0224 */
[----:B------:R-:W2:Y:S04]  /*07d0*/  LDG.E.64 R48, desc[UR8][R40.64+-0x8] ;  /* 0xfffff80828307981 */ /* 0x000ea8000c1e1b00 */
[----:B------:R-:W2:Y:S01]  /*07e0*/  LDG.E.64 R50, desc[UR8][R42.64+0x8] ;  /* 0x000008082a327981 */ /* 0x000ea2000c1e1b00 */
[----:B------:R-:W-:-:S03]  /*07f0*/  IMAD.IADD R45, R19, 0x1, -R71 ;  /* 0x00000001132d7824 */ /* 0x000fc600078e0a47 */
        /* <DEDUP_REMOVED lines=38> */
[----:B------:R-:W-:Y:S02]  /*0a60*/  DADD R48, R60, R48 ;  /* 0x000000003c307229 */ /* 0x000fe40000000030 */
[----:B------:R-:W-:Y:S02]  /*0a70*/  DADD R40, R40, -R42 ;  /* 0x0000000028287229 */ /* 0x000fe4000000082a */
[----:B------:R-:W-:Y:S02]  /*0a80*/  DADD R52, -R66, R52 ;  /* 0x0000000042347229 */ /* 0x000fe40000000134 */
[----:B------:R-:W-:Y:S02]  /*0a90*/  DADD R50, -R70, R50 ;  /* 0x0000000046327229 */ /* 0x000fe40000000132 */
[----:B------:R-:W-:-:S02]  /*0aa0*/  DADD R48, -R62, R48 ;  /* 0x000000003e307229 */ /* 0x000fc40000000130 */
        /* <DEDUP_REMOVED lines=21> */
[----:B------:R-:W-:Y:S01]  /*0c00*/  VIADD R43, R45, 0xfff00000 ;  /* 0xfff000002d2b7836 */ /* 0x000fe20000000000 */
[----:B------:R-:W-:-:S05]  /*0c10*/  MOV R42, R44 ;  /* 0x0000002c002a7202 */ /* 0x000fca0000000f00 */
[----:B------:R-:W-:-:S08]  /*0c20*/  DFMA R52, R50, -R50, R46 ;  /* 0x800000323234722b */ /* 0x000fd0000000002e */
[----:B------:R-:W-:Y:S01]  /*0c30*/  DFMA R36, R52, R42, R50 ;  /* 0x0000002a3424722b */ /* 0x000fe20000000032 */
[----:B------:R-:W-:Y:S10]  /*0c40*/  @!P0 BRA `(.L_x_111) ;  /* 0x0000000000088947 */ /* 0x000ff40003800000 */
[----:B------:R-:W-:-:S07]  /*0c50*/  MOV R0, 0xc70 ;  /* 0x00000c7000007802 */ /* 0x000fce0000000f00 */
[----:B------:R-:W-:Y:S05]  /*0c60*/  CALL.REL.NOINC `($__internal_7_$__cuda_sm20_dsqrt_rn_f64_mediumpath_v1) ;  /* 0x00000044002c7944 */ /* 0x000fea0003c00000 */
.L_x_111:
[----:B------:R-:W-:Y:S05]  /*0c70*/  BSYNC.RECONVERGENT B1 ;  /* 0x0000000000017941 */ /* 0x000fea0003800200 */
.L_x_110:
[----:B------:R-:W0:Y:S01]  /*0c80*/  MUFU.RCP64H R19, R37 ;  /* 0x0000002500137308 */ /* 0x000e220000001800 */
[----:B------:R-:W-:Y:S01]  /*0c90*/  IMAD.MOV.U32 R18, RZ, RZ, 0x1 ;  /* 0x00000001ff127424 */ /* 0x000fe200078e00ff */
[----:B------:R-:W-:Y:S01]  /*0ca0*/  DADD R122, -RZ, -R48 ;  /* 0x00000000ff7a7229 */ /* 0x000fe20000000930 */
[----:B------:R-:W-:Y:S01]  /*0cb0*/  BSSY.RECONVERGENT B2, `(.L_x_112) ;  /* 0x0000014000027945 */ /* 0x000fe20003800200 */
[----:B------:R-:W-:-:S08]  /*0cc0*/  DSETP.NEU.AND P1, PT, R46, RZ, PT ;  /* 0x000000ff2e00722a */ /* 0x000fd00003f2d000 */
[----:B------:R-:W-:Y:S01]  /*0cd0*/  FSETP.GEU.AND P2, PT, |R123|, 6.5827683646048100446e-37, PT ;  /* 0x036000007b00780b */ /* 0x000fe20003f4e200 */
[----:B0-----:R-:W-:-:S08]  /*0ce0*/  DFMA R42, R18, -R36, 1 ;  /* 0x3ff00000122a742b */ /* 0x001fd00000000824 */
[----:B------:R-:W-:-:S08]  /*0cf0*/  DFMA R42, R42, R42, R42 ;  /* 0x0000002a2a2a722b */ /* 0x000fd0000000002a */
[----:B------:R-:W-:-:S08]  /*0d00*/  DFMA R42, R18, R42, R18 ;  /* 0x0000002a122a722b */ /* 0x000fd00000000012 */
[----:B------:R-:W-:-:S08]  /*0d10*/  DFMA R18, R42, -R36, 1 ;  /* 0x3ff000002a12742b */ /* 0x000fd00000000824 */
[----:B------:R-:W-:-:S08]  /*0d20*/  DFMA R18, R42, R18, R42 ;  /* 0x000000122a12722b */ /* 0x000fd0000000002a */
[----:B------:R-:W-:-:S08]  /*0d30*/  DMUL R104, R48, -R18 ;  /* 0x8000001230687228 */ /* 0x000fd00000000000 */
[----:B------:R-:W-:-:S08]  /*0d40*/  DFMA R42, R104, -R36, -R48 ;  /* 0x80000024682a722b */ /* 0x000fd00000000830 */
[----:B------:R-:W-:-:S10]  /*0d50*/  DFMA R104, R18, R42, R104 ;  /* 0x0000002a1268722b */ /* 0x000fd40000000068 */
[----:B------:R-:W-:-:S05]  /*0d60*/  FFMA R0, RZ, R37, R105 ;  /* 0x00000025ff007223 */ /* 0x000fca0000000069 */
[----:B------:R-:W-:-:S13]  /*0d70*/  FSETP.GT.AND P0, PT, |R0|, 1.469367938527859385e-39, PT ;  /* 0x001000000000780b */ /* 0x000fda0003f04200 */
[----:B------:R-:W-:Y:S05]  /*0d80*/  @P0 BRA P2, `(.L_x_113) ;  /* 0x0000000000180947 */ /* 0x000fea0001000000 */
[----:B------:R-:W-:Y:S01]  /*0d90*/  IMAD.MOV.U32 R120, RZ, RZ, R36 ;  /* 0x000000ffff787224 */ /* 0x000fe200078e0024 */
[----:B------:R-:W-:Y:S02]  /*0da0*/  MOV R121, R37 ;  /* 0x0000002500797202 */ /* 0x000fe40000000f00 */
[----:B------:R-:W-:-:S07]  /*0db0*/  MOV R18, 0xdd0 ;  /* 0x00000dd000127802 */ /* 0x000fce0000000f00 */
[----:B------:R-:W-:Y:S05]  /*0dc0*/  CALL.REL.NOINC `($__internal_6_$__cuda_sm20_div_rn_f64_full) ;  /* 0x0000003c00647944 */ /* 0x000fea0003c00000 */
[----:B------:R-:W-:Y:S02]  /*0dd0*/  IMAD.MOV.U32 R104, RZ, RZ, R118 ;  /* 0x000000ffff687224 */ /* 0x000fe400078e0076 */
[----:B------:R-:W-:-:S07]  /*0de0*/  IMAD.MOV.U32 R105, RZ, RZ, R119 ;  /* 0x000000ffff697224 */ /* 0x000fce00078e0077 */
.L_x_113:
[----:B------:R-:W-:Y:S05]  /*0df0*/  BSYNC.RECONVERGENT B2 ;  /* 0x0000000000027941 */ /* 0x000fea0003800200 */
.L_x_112:
[----:B------:R-:W0:Y:S01]  /*0e00*/  MUFU.RCP64H R19, R37 ;  /* 0x0000002500137308 */ /* 0x000e220000001800 */
[----:B------:R-:W-:Y:S01]  /*0e10*/  MOV R18, 0x1 ;  /* 0x0000000100127802 */ /* 0x000fe20000000f00 */
[----:B------:R-:W-:Y:S01]  /*0e20*/  DADD R122, -RZ, -R38 ;  /* 0x00000000ff7a7229 */ /* 0x000fe20000000926 */
[----:B------:R-:W-:Y:S09]  /*0e30*/  BSSY.RECONVERGENT B2, `(.L_x_114) ;  /* 0x0000013000027945 */ /* 0x000ff20003800200 */
        /* <DEDUP_REMOVED lines=18> */
.L_x_115:
[----:B------:R-:W-:Y:S05]  /*0f60*/  BSYNC.RECONVERGENT B2 ;  /* 0x0000000000027941 */ /* 0x000fea0003800200 */
.L_x_114:
[----:B------:R-:W0:Y:S01]  /*0f70*/  MUFU.RCP64H R19, R37 ;  /* 0x0000002500137308 */ /* 0x000e220000001800 */
[----:B------:R-:W-:Y:S01]  /*0f80*/  IMAD.MOV.U32 R18, RZ, RZ, 0x1 ;  /* 0x00000001ff127424 */ /* 0x000fe200078e00ff */
        /* <DEDUP_REMOVED lines=14> */
[----:B------:R-:W-:Y:S01]  /*1070*/  MOV R120, R36 ;  /* 0x0000002400787202 */ /* 0x000fe20000000f00 */
[----:B------:R-:W-:Y:S01]  /*1080*/  IMAD.MOV.U32 R121, RZ, RZ, R37 ;  /* 0x000000ffff797224 */ /* 0x000fe200078e0025 */
[----:B------:R-:W-:-:S07]  /*1090*/  MOV R18, 0x10b0 ;  /* 0x000010b000127802 */ /* 0x000fce0000000f00 */
[----:B------:R-:W-:Y:S05]  /*10a0*/  CALL.REL.NOINC `($__internal_6_$__cuda_sm20_div_rn_f64_full) ;  /* 0x0000003800ac7944 */ /* 0x000fea0003c00000 */
[----:B------:R-:W-:Y:S01]  /*10b0*/  IMAD.MOV.U32 R18, RZ, RZ, R118 ;  /* 0x000000ffff127224 */ /* 0x000fe200078e0076 */
[----:B------:R-:W-:-:S07]  /*10c0*/  MOV R19, R119 ;  /* 0x0000007700137202 */ /* 0x000fce0000000f00 */
.L_x_117:
[----:B------:R-:W-:Y:S05]  /*10d0*/  BSYNC.RECONVERGENT B2 ;  /* 0x0000000000027941 */ /* 0x000fea0003800200 */
.L_x_116:
[----:B------:R-:W0:Y:S08]  /*10e0*/  LDC.64 R72, c[0x0][0x388] ;  /* 0x0000e200ff487b82 */ /* 0x000e300000000a00 */
[----:B------:R-:W1:Y:S01]  /*10f0*/  LDC R75, c[0x0][0x410] ;  /* 0x00010400ff4b7b82 */ /* 0x000e620000000800 */
[----:B0-----:R-:W-:-:S04]  /*1100*/  IMAD.WIDE R38, R5, 0x8, R72 ;  /* 0x0000000805267825 */ /* 0x001fc800078e0248 */
[--C-:B------:R-:W-:Y:S01]  /*1110*/  IMAD.WIDE R40, R15, 0x8, R72.reuse ;  /* 0x000000080f287825 */ /* 0x100fe200078e0248 */
[----:B------:R-:W2:Y:S03]  /*1120*/  LDG.E.64 R102, desc[UR8][R38.64] ;  /* 0x0000000826667981 */ /* 0x000ea6000c1e1b00 */
[----:B------:R-:W-:Y:S01]  /*1130*/  IMAD.WIDE R42, R10, 0x8, R72 ;  /* 0x000000080a2a7825 */ /* 0x000fe200078e0248 */
[----:B------:R-:W3:Y:S03]  /*1140*/  LDG.E.64 R92, desc[UR8][R40.64] ;  /* 0x00000008285c7981 */ /* 0x000ee6000c1e1b00 */
[C---:B-1----:R-:W-:Y:S01]  /*1150*/  IMAD.WIDE R44, R75.reuse, 0x8, R40 ;  /* 0x000000084b2c7825 */ /* 0x042fe200078e0228 */
[----:B------:R-:W4:Y:S04]  /*1160*/  LDG.E.64 R86, desc[UR8][R42.64] ;  /* 0x000000082a567981 */ /* 0x000f28000c1e1b00 */
[----:B------:R-:W5:Y:S01]  /*1170*/  LDG.E.64 R120, desc[UR8][R44.64] ;  /* 0x000000082c787981 */ /* 0x000f62000c1e1b00 */
[----:B------:R-:W-:-:S05]  /*1180*/  IMAD.WIDE R46, R75, 0x8, R38 ;  /* 0x000000084b2e7825 */ /* 0x000fca00078e0226 */
[----:B------:R-:W4:Y:S01]  /*1190*/  LDG.E.64 R112, desc[UR8][R46.64] ;  /* 0x000000082e707981 */ /* 0x000f22000c1e1b00 */
[----:B------:R-:W-:-:S05]  /*11a0*/  IMAD.WIDE R48, R9, 0x8, R72 ;  /* 0x0000000809307825 */ /* 0x000fca00078e0248 */
[----:B------:R-:W4:Y:S01]  /*11b0*/  LDG.E.64 R106, desc[UR8][R48.64] ;  /* 0x00000008306a7981 */ /* 0x000f22000c1e1b00 */
[----:B------:R-:W-:-:S04]  /*11c0*/  IMAD.WIDE R50, R75, 0x8, R42 ;  /* 0x000000084b327825 */ /* 0x000fc800078e022a */
[----:B------:R-:W-:Y:S01]  /*11d0*/  IMAD.WIDE R52, R13, 0x8, R72 ;  /* 0x000000080d347825 */ /* 0x000fe200078e0248 */
[----:B------:R-:W4:Y:S03]  /*11e0*/  LDG.E.64 R90, desc[UR8][R50.64] ;  /* 0x00000008325a7981 */ /* 0x000f26000c1e1b00 */
[C---:B------:R-:W-:Y:S01]  /*11f0*/  IMAD.WIDE R54, R75.reuse, 0x8, R48 ;  /* 0x000000084b367825 */ /* 0x040fe200078e0230 */
[----:B------:R-:W4:Y:S03]  /*1200*/  LDG.E.64 R88, desc[UR8][R52.64] ;  /* 0x0000000834587981 */ /* 0x000f26000c1e1b00 */
[--C-:B------:R-:W-:Y:S01]  /*1210*/  IMAD.WIDE R58, R12, 0x8, R72.reuse ;  /* 0x000000080c3a7825 */ /* 0x100fe200078e0248 */
[----:B------:R-:W4:Y:S03]  /*1220*/  LDG.E.64 R108, desc[UR8][R54.64] ;  /* 0x00000008366c7981 */ /* 0x000f26000c1e1b00 */
[----:B------:R-:W-:Y:S01]  /*1230*/  IMAD.WIDE R56, R8, 0x8, R72 ;  /* 0x0000000808387825 */ /* 0x000fe200078e0248 */
[----:B------:R-:W4:Y:S04]  /*1240*/  LDG.E.64 R84, desc[UR8][R58.64] ;  /* 0x000000083a547981 */ /* 0x000f28000c1e1b00 */
[----:B------:R-:W4:Y:S01]  /*1250*/  LDG.E.64 R76, desc[UR8][R56.64] ;  /* 0x00000008384c7981 */ /* 0x000f22000c1e1b00 */
[----:B------:R-:W-:-:S05]  /*1260*/  IMAD.WIDE R62, R75, 0x8, R56 ;  /* 0x000000084b3e7825 */ /* 0x000fca00078e0238 */
[----:B------:R-:W4:Y:S01]  /*1270*/  LDG.E.64 R82, desc[UR8][R62.64] ;  /* 0x000000083e527981 */ /* 0x000f22000c1e1b00 */
[----:B------:R-:W-:-:S04]  /*1280*/  IMAD.WIDE R60, R75, 0x8, R52 ;  /* 0x000000084b3c7825 */ /* 0x000fc800078e0234 */
[----:B------:R-:W-:Y:S01]  /*1290*/  IMAD.WIDE R64, R7, 0x8, R72 ;  /* 0x0000000807407825 */ /* 0x000fe200078e0248 */
[----:B------:R-:W4:Y:S04]  /*12a0*/  LDG.E.64 R80, desc[UR8][R60.64] ;  /* 0x000000083c507981 */ /* 0x000f28000c1e1b00 */
[----:B------:R-:W4:Y:S01]  /*12b0*/  LDG.E.64 R78, desc[UR8][R64.64] ;  /* 0x00000008404e7981 */ /* 0x000f22000c1e1b00 */
[----:B------:R-:W-:-:S04]  /*12c0*/  IMAD.WIDE R66, R75, 0x8, R58 ;  /* 0x000000084b427825 */ /* 0x000fc800078e023a */
[----:B------:R-:W-:Y:S01]  /*12d0*/  IMAD.WIDE R68, R11, 0x8, R72 ;  /* 0x000000080b447825 */ /* 0x000fe200078e0248 */
[----:B------:R-:W4:Y:S04]  /*12e0*/  LDG.E.64 R94, desc[UR8][R66.64] ;  /* 0x00000008425e7981 */ /* 0x000f28000c1e1b00 */
[----:B------:R-:W4:Y:S01]  /*12f0*/  LDG.E.64 R100, desc[UR8][R68.64] ;  /* 0x0000000844647981 */ /* 0x000f22000c1e1b00 */
[----:B------:R-:W-:-:S05]  /*1300*/  IMAD.WIDE R70, R75, 0x8, R64 ;  /* 0x000000084b467825 */ /* 0x000fca00078e0240 */
[----:B------:R-:W4:Y:S01]  /*1310*/  LDG.E.64 R96, desc[UR8][R70.64] ;  /* 0x0000000846607981 */ /* 0x000f22000c1e1b00 */
[----:B------:R-:W-:-:S05]  /*1320*/  IMAD.WIDE R72, R6, 0x8, R72 ;  /* 0x0000000806487825 */ /* 0x000fca00078e0248 */
[----:B------:R-:W4:Y:S01]  /*1330*/  LDG.E.64 R98, desc[UR8][R72.64] ;  /* 0x0000000848627981 */ /* 0x000f22000c1e1b00 */
[----:B------:R-:W-:-:S05]  /*1340*/  IMAD.WIDE R74, R75, 0x8, R68 ;  /* 0x000000084b4a7825 */ /* 0x000fca00078e0244 */
[----:B------:R-:W4:Y:S01]  /*1350*/  LDG.E.64 R128, desc[UR8][R74.64] ;  /* 0x000000084a807981 */ /* 0x000f22000c1e1b00 */
[----:B------:R-:W0:Y:S01]  /*1360*/  MUFU.RCP64H R115, R33 ;  /* 0x0000002100737308 */ /* 0x000e220000001800 */
[----:B------:R-:W-:-:S06]  /*1370*/  IMAD.MOV.U32 R114, RZ, RZ, 0x1 ;  /* 0x00000001ff727424 */ /* 0x000fcc00078e00ff */
[----:B0-----:R-:W-:-:S08]  /*1380*/  DFMA R116, -R32, R114, 1 ;  /* 0x3ff000002074742b */ /* 0x001fd00000000172 */
[----:B------:R-:W-:-:S08]  /*1390*/  DFMA R116, R116, R116, R116 ;  /* 0x000000747474722b */ /* 0x000fd00000000074 */
[----:B------:R-:W-:-:S08]  /*13a0*/  DFMA R118, R114, R116, R114 ;  /* 0x000000747276722b */ /* 0x000fd00000000072 */
[----:B------:R-:W-:-:S08]  /*13b0*/  DFMA R124, -R32, R118, 1 ;  /* 0x3ff00000207c742b */ /* 0x000fd00000000176 */
[----:B------:R-:W-:Y:S02]  /*13c0*/  DFMA R118, R118, R124, R118 ;  /* 0x0000007c7676722b */ /* 0x000fe40000000076 */
[C---:B--2---:R-:W-:Y:S02]  /*13d0*/  DMUL R116, R102.reuse, 11 ;  /* 0x4026000066747828 */ /* 0x044fe40000000000 */
[----:B------:R-:W-:Y:S02]  /*13e0*/  DMUL R122, R102, -4 ;  /* 0xc0100000667a7828 */ /* 0x000fe40000000000 */
[----:B---3--:R-:W-:-:S04]  /*13f0*/  DADD R114, R92, R102 ;  /* 0x000000005c727229 */ /* 0x008fc80000000066 */
[C---:B------:R-:W-:Y:S02]  /*1400*/  DFMA R116, R92.reuse, -30, -R116 ;  /* 0xc03e00005c74782b */ /* 0x040fe40000000874 */
[----:B------:R-:W-:Y:S02]  /*1410*/  DFMA R124, R92, 12, R122 ;  /* 0x402800005c7c782b */ /* 0x000fe4000000007a */
[C---:B-----5:R-:W-:Y:S02]  /*1420*/  DADD R126, R120.reuse, R120 ;  /* 0x00000000787e7229 */ /* 0x060fe40000000078 */
[----:B------:R-:W-:Y:S02]  /*1430*/  DFMA R130, R120, -4, R122 ;  /* 0xc01000007882782b */ /* 0x000fe4000000007a */
[----:B------:R-:W-:Y:S02]  /*1440*/  DADD R114, R114, R120 ;  /* 0x0000000072727229 */ /* 0x000fe40000000078 */
[----:B------:R-:W-:-:S02]  /*1450*/  DFMA R92, R120, 4, R122 ;  /* 0x40100000785c782b */ /* 0x000fc4000000007a */
[C---:B------:R-:W-:Y:S02]  /*1460*/  DFMA R122, R120.reuse, -11, R116 ;  /* 0xc0260000787a782b */ /* 0x040fe40000000074 */
[----:B------:R-:W-:Y:S02]  /*1470*/  DFMA R124, R120, -4, R124 ;  /* 0xc0100000787c782b */ /* 0x000fe4000000007c */
[----:B------:R-:W-:Y:S02]  /*1480*/  DFMA R126, R102, 2, R126 ;  /* 0x40000000667e782b */ /* 0x000fe4000000007e */
[----:B----4-:R-:W-:Y:S02]  /*1490*/  DADD R136, R112, R112 ;  /* 0x0000000070887229 */ /* 0x010fe40000000070 */
[----:B------:R-:W-:Y:S02]  /*14a0*/  DFMA R134, R86, 2, R130 ;  /* 0x400000005686782b */ /* 0x000fe40000000082 */
[----:B------:R-:W-:-:S02]  /*14b0*/  DADD R130, R114, R86 ;  /* 0x0000000072827229 */ /* 0x000fc40000000056 */
[C---:B------:R-:W-:Y:S02]  /*14c0*/  DFMA R122, R86.reuse, -11, R122 ;  /* 0xc0260000567a782b */ /* 0x040fe4000000007a */
[----:B------:R-:W-:Y:S02]  /*14d0*/  DFMA R124, R86, -4, R124 ;  /* 0xc0100000567c782b */ /* 0x000fe4000000007c */
[----:B------:R-:W-:Y:S02]  /*14e0*/  DADD R126, R126, -R86 ;  /* 0x000000007e7e7229 */ /* 0x000fe40000000856 */
[--C-:B------:R-:W-:Y:S02]  /*14f0*/  DADD R114, R134, R136.reuse ;  /* 0x0000000086727229 */ /* 0x100fe40000000088 */
[C---:B------:R-:W-:Y:S02]  /*1500*/  DFMA R136, R86.reuse, -2, -R136 ;  /* 0xc00000005688782b */ /* 0x040fe40000000888 */
[----:B------:R-:W-:-:S02]  /*1510*/  DMUL R132, R86, 4 ;  /* 0x4010000056847828 */ /* 0x000fc40000000000 */
[--C-:B------:R-:W-:Y:S02]  /*1520*/  DADD R116, R86, -R112.reuse ;  /* 0x0000000056747229 */ /* 0x100fe40000000870 */
[--C-:B------:R-:W-:Y:S02]  /*1530*/  DADD R130, R130, R112.reuse ;  /* 0x0000000082827229 */ /* 0x100fe40000000070 */
[----:B------:R-:W-:Y:S02]  /*1540*/  DADD R86, R86, R112 ;  /* 0x0000000056567229 */ /* 0x000fe40000000070 */
[C---:B------:R-:W-:Y:S02]  /*1550*/  DFMA R122, R112.reuse, -11, R122 ;  /* 0xc0260000707a782b */ /* 0x040fe4000000007a */
[----:B------:R-:W-:Y:S02]  /*1560*/  DFMA R124, R112, -4, R124 ;  /* 0xc0100000707c782b */ /* 0x000fe4000000007c */
[----:B------:R-:W-:-:S02]  /*1570*/  DADD R126, R126, -R112 ;  /* 0x000000007e7e7229 */ /* 0x000fc40000000870 */
[----:B------:R-:W-:Y:S02]  /*1580*/  DADD R120, R102, -R120 ;  /* 0x0000000066787229 */ /* 0x000fe40000000878 */
[----:B------:R-:W-:Y:S02]  /*1590*/  DFMA R138, R106, 2, R136 ;  /* 0x400000006a8a782b */ /* 0x000fe40000000088 */
[----:B------:R-:W-:Y:S02]  /*15a0*/  DFMA R102, R112, 4, -R132 ;  /* 0x401000007066782b */ /* 0x000fe40000000884 */
[----:B------:R-:W-:Y:S02]  /*15b0*/  DADD R134, R130, R106 ;  /* 0x0000000082867229 */ /* 0x000fe4000000006a */
[----:B------:R-:W-:Y:S02]  /*15c0*/  DFMA R136, R106, 2, R114 ;  /* 0x400000006a88782b */ /* 0x000fe40000000072 */
[----:B------:R-:W-:-:S02]  /*15d0*/  DADD R132, R86, -R106 ;  /* 0x0000000056847229 */ /* 0x000fc4000000086a */
[C---:B------:R-:W-:Y:S02]  /*15e0*/  DFMA R122, R106.reuse, -11, R122 ;  /* 0xc02600006a7a782b */ /* 0x040fe4000000007a */
[----:B------:R-:W-:Y:S02]  /*15f0*/  DFMA R124, R106, -4, R124 ;  /* 0xc01000006a7c782b */ /* 0x000fe4000000007c */
[----:B------:R-:W-:Y:S02]  /*1600*/  DADD R114, R126, -R106 ;  /* 0x000000007e727229 */ /* 0x000fe4000000086a */
[----:B------:R-:W-:Y:S02]  /*1610*/  DMUL R112, R106, 4 ;  /* 0x401000006a707828 */ /* 0x000fe40000000000 */
[----:B------:R-:W-:Y:S02]  /*1620*/  DFMA R130, R90, 2, R138 ;  /* 0x400000005a82782b */ /* 0x000fe4000000008a */
[----:B------:R-:W-:-:S02]  /*1630*/  DADD R134, R134, R90 ;  /* 0x0000000086867229 */ /* 0x000fc4000000005a */
[----:B------:R-:W-:Y:S02]  /*1640*/  DFMA R126, R90, 2, R136 ;  /* 0x400000005a7e782b */ /* 0x000fe40000000088 */
[----:B------:R-:W-:Y:S02]  /*1650*/  DADD R132, R132, -R90 ;  /* 0x0000000084847229 */ /* 0x000fe4000000085a */
[C---:B------:R-:W-:Y:S02]  /*1660*/  DFMA R122, R90.reuse, -11, R122 ;  /* 0xc02600005a7a782b */ /* 0x040fe4000000007a */
[----:B------:R-:W-:Y:S02]  /*1670*/  DFMA R124, R90, -4, R124 ;  /* 0xc01000005a7c782b */ /* 0x000fe4000000007c */
[--C-:B------:R-:W-:Y:S02]  /*1680*/  DADD R146, R114, -R90.reuse ;  /* 0x0000000072927229 */ /* 0x100fe4000000085a */
[----:B------:R-:W-:-:S02]  /*1690*/  DADD R106, R106, -R90 ;  /* 0x000000006a6a7229 */ /* 0x000fc4000000085a */
[----:B------:R-:W-:Y:S02]  /*16a0*/  DFMA R86, R90, 4, -R112 ;  /* 0x401000005a56782b */ /* 0x000fe40000000870 */
[--C-:B------:R-:W-:Y:S02]  /*16b0*/  DADD R90, R116, R88.reuse ;  /* 0x00000000745a7229 */ /* 0x100fe40000000058 */
[--C-:B------:R-:W-:Y:S02]  /*16c0*/  DADD R120, R120, R88.reuse ;  /* 0x0000000078787229 */ /* 0x100fe40000000058 */
[--C-:B------:R-:W-:Y:S02]  /*16d0*/  DADD R102, R102, R88.reuse ;  /* 0x0000000066667229 */ /* 0x100fe40000000058 */
[--C-:B------:R-:W-:Y:S02]  /*16e0*/  DADD R130, R130, R88.reuse ;  /* 0x0000000082827229 */ /* 0x100fe40000000058 */
[----:B------:R-:W-:-:S02]  /*16f0*/  DADD R92, R92, R88 ;  /* 0x000000005c5c7229 */ /* 0x000fc40000000058 */
[--C-:B------:R-:W-:Y:S02]  /*1700*/  DADD R138, R134, R88.reuse ;  /* 0x00000000868a7229 */ /* 0x100fe40000000058 */
[--C-:B------:R-:W-:Y:S02]  /*1710*/  DADD R140, R126, R88.reuse ;  /* 0x000000007e8c7229 */ /* 0x100fe40000000058 */
[----:B------:R-:W-:Y:S02]  /*1720*/  DADD R136, R132, R88 ;  /* 0x0000000084887229 */ /* 0x000fe40000000058 */
[----:B------:R-:W-:Y:S02]  /*1730*/  DFMA R142, R88, 8, R122 ;  /* 0x40200000588e782b */ /* 0x000fe4000000007a */
[--C-:B------:R-:W-:Y:S02]  /*1740*/  DADD R144, R124, R88.reuse ;  /* 0x000000007c907229 */ /* 0x100fe40000000058 */
[----:B------:R-:W-:-:S02]  /*1750*/  DADD R134, R146, R88 ;  /* 0x0000000092867229 */ /* 0x000fc40000000058 */
[----:B------:R-:W-:Y:S02]  /*1760*/  DADD R122, R90, -R108 ;  /* 0x000000005a7a7229 */ /* 0x000fe4000000086c */
[----:B------:R-:W-:Y:S02]  /*1770*/  DADD R106, R106, R84 ;  /* 0x000000006a6a7229 */ /* 0x000fe40000000054 */
[C-C-:B------:R-:W-:Y:S02]  /*1780*/  DADD R114, R88.reuse, R108.reuse ;  /* 0x0000000058727229 */ /* 0x140fe4000000006c */
[C-C-:B------:R-:W-:Y:S02]  /*1790*/  DADD R112, R88.reuse, -R108.reuse ;  /* 0x0000000058707229 */ /* 0x140fe4000000086c */
[--C-:B------:R-:W-:Y:S02]  /*17a0*/  DADD R132, -R88, R108.reuse ;  /* 0x0000000058847229 */ /* 0x100fe4000000016c */
[----:B------:R-:W-:-:S02]  /*17b0*/  DADD R116, R120, -R108 ;  /* 0x0000000078747229 */ /* 0x000fc4000000086c */
[--C-:B------:R-:W-:Y:S02]  /*17c0*/  DADD R124, R102, -R108.reuse ;  /* 0x00000000667c7229 */ /* 0x100fe4000000086c */
[--C-:B------:R-:W-:Y:S02]  /*17d0*/  DADD R130, R130, R108.reuse ;  /* 0x0000000082827229 */ /* 0x100fe4000000006c */
[--C-:B------:R-:W-:Y:S02]  /*17e0*/  DADD R120, R92, -R108.reuse ;  /* 0x000000005c787229 */ /* 0x100fe4000000086c */
[--C-:B------:R-:W-:Y:S02]  /*17f0*/  DADD R102, R138, R108.reuse ;  /* 0x000000008a667229 */ /* 0x100fe4000000006c */
[--C-:B------:R-:W-:Y:S02]  /*1800*/  DADD R88, R140, R108.reuse ;  /* 0x000000008c587229 */ /* 0x100fe4000000006c */
[----:B------:R-:W-:-:S02]  /*1810*/  DADD R126, R136, R108 ;  /* 0x00000000887e7229 */ /* 0x000fc4000000006c */
[----:B------:R-:W-:Y:S02]  /*1820*/  DFMA R90, R108, 8, R142 ;  /* 0x402000006c5a782b */ /* 0x000fe4000000008e */
[--C-:B------:R-:W-:Y:S02]  /*1830*/  DADD R92, R144, R108.reuse ;  /* 0x00000000905c7229 */ /* 0x100fe4000000006c */
[----:B------:R-:W-:Y:S02]  /*1840*/  DADD R134, R134, R108 ;  /* 0x0000000086867229 */ /* 0x000fe4000000006c */
[----:B------:R-:W-:Y:S02]  /*1850*/  DADD R122, R122, -R76 ;  /* 0x000000007a7a7229 */ /* 0x000fe4000000084c */
[----:B------:R-:W-:Y:S02]  /*1860*/  DADD R106, R106, -R82 ;  /* 0x000000006a6a7229 */ /* 0x000fe40000000852 */
[----:B------:R-:W-:-:S02]  /*1870*/  DADD R130, R130, R76 ;  /* 0x0000000082827229 */ /* 0x000fc4000000004c */
[--C-:B------:R-:W-:Y:S02]  /*1880*/  DADD R114, R114, -R76.reuse ;  /* 0x0000000072727229 */ /* 0x100fe4000000084c */
[--C-:B------:R-:W-:Y:S02]  /*1890*/  DADD R112, R112, R76.reuse ;  /* 0x0000000070707229 */ /* 0x100fe4000000004c */
[--C-:B------:R-:W-:Y:S02]  /*18a0*/  DADD R132, R132, R76.reuse ;  /* 0x0000000084847229 */ /* 0x100fe4000000004c */
[--C-:B------:R-:W-:Y:S02]  /*18b0*/  DADD R108, R102, R76.reuse ;  /* 0x00000000666c7229 */ /* 0x100fe4000000004c */
[--C-:B------:R-:W-:Y:S02]  /*18c0*/  DADD R88, R88, R76.reuse ;  /* 0x0000000058587229 */ /* 0x100fe4000000004c */
[----:B------:R-:W-:-:S02]  /*18d0*/  DADD R116, R116, R76 ;  /* 0x0000000074747229 */ /* 0x000fc4000000004c */
[--C-:B------:R-:W-:Y:S02]  /*18e0*/  DADD R120, R120, R76.reuse ;  /* 0x0000000078787229 */ /* 0x100fe4000000004c */
[----:B------:R-:W-:Y:S02]  /*18f0*/  DADD R126, R126, R76 ;  /* 0x000000007e7e7229 */ /* 0x000fe4000000004c */
[----:B------:R-:W-:Y:S02]  /*1900*/  DFMA R90, R76, 8, R90 ;  /* 0x402000004c5a782b */ /* 0x000fe4000000005a */
[--C-:B------:R-:W-:Y:S02]  /*1910*/  DADD R92, R92, R76.reuse ;  /* 0x000000005c5c7229 */ /* 0x100fe4000000004c */
[----:B------:R-:W-:Y:S02]  /*1920*/  DADD R134, R134, R76 ;  /* 0x0000000086867229 */ /* 0x000fe4000000004c */
[----:B------:R-:W-:-:S02]  /*1930*/  DADD R122, R122, R80 ;  /* 0x000000007a7a7229 */ /* 0x000fc40000000050 */
[----:B------:R-:W-:Y:S02]  /*1940*/  DADD R142, R106, -R78 ;  /* 0x000000006a8e7229 */ /* 0x000fe4000000084e */
[----:B------:R-:W-:Y:S02]  /*1950*/  DADD R124, R124, -R76 ;  /* 0x000000007c7c7229 */ /* 0x000fe4000000084c */
[--C-:B------:R-:W-:Y:S02]  /*1960*/  DADD R136, R130, R80.reuse ;  /* 0x0000000082887229 */ /* 0x100fe40000000050 */
[--C-:B------:R-:W-:Y:S02]  /*1970*/  DADD R76, R114, -R80.reuse ;  /* 0x00000000724c7229 */ /* 0x100fe40000000850 */
[--C-:B------:R-:W-:Y:S02]  /*1980*/  DADD R112, R112, -R80.reuse ;  /* 0x0000000070707229 */ /* 0x100fe40000000850 */
[----:B------:R-:W-:-:S02]  /*1990*/  DADD R102, R132, -R80 ;  /* 0x0000000084667229 */ /* 0x000fc40000000850 */
[--C-:B------:R-:W-:Y:S02]  /*19a0*/  DADD R108, R108, R80.reuse ;  /* 0x000000006c6c7229 */ /* 0x100fe40000000050 */
[--C-:B------:R-:W-:Y:S02]  /*19b0*/  DADD R130, R88, R80.reuse ;  /* 0x0000000058827229 */ /* 0x100fe40000000050 */
[--C-:B------:R-:W-:Y:S02]  /*19c0*/  DADD R116, R116, -R80.reuse ;  /* 0x0000000074747229 */ /* 0x100fe40000000850 */
[--C-:B------:R-:W-:Y:S02]  /*19d0*/  DADD R120, R120, -R80.reuse ;  /* 0x0000000078787229 */ /* 0x100fe40000000850 */
[----:B------:R-:W-:Y:S02]  /*19e0*/  DADD R132, R126, R80 ;  /* 0x000000007e847229 */ /* 0x000fe40000000050 */
[----:B------:R-:W-:-:S02]  /*19f0*/  DFMA R88, R80, 8, R90 ;  /* 0x402000005058782b */ /* 0x000fc4000000005a */
[--C-:B------:R-:W-:Y:S02]  /*1a00*/  DADD R114, R92, R80.reuse ;  /* 0x000000005c727229 */ /* 0x100fe40000000050 */
[----:B------:R-:W-:Y:S02]  /*1a10*/  DADD R134, R134, R80 ;  /* 0x0000000086867229 */ /* 0x000fe40000000050 */
[----:B------:R-:W-:Y:S02]  /*1a20*/  DADD R142, R142, R94 ;  /* 0x000000008e8e7229 */ /* 0x000fe4000000005e */
[----:B------:R-:W-:Y:S02]  /*1a30*/  DADD R122, R122, R100 ;  /* 0x000000007a7a7229 */ /* 0x000fe40000000064 */
[--C-:B------:R-:W-:Y:S02]  /*1a40*/  DADD R140, R112, -R84.reuse ;  /* 0x00000000708c7229 */ /* 0x100fe40000000854 */
[----:B------:R-:W-:-:S02]  /*1a50*/  DADD R106, R108, R84 ;  /* 0x000000006c6a7229 */ /* 0x000fc40000000054 */
[--C-:B------:R-:W-:Y:S02]  /*1a60*/  DADD R138, R86, R84.reuse ;  /* 0x00000000568a7229 */ /* 0x100fe40000000054 */
[--C-:B------:R-:W-:Y:S02]  /*1a70*/  DADD R126, R116, R84.reuse ;  /* 0x00000000747e7229 */ /* 0x100fe40000000054 */
[--C-:B------:R-:W-:Y:S02]  /*1a80*/  DADD R120, R120, R84.reuse ;  /* 0x0000000078787229 */ /* 0x100fe40000000054 */
[--C-:B------:R-:W-:Y:S02]  /*1a90*/  DADD R90, R132, -R84.reuse ;  /* 0x00000000845a7229 */ /* 0x100fe40000000854 */
[--C-:B------:R-:W-:Y:S02]  /*1aa0*/  DADD R92, R136, -R84.reuse ;  /* 0x00000000885c7229 */ /* 0x100fe40000000854 */
[----:B------:R-:W-:-:S02]  /*1ab0*/  DADD R108, R130, R84 ;  /* 0x00000000826c7229 */ /* 0x000fc40000000054 */
[----:B------:R-:W-:Y:S02]  /*1ac0*/  DFMA R112, R84, 8, R88 ;  /* 0x402000005470782b */ /* 0x000fe40000000058 */
[----:B------:R-:W-:Y:S02]  /*1ad0*/  DADD R114, R114, R84 ;  /* 0x0000000072727229 */ /* 0x000fe40000000054 */
[----:B------:R-:W-:Y:S02]  /*1ae0*/  DADD R124, R124, R80 ;  /* 0x000000007c7c7229 */ /* 0x000fe40000000050 */
[----:B------:R-:W-:Y:S02]  /*1af0*/  DADD R116, R134, R84 ;  /* 0x0000000086747229 */ /* 0x000fe40000000054 */
[----:B------:R-:W-:Y:S02]  /*1b00*/  DADD R80, R84, R82 ;  /* 0x0000000054507229 */ /* 0x000fe40000000052 */
[----:B------:R-:W-:-:S02]  /*1b10*/  DADD R142, R142, R100 ;  /* 0x000000008e8e7229 */ /* 0x000fc40000000064 */
[----:B------:R-:W-:Y:S02]  /*1b20*/  DADD R122, R122, -R96 ;  /* 0x000000007a7a7229 */ /* 0x000fe40000000860 */
[--C-:B------:R-:W-:Y:S02]  /*1b30*/  DADD R86, R84, -R82.reuse ;  /* 0x0000000054567229 */ /* 0x100fe40000000852 */
[--C-:B------:R-:W-:Y:S02]  /*1b40*/  DADD R84, R138, -R82.reuse ;  /* 0x000000008a547229 */ /* 0x100fe40000000852 */
[--C-:B------:R-:W-:Y:S02]  /*1b50*/  DADD R88, R140, R82.reuse ;  /* 0x000000008c587229 */ /* 0x100fe40000000052 */
[--C-:B------:R-:W-:Y:S02]  /*1b60*/  DADD R126, R126, -R82.reuse ;  /* 0x000000007e7e7229 */ /* 0x100fe40000000852 */
[----:B------:R-:W-:-:S02]  /*1b70*/  DADD R120, R120, -R82 ;  /* 0x0000000078787229 */ /* 0x000fc40000000852 */
[--C-:B------:R-:W-:Y:S02]  /*1b80*/  DADD R90, R90, -R82.reuse ;  /* 0x000000005a5a7229 */ /* 0x100fe40000000852 */
[--C-:B------:R-:W-:Y:S02]  /*1b90*/  DADD R92, R92, -R82.reuse ;  /* 0x000000005c5c7229 */ /* 0x100fe40000000852 */
[--C-:B------:R-:W-:Y:S02]  /*1ba0*/  DADD R106, R106, R82.reuse ;  /* 0x000000006a6a7229 */ /* 0x100fe40000000052 */
[----:B------:R-:W-:Y:S02]  /*1bb0*/  DADD R108, R108, R82 ;  /* 0x000000006c6c7229 */ /* 0x000fe40000000052 */
[----:B------:R-:W-:Y:S02]  /*1bc0*/  DFMA R112, R82, 8, R112 ;  /* 0x402000005270782b */ /* 0x000fe40000000070 */
[----:B------:R-:W-:-:S02]  /*1bd0*/  DADD R114, R114, R82 ;  /* 0x0000000072727229 */ /* 0x000fc40000000052 */
[----:B------:R-:W-:Y:S02]  /*1be0*/  DADD R82, R116, R82 ;  /* 0x0000000074527229 */ /* 0x000fe40000000052 */
[----:B------:R-:W-:Y:S02]  /*1bf0*/  DADD R80, R80, -R78 ;  /* 0x0000000050507229 */ /* 0x000fe4000000084e */
[----:B------:R-:W-:Y:S02]  /*1c00*/  DADD R142, R142, -R96 ;  /* 0x000000008e8e7229 */ /* 0x000fe40000000860 */
[----:B------:R-:W-:Y:S02]  /*1c10*/  DADD R122, R122, R98 ;  /* 0x000000007a7a7229 */ /* 0x000fe40000000062 */
[--C-:B------:R-:W-:Y:S02]  /*1c20*/  DADD R130, R120, R78.reuse ;  /* 0x0000000078827229 */ /* 0x100fe4000000004e */
[----:B------:R-:W-:-:S02]  /*1c30*/  DADD R86, R86, -R78 ;  /* 0x0000000056567229 */ /* 0x000fc4000000084e */
[--C-:B------:R-:W-:Y:S02]  /*1c40*/  DADD R84, R84, -R78.reuse ;  /* 0x0000000054547229 */ /* 0x100fe4000000084e */
[--C-:B------:R-:W-:Y:S02]  /*1c50*/  DADD R88, R88, -R78.reuse ;  /* 0x0000000058587229 */ /* 0x100fe4000000084e */
[--C-:B------:R-:W-:Y:S02]  /*1c60*/  DADD R126, R126, R78.reuse ;  /* 0x000000007e7e7229 */ /* 0x100fe4000000004e */
[--C-:B------:R-:W-:Y:S02]  /*1c70*/  DADD R90, R90, -R78.reuse ;  /* 0x000000005a5a7229 */ /* 0x100fe4000000084e */
[--C-:B------:R-:W-:Y:S02]  /*1c80*/  DADD R92, R92, -R78.reuse ;  /* 0x000000005c5c7229 */ /* 0x100fe4000000084e */
[----:B------:R-:W-:-:S02]  /*1c90*/  DADD R106, R106, R78 ;  /* 0x000000006a6a7229 */ /* 0x000fc4000000004e */
[----:B------:R-:W-:Y:S02]  /*1ca0*/  DADD R108, R108, R78 ;  /* 0x000000006c6c7229 */ /* 0x000fe4000000004e */
[----:B------:R-:W-:Y:S02]  /*1cb0*/  DFMA R120, R78, 8, R112 ;  /* 0x402000004e78782b */ /* 0x000fe40000000070 */
[--C-:B------:R-:W-:Y:S02]  /*1cc0*/  DADD R116, R114, R78.reuse ;  /* 0x0000000072747229 */ /* 0x100fe4000000004e */
[----:B------:R-:W-:Y:S02]  /*1cd0*/  DADD R132, R82, R78 ;  /* 0x0000000052847229 */ /* 0x000fe4000000004e */
[----:B------:R-:W-:Y:S02]  /*1ce0*/  DADD R78, R80, -R94 ;  /* 0x00000000504e7229 */ /* 0x000fe4000000085e */
[----:B------:R-:W-:-:S02]  /*1cf0*/  DADD R142, R142, -R98 ;  /* 0x000000008e8e7229 */ /* 0x000fc40000000862 */
[----:B------:R-:W-:Y:S02]  /*1d00*/  DADD R80, R122, -R128 ;  /* 0x000000007a507229 */ /* 0x000fe40000000880 */
[--C-:B------:R-:W-:Y:S02]  /*1d10*/  DADD R114, R86, R94.reuse ;  /* 0x0000000056727229 */ /* 0x100fe4000000005e */
[--C-:B------:R-:W-:Y:S02]  /*1d20*/  DADD R122, R84, R94.reuse ;  /* 0x00000000547a7229 */ /* 0x100fe4000000005e */
[--C-:B------:R-:W-:Y:S02]  /*1d30*/  DADD R82, R88, R94.reuse ;  /* 0x0000000058527229 */ /* 0x100fe4000000005e */
[----:B------:R-:W-:Y:S02]  /*1d40*/  DADD R84, R126, -R94 ;  /* 0x000000007e547229 */ /* 0x000fe4000000085e */
[----:B------:R-:W-:-:S02]  /*1d50*/  DADD R86, R142, R128 ;  /* 0x000000008e567229 */ /* 0x000fc40000000080 */
[----:B------:R-:W-:Y:S02]  /*1d60*/  DMUL R88, R80, R80 ;  /* 0x0000005050587228 */ /* 0x000fe40000000000 */
[--C-:B------:R-:W-:Y:S02]  /*1d70*/  DADD R126, R130, -R94.reuse ;  /* 0x00000000827e7229 */ /* 0x100fe4000000085e */
[--C-:B------:R-:W-:Y:S02]  /*1d80*/  DADD R130, R106, R94.reuse ;  /* 0x000000006a827229 */ /* 0x100fe4000000005e */
[--C-:B------:R-:W-:Y:S02]  /*1d90*/  DADD R90, R90, -R94.reuse ;  /* 0x000000005a5a7229 */ /* 0x100fe4000000085e */
[--C-:B------:R-:W-:Y:S02]  /*1da0*/  DADD R92, R92, -R94.reuse ;  /* 0x000000005c5c7229 */ /* 0x100fe4000000085e */
[----:B------:R-:W-:-:S02]  /*1db0*/  DADD R106, R108, R94 ;  /* 0x000000006c6a7229 */ /* 0x000fc4000000005e */
[----:B------:R-:W-:Y:S02]  /*1dc0*/  DADD R132, R132, R94 ;  /* 0x0000000084847229 */ /* 0x000fe4000000005e */
[----:B------:R-:W-:Y:S02]  /*1dd0*/  DFMA R120, R94, 8, R120 ;  /* 0x402000005e78782b */ /* 0x000fe40000000078 */
[----:B------:R-:W-:Y:S02]  /*1de0*/  DADD R116, R116, R94 ;  /* 0x0000000074747229 */ /* 0x000fe4000000005e */
[----:B------:R-:W-:Y:S02]  /*1df0*/  DMUL R94, R86, R86 ;  /* 0x00000056565e7228 */ /* 0x000fe40000000000 */
[----:B------:R-:W-:Y:S02]  /*1e00*/  DFMA R138, R84, R84, R88 ;  /* 0x00000054548a722b */ /* 0x000fe40000000058 */
[----:B------:R-:W-:-:S06]  /*1e10*/  DADD R112, R100, R100 ;  /* 0x0000000064707229 */ /* 0x000fcc0000000064 */
[----:B------:R-:W-:Y:S02]  /*1e20*/  DADD R138, R138, R94 ;  /* 0x000000008a8a7229 */ /* 0x000fe4000000005e */
[----:B------:R-:W-:Y:S02]  /*1e30*/  DADD R106, R106, -R112 ;  /* 0x000000006a6a7229 */ /* 0x000fe40000000870 */
[----:B------:R-:W-:Y:S02]  /*1e40*/  DADD R134, R102, R100 ;  /* 0x0000000066867229 */ /* 0x000fe40000000064 */
[----:B------:R-:W-:Y:S02]  /*1e50*/  DADD R112, R132, -R112 ;  /* 0x0000000084707229 */ /* 0x000fe40000000870 */
[--C-:B------:R-:W-:Y:S02]  /*1e60*/  DADD R102, R124, R100.reuse ;  /* 0x000000007c667229 */ /* 0x100fe40000000064 */
[----:B------:R-:W-:-:S02]  /*1e70*/  DADD R140, R114, -R100 ;  /* 0x00000000728c7229 */ /* 0x000fc40000000864 */
[--C-:B------:R-:W-:Y:S02]  /*1e80*/  DADD R124, R122, R100.reuse ;  /* 0x000000007a7c7229 */ /* 0x100fe40000000064 */
[----:B------:R-:W-:Y:S02]  /*1e90*/  DADD R108, R130, R100 ;  /* 0x00000000826c7229 */ /* 0x000fe40000000064 */
[----:B------:R-:W-:Y:S02]  /*1ea0*/  DFMA R136, R100, 8, R120 ;  /* 0x402000006488782b */ /* 0x000fe40000000078 */
[----:B------:R-:W-:Y:S02]  /*1eb0*/  DADD R132, R116, R100 ;  /* 0x0000000074847229 */ /* 0x000fe40000000064 */
[----:B------:R-:W-:Y:S02]  /*1ec0*/  DMUL R122, R138, 19 ;  /* 0x403300008a7a7828 */ /* 0x000fe40000000000 */
[----:B------:R-:W-:-:S02]  /*1ed0*/  DADD R120, R100, R96 ;  /* 0x0000000064787229 */ /* 0x000fc40000000060 */
[--C-:B------:R-:W-:Y:S02]  /*1ee0*/  DADD R142, R96, R96.reuse ;  /* 0x00000000608e7229 */ /* 0x100fe40000000060 */
[--C-:B------:R-:W-:Y:S02]  /*1ef0*/  DADD R114, R134, -R96.reuse ;  /* 0x0000000086727229 */ /* 0x100fe40000000860 */
[--C-:B------:R-:W-:Y:S02]  /*1f00*/  DADD R100, R140, R96.reuse ;  /* 0x000000008c647229 */ /* 0x100fe40000000060 */
[--C-:B------:R-:W-:Y:S02]  /*1f10*/  DADD R102, R102, -R96.reuse ;  /* 0x0000000066667229 */ /* 0x100fe40000000860 */
[--C-:B------:R-:W-:Y:S02]  /*1f20*/  DADD R116, R124, -R96.reuse ;  /* 0x000000007c747229 */ /* 0x100fe40000000860 */
[----:B------:R-:W-:-:S02]  /*1f30*/  DADD R108, R108, R96 ;  /* 0x000000006c6c7229 */ /* 0x000fc40000000060 */
[----:B------:R-:W-:Y:S02]  /*1f40*/  DFMA R136, R96, 8, R136 ;  /* 0x402000006088782b */ /* 0x000fe40000000088 */
[----:B------:R-:W-:Y:S02]  /*1f50*/  DADD R132, R132, R96 ;  /* 0x0000000084847229 */ /* 0x000fe40000000060 */
[----:B------:R-:W-:-:S08]  /*1f60*/  DMUL R96, R122, R118 ;  /* 0x000000767a607228 */ /* 0x000fd00000000000 */
[----:B------:R-:W-:-:S08]  /*1f70*/  DFMA R140, -R32, R96, R122 ;  /* 0x00000060208c722b */ /* 0x000fd0000000017a */
[----:B------:R-:W-:Y:S02]  /*1f80*/  DFMA R118, R118, R140, R96 ;  /* 0x0000008c7676722b */ /* 0x000fe40000000060 */
[----:B------:R-:W-:Y:S02]  /*1f90*/  DADD R130, R106, -R142 ;  /* 0x000000006a827229 */ /* 0x000fe4000000088e */
[----:B------:R-:W-:Y:S02]  /*1fa0*/  DADD R134, R98, R98 ;  /* 0x0000000062867229 */ /* 0x000fe40000000062 */
[----:B------:R-:W-:-:S04]  /*1fb0*/  DADD R142, R112, -R142 ;  /* 0x00000000708e7229 */ /* 0x000fc8000000088e */
[----:B------:R-:W-:Y:S01]  /*1fc0*/  FFMA R0, RZ, R33, R119 ;  /* 0x00000021ff007223 */ /* 0x000fe20000000077 */
[----:B------:R-:W-:Y:S01]  /*1fd0*/  FSETP.GEU.AND P2, PT, |R123|, 6.5827683646048100446e-37, PT ;  /* 0x036000007b00780b */ /* 0x000fe20003f4e200 */
[----:B------:R-:W-:-:S03]  /*1fe0*/  DADD R124, R120, -R98 ;  /* 0x00000000787c7229 */ /* 0x000fc60000000862 */
[----:B------:R-:W-:Y:S01]  /*1ff0*/  FSETP.GT.AND P0, PT, |R0|, 1.469367938527859385e-39, PT ;  /* 0x001000000000780b */ /* 0x000fe20003f04200 */
[--C-:B------:R-:W-:Y:S02]  /*2000*/  DADD R120, R114, R98.reuse ;  /* 0x0000000072787229 */ /* 0x100fe40000000062 */
[--C-:B------:R-:W-:Y:S02]  /*2010*/  DADD R100, R100, R98.reuse ;  /* 0x0000000064647229 */ /* 0x100fe40000000062 */
[--C-:B------:R-:W-:Y:S02]  /*2020*/  DADD R102, R102, R98.reuse ;  /* 0x0000000066667229 */ /* 0x100fe40000000062 */
[--C-:B------:R-:W-:Y:S02]  /*2030*/  DADD R106, R116, -R98.reuse ;  /* 0x00000000746a7229 */ /* 0x100fe40000000862 */
[----:B------:R-:W-:Y:S02]  /*2040*/  DADD R108, R108, R98 ;  /* 0x000000006c6c7229 */ /* 0x000fe40000000062 */
[----:B------:R-:W-:-:S02]  /*2050*/  DFMA R136, R98, 8, R136 ;  /* 0x402000006288782b */ /* 0x000fc40000000088 */
[----:B------:R-:W-:Y:S02]  /*2060*/  DADD R112, R132, R98 ;  /* 0x0000000084707229 */ /* 0x000fe40000000062 */
[----:B------:R-:W-:Y:S02]  /*2070*/  DADD R114, R130, -R134 ;  /* 0x0000000082727229 */ /* 0x000fe40000000886 */
[----:B------:R-:W-:Y:S02]  /*2080*/  DADD R130, R128, R128 ;  /* 0x0000000080827229 */ /* 0x000fe40000000080 */
[----:B------:R-:W-:Y:S01]  /*2090*/  DADD R116, R142, -R134 ;  /* 0x000000008e747229 */ /* 0x000fe20000000886 */
[----:B------:R-:W-:Y:S01]  /*20a0*/  BSSY.RECONVERGENT B2, `(.L_x_118) ;  /* 0x0000016000027945 */ /* 0x000fe20003800200 */
        /* <DEDUP_REMOVED lines=8> */
[--C-:B------:R-:W-:Y:S01]  /*2130*/  DADD R112, R114, -R130.reuse ;  /* 0x0000000072707229 */ /* 0x100fe20000000882 */
[----:B------:R-:W-:Y:S01]  /*2140*/  FSEL R104, R104, RZ, P1 ;  /* 0x000000ff68687208 */ /* 0x000fe20000800000 */
[----:B------:R-:W-:Y:S01]  /*2150*/  DADD R114, R116, -R130 ;  /* 0x0000000074727229 */ /* 0x000fe20000000882 */
[----:B------:R-:W-:Y:S02]  /*2160*/  FSEL R105, R105, RZ, P1 ;  /* 0x000000ff69697208 */ /* 0x000fe40000800000 */
[----:B------:R-:W-:Y:S02]  /*2170*/  FSEL R110, R110, RZ, P1 ;  /* 0x000000ff6e6e7208 */ /* 0x000fe40000800000 */
[----:B------:R-:W-:Y:S02]  /*2180*/  FSEL R111, R111, RZ, P1 ;  /* 0x000000ff6f6f7208 */ /* 0x000fe40000800000 */
[----:B------:R-:W-:Y:S02]  /*2190*/  FSEL R116, R18, RZ, P1 ;  /* 0x000000ff12747208 */ /* 0x000fe40000800000 */
[----:B------:R-:W-:Y:S01]  /*21a0*/  FSEL R117, R19, RZ, P1 ;  /* 0x000000ff13757208 */ /* 0x000fe20000800000 */
[----:B------:R-:W-:Y:S06]  /*21b0*/  @P0 BRA P2, `(.L_x_119) ;  /* 0x0000000000100947 */ /* 0x000fec0001000000 */
[----:B------:R-:W-:Y:S01]  /*21c0*/  IMAD.MOV.U32 R120, RZ, RZ, R32 ;  /* 0x000000ffff787224 */ /* 0x000fe200078e0020 */
[----:B------:R-:W-:Y:S02]  /*21d0*/  MOV R121, R33 ;  /* 0x0000002100797202 */ /* 0x000fe40000000f00 */
[----:B------:R-:W-:-:S07]  /*21e0*/  MOV R18, 0x2200 ;  /* 0x0000220000127802 */ /* 0x000fce0000000f00 */
[----:B------:R-:W-:Y:S05]  /*21f0*/  CALL.REL.NOINC `($__internal_6_$__cuda_sm20_div_rn_f64_full) ;  /* 0x0000002800587944 */ /* 0x000fea0003c00000 */
.L_x_119:
[----:B------:R-:W-:Y:S05]  /*2200*/  BSYNC.RECONVERGENT B2 ;  /* 0x0000000000027941 */ /* 0x000fea0003800200 */
.L_x_118:
[----:B------:R-:W0:Y:S01]  /*2210*/  MUFU.RCP64H R19, R33 ;  /* 0x0000002100137308 */ /* 0x000e220000001800 */
[----:B------:R-:W-:Y:S01]  /*2220*/  IMAD.MOV.U32 R18, RZ, RZ, 0x1 ;  /* 0x00000001ff127424 */ /* 0x000fe200078e00ff */
[----:B------:R-:W-:Y:S01]  /*2230*/  DMUL R138, R138, -5.5 ;  /* 0xc01600008a8a7828 */ /* 0x000fe20000000000 */
[----:B------:R-:W-:Y:S01]  /*2240*/  BSSY.RECONVERGENT B2, `(.L_x_120) ;  /* 0x000001b000027945 */ /* 0x000fe20003800200 */
[----:B------:R-:W-:-:S08]  /*2250*/  DFMA R118, R108, -11, R118 ;  /* 0xc02600006c76782b */ /* 0x000fd00000000076 */
[----:B------:R-:W-:Y:S01]  /*2260*/  FSETP.GEU.AND P1, PT, |R139|, 6.5827683646048100446e-37, PT ;  /* 0x036000008b00780b */ /* 0x000fe20003f2e200 */
[----:B0-----:R-:W-:-:S08]  /*2270*/  DFMA R120, -R32, R18, 1 ;  /* 0x3ff000002078742b */ /* 0x001fd00000000112 */
[----:B------:R-:W-:-:S08]  /*2280*/  DFMA R120, R120, R120, R120 ;  /* 0x000000787878722b */ /* 0x000fd00000000078 */
[----:B------:R-:W-:Y:S02]  /*2290*/  DFMA R18, R18, R120, R18 ;  /* 0x000000781212722b */ /* 0x000fe40000000012 */
[----:B------:R-:W0:Y:S06]  /*22a0*/  LDC.64 R120, c[0x0][0x3d8] ;  /* 0x0000f600ff787b82 */ /* 0x000e2c0000000a00 */
[----:B------:R-:W-:-:S08]  /*22b0*/  DFMA R122, -R32, R18, 1 ;  /* 0x3ff00000207a742b */ /* 0x000fd00000000112 */
[----:B------:R-:W-:-:S08]  /*22c0*/  DFMA R124, R18, R122, R18 ;  /* 0x0000007a127c722b */ /* 0x000fd00000000012 */
[----:B------:R-:W-:Y:S02]  /*22d0*/  DMUL R18, R124, R138 ;  /* 0x0000008a7c127228 */ /* 0x000fe40000000000 */
[----:B0-----:R-:W-:-:S06]  /*22e0*/  DMUL R120, R120, 19 ;  /* 0x4033000078787828 */ /* 0x001fcc0000000000 */
[----:B------:R-:W-:Y:S02]  /*22f0*/  DFMA R122, -R32, R18, R138 ;  /* 0x00000012207a722b */ /* 0x000fe4000000018a */
[----:B------:R-:W-:-:S06]  /*2300*/  DFMA R118, -R120, R36, R118 ;  /* 0x000000247876722b */ /* 0x000fcc0000000176 */
[----:B------:R-:W-:Y:S02]  /*2310*/  DFMA R18, R124, R122, R18 ;  /* 0x0000007a7c12722b */ /* 0x000fe40000000012 */
[----:B------:R-:W-:-:S08]  /*2320*/  DADD R118, -R136, R118 ;  /* 0x0000000088767229 */ /* 0x000fd00000000176 */
[----:B------:R-:W-:Y:S01]  /*2330*/  FFMA R0, RZ, R33, R19 ;  /* 0x00000021ff007223 */ /* 0x000fe20000000013 */
[----:B------:R-:W-:-:S04]  /*2340*/  DFMA R136, R118, R34, R136 ;  /* 0x000000227688722b */ /* 0x000fc80000000088 */
[----:B------:R-:W-:-:S13]  /*2350*/  FSETP.GT.AND P0, PT, |R0|, 1.469367938527859385e-39, PT ;  /* 0x001000000000780b */ /* 0x000fda0003f04200 */
[----:B------:R-:W-:Y:S05]  /*2360*/  @P0 BRA P1, `(.L_x_121) ;  /* 0x0000000000200947 */ /* 0x000fea0000800000 */
[----:B------:R-:W-:Y:S01]  /*2370*/  IMAD.MOV.U32 R122, RZ, RZ, R138 ;  /* 0x000000ffff7a7224 */ /* 0x000fe200078e008a */
[----:B------:R-:W-:Y:S01]  /*2380*/  MOV R123, R139 ;  /* 0x0000008b007b7202 */ /* 0x000fe20000000f00 */
[----:B------:R-:W-:Y:S01]  /*2390*/  IMAD.MOV.U32 R120, RZ, RZ, R32 ;  /* 0x000000ffff787224 */ /* 0x000fe200078e0020 */
[----:B------:R-:W-:Y:S01]  /*23a0*/  MOV R18, 0x23d0 ;  /* 0x000023d000127802 */ /* 0x000fe20000000f00 */
[----:B------:R-:W-:-:S07]  /*23b0*/  IMAD.MOV.U32 R121, RZ, RZ, R33 ;  /* 0x000000ffff797224 */ /* 0x000fce00078e0021 */
[----:B------:R-:W-:Y:S05]  /*23c0*/  CALL.REL.NOINC `($__internal_6_$__cuda_sm20_div_rn_f64_full) ;  /* 0x0000002400e47944 */ /* 0x000fea0003c00000 */
[----:B------:R-:W-:Y:S01]  /*23d0*/  MOV R18, R118 ;  /* 0x0000007600127202 */ /* 0x000fe20000000f00 */
[----:B------:R-:W-:-:S07]  /*23e0*/  IMAD.MOV.U32 R19, RZ, RZ, R119 ;  /* 0x000000ffff137224 */ /* 0x000fce00078e0077 */
.L_x_121:
[----:B------:R-:W-:Y:S05]  /*23f0*/  BSYNC.RECONVERGENT B2 ;  /* 0x0000000000027941 */ /* 0x000fea0003800200 */
.L_x_120:
[----:B------:R-:W0:Y:S01]  /*2400*/  MUFU.RCP64H R121, R33 ;  /* 0x0000002100797308 */ /* 0x000e220000001800 */
[----:B------:R-:W-:Y:S01]  /*2410*/  IMAD.MOV.U32 R120, RZ, RZ, 0x1 ;  /* 0x00000001ff787424 */ /* 0x000fe200078e00ff */
        /* <DEDUP_REMOVED lines=27> */
[----:B------:R-:W-:Y:S01]  /*25d0*/  MOV R120, R32 ;  /* 0x0000002000787202 */ /* 0x000fe20000000f00 */
[----:B------:R-:W-:Y:S01]  /*25e0*/  IMAD.MOV.U32 R121, RZ, RZ, R33 ;  /* 0x000000ffff797224 */ /* 0x000fe200078e0021 */
[----:B------:R-:W-:-:S07]  /*25f0*/  MOV R18, 0x2610 ;  /* 0x0000261000127802 */ /* 0x000fce0000000f00 */
[----:B------:R-:W-:Y:S05]  /*2600*/  CALL.REL.NOINC `($__internal_6_$__cuda_sm20_div_rn_f64_full) ;  /* 0x0000002400547944 */ /* 0x000fea0003c00000 */
[----:B------:R-:W-:Y:S01]  /*2610*/  IMAD.MOV.U32 R18, RZ, RZ, R118 ;  /* 0x000000ffff127224 */ /* 0x000fe200078e0076 */
[----:B------:R-:W-:-:S07]  /*2620*/  MOV R19, R119 ;  /* 0x0000007700137202 */ /* 0x000fce0000000f00 */
.L_x_123:
[----:B------:R-:W-:Y:S05]  /*2630*/  BSYNC.RECONVERGENT B2 ;  /* 0x0000000000027941 */ /* 0x000fea0003800200 */
.L_x_122:
[----:B------:R-:W0:Y:S01]  /*2640*/  MUFU.RCP64H R121, R33 ;  /* 0x0000002100797308 */ /* 0x000e220000001800 */
[----:B------:R-:W-:Y:S01]  /*2650*/  IMAD.MOV.U32 R120, RZ, RZ, 0x1 ;  /* 0x00000001ff787424 */ /* 0x000fe200078e00ff */
[----:B------:R-:W-:Y:S01]  /*2660*/  BSSY.RECONVERGENT B2, `(.L_x_124) ;  /* 0x0000020000027945 */ /* 0x000fe20003800200 */
[----:B------:R-:W-:-:S04]  /*2670*/  DFMA R112, R112, -R34, R112 ;  /* 0x800000227070722b */ /* 0x000fc80000000070 */
[----:B0-----:R-:W-:-:S08]  /*2680*/  DFMA R118, -R32, R120, 1 ;  /* 0x3ff000002076742b */ /* 0x001fd00000000178 */
[----:B------:R-:W-:Y:S02]  /*2690*/  DFMA R122, R118, R118, R118 ;  /* 0x00000076767a722b */ /* 0x000fe40000000076 */
[----:B------:R-:W0:Y:S06]  /*26a0*/  LDC.64 R118, c[0x0][0x3d8] ;  /* 0x0000f600ff767b82 */ /* 0x000e2c0000000a00 */
[----:B------:R-:W-:Y:S02]  /*26b0*/  DFMA R124, R120, R122, R120 ;  /* 0x0000007a787c722b */ /* 0x000fe40000000078 */
[----:B------:R-:W-:-:S02]  /*26c0*/  DADD R122, R88, -R94 ;  /* 0x00000000587a7229 */ /* 0x000fc4000000085e */
[----:B------:R-:W-:Y:S02]  /*26d0*/  DADD R120, R104, R104 ;  /* 0x0000000068787229 */ /* 0x000fe40000000068 */
[----:B------:R-:W-:Y:S02]  /*26e0*/  DMUL R94, R110, R110 ;  /* 0x0000006e6e5e7228 */ /* 0x000fe40000000000 */
[----:B------:R-:W-:Y:S02]  /*26f0*/  DFMA R130, -R32, R124, 1 ;  /* 0x3ff000002082742b */ /* 0x000fe4000000017c */
[----:B------:R-:W-:Y:S02]  /*2700*/  DMUL R88, R116, R116 ;  /* 0x0000007474587228 */ /* 0x000fe40000000000 */
[----:B------:R-:W-:Y:S02]  /*2710*/  FSETP.GEU.AND P1, PT, |R123|, 6.5827683646048100446e-37, PT ;  /* 0x036000007b00780b */ /* 0x000fe40003f2e200 */
[----:B------:R-:W-:-:S02]  /*2720*/  DFMA R120, R104, R120, -R94 ;  /* 0x000000786878722b */ /* 0x000fc4000000085e */
[----:B------:R-:W-:Y:S02]  /*2730*/  DFMA R130, R124, R130, R124 ;  /* 0x000000827c82722b */ /* 0x000fe4000000007c */
[----:B0-----:R-:W-:-:S04]  /*2740*/  DMUL R118, R118, 0.5 ;  /* 0x3fe0000076767828 */ /* 0x001fc80000000000 */
[----:B------:R-:W-:Y:S02]  /*2750*/  DADD R120, R120, -R88 ;  /* 0x0000000078787229 */ /* 0x000fe40000000858 */
        /* <DEDUP_REMOVED lines=16> */
.L_x_125:
[----:B------:R-:W-:Y:S05]  /*2860*/  BSYNC.RECONVERGENT B2 ;  /* 0x0000000000027941 */ /* 0x000fea0003800200 */
.L_x_124:
        /* <DEDUP_REMOVED lines=27> */
.L_x_127:
[----:B------:R-:W-:Y:S05]  /*2a20*/  BSYNC.RECONVERGENT B2 ;  /* 0x0000000000027941 */ /* 0x000fea0003800200 */
.L_x_126:
        /* <DEDUP_REMOVED lines=26> */
.L_x_129:
[----:B------:R-:W-:Y:S05]  /*2bd0*/  BSYNC.RECONVERGENT B2 ;  /* 0x0000000000027941 */ /* 0x000fea0003800200 */
.L_x_128:
        /* <DEDUP_REMOVED lines=26> */
.L_x_131:
[----:B------:R-:W-:Y:S05]  /*2d80*/  BSYNC.RECONVERGENT B2 ;  /* 0x0000000000027941 */ /* 0x000fea0003800200 */
.L_x_130:
[----:B------:R-:W-:Y:S01]  /*2d90*/  UMOV UR10, 0xbca1af28 ;  /* 0xbca1af28000a7882 */ /* 0x000fe20000000000 */
[----:B------:R-:W-:Y:S01]  /*2da0*/  UMOV UR11, 0x3faaf286 ;  /* 0x3faaf286000b7882 */ /* 0x000fe20000000000 */
[-C--:B------:R-:W-:Y:S01]  /*2db0*/  DFMA R36, R82, -R2.reuse, R82 ;  /* 0x800000025224722b */ /* 0x080fe20000000052 */
[----:B------:R-:W-:Y:S01]  /*2dc0*/  UMOV UR14, 0xb4812d20 ;  /* 0xb4812d20000e7882 */ /* 0x000fe20000000000 */
[-C--:B------:R-:W-:Y:S01]  /*2dd0*/  DFMA R120, R98, -R2.reuse, R98 ;  /* 0x800000026278722b */ /* 0x080fe20000000062 */
[----:B------:R-:W-:Y:S01]  /*2de0*/  UMOV UR15, 0x3f72d204 ;  /* 0x3f72d204000f7882 */ /* 0x000fe20000000000 */
[----:B------:R-:W-:Y:S01]  /*2df0*/  DFMA R100, R100, -R2, R100 ;  /* 0x800000026464722b */ /* 0x000fe20000000064 */
[----:B------:R-:W-:Y:S01]  /*2e00*/  UMOV UR18, 0x9999999a ;  /* 0x9999999a00127882 */ /* 0x000fe20000000000 */
[----:B------:R-:W-:Y:S01]  /*2e10*/  DMUL R122, R108, UR10 ;  /* 0x0000000a6c7a7c28 */ /* 0x000fe20008000000 */
[----:B------:R-:W-:Y:S01]  /*2e20*/  UMOV UR10, 0x6a819a9e ;  /* 0x6a819a9e000a7882 */ /* 0x000fe20000000000 */
[----:B------:R-:W-:Y:S01]  /*2e30*/  DFMA R2, R116, R88, R18 ;  /* 0x000000587402722b */ /* 0x000fe20000000012 */
[----:B------:R-:W-:Y:S01]  /*2e40*/  UMOV UR11, 0x3f89aa06 ;  /* 0x3f89aa06000b7882 */ /* 0x000fe20000000000 */
[C-C-:B------:R-:W-:Y:S01]  /*2e50*/  DADD R98, R36.reuse, -R120.reuse ;  /* 0x0000000024627229 */ /* 0x140fe20000000878 */
[----:B------:R-:W-:Y:S01]  /*2e60*/  UMOV UR19, 0x3fb99999 ;  /* 0x3fb9999900137882 */ /* 0x000fe20000000000 */
[C-C-:B------:R-:W-:Y:S01]  /*2e70*/  DADD R94, -R36.reuse, R120.reuse ;  /* 0x00000000245e7229 */ /* 0x140fe20000000178 */
[----:B------:R-:W-:Y:S01]  /*2e80*/  UMOV UR16, 0x9999999a ;  /* 0x9999999a00107882 */ /* 0x000fe20000000000 */
[C---:B------:R-:W-:Y:S01]  /*2e90*/  DADD R88, R36.reuse, R120 ;  /* 0x0000000024587229 */ /* 0x040fe20000000078 */
[----:B------:R-:W-:Y:S01]  /*2ea0*/  UMOV UR17, 0x3f999999 ;  /* 0x3f99999900117882 */ /* 0x000fe20000000000 */
[C-C-:B------:R-:W-:Y:S01]  /*2eb0*/  DADD R82, -R36.reuse, R100.reuse ;  /* 0x0000000024527229 */ /* 0x140fe20000000164 */
[----:B------:R-:W-:Y:S01]  /*2ec0*/  UMOV UR20, 0x9999999a ;  /* 0x9999999a00147882 */ /* 0x000fe20000000000 */
[C-C-:B------:R-:W-:Y:S01]  /*2ed0*/  DADD R18, R36.reuse, -R100.reuse ;  /* 0x0000000024127229 */ /* 0x140fe20000000864 */
[----:B------:R-:W-:Y:S01]  /*2ee0*/  UMOV UR21, 0x3f999999 ;  /* 0x3f99999900157882 */ /* 0x000fe20000000000 */
[--C-:B------:R-:W-:Y:S01]  /*2ef0*/  DADD R36, R36, R100.reuse ;  /* 0x0000000024247229 */ /* 0x100fe20000000064 */
[----:B------:R-:W-:Y:S01]  /*2f00*/  FSETP.GEU.AND P1, PT, |R85|, 6.5827683646048100446e-37, PT ;  /* 0x036000005500780b */ /* 0x000fe20003f2e200 */
[C-C-:B------:R-:W-:Y:S01]  /*2f10*/  DADD R118, R120.reuse, -R100.reuse ;  /* 0x0000000078767229 */ /* 0x140fe20000000864 */
[----:B------:R-:W-:Y:S01]  /*2f20*/  BSSY.RECONVERGENT B2, `(.L_x_132) ;  /* 0x00000ef000027945 */ /* 0x000fe20003800200 */
[----:B------:R-:W-:-:S02]  /*2f30*/  DADD R108, -R120, R100 ;  /* 0x00000000786c7229 */ /* 0x000fc40000000164 */
[----:B------:R-:W-:Y:S01]  /*2f40*/  DFMA R130, R136, -UR14, R122 ;  /* 0x8000000e88827c2b */ /* 0x000fe2000800007a */
[----:B------:R-:W-:Y:S01]  /*2f50*/  UMOV UR14, 0x1041040f ;  /* 0x1041040f000e7882 */ /* 0x000fe20000000000 */
[----:B------:R-:W-:Y:S01]  /*2f60*/  DADD R100, R120, R100 ;  /* 0x0000000078647229 */ /* 0x000fe20000000064 */
[----:B------:R-:W-:Y:S01]  /*2f70*/  UMOV UR15, 0x3f904104 ;  /* 0x3f904104000f7882 */ /* 0x000fe20000000000 */
[----:B------:R-:W-:Y:S02]  /*2f80*/  DADD R2, -R78, R2 ;  /* 0x000000004e027229 */ /* 0x000fe40000000102 */
[----:B------:R-:W-:Y:S01]  /*2f90*/  DFMA R120, R136, -UR10, R122 ;  /* 0x8000000a88787c2b */ /* 0x000fe2000800007a */
[----:B------:R-:W-:Y:S01]  /*2fa0*/  UMOV UR10, 0xd801b600 ;  /* 0xd801b600000a7882 */ /* 0x000fe20000000000 */
[----:B------:R-:W-:Y:S01]  /*2fb0*/  UMOV UR11, 0x3f6b6006 ;  /* 0x3f6b6006000b7882 */ /* 0x000fe20000000000 */
[----:B------:R-:W-:Y:S01]  /*2fc0*/  DFMA R130, R128, -UR14, R130 ;  /* 0x8000000e80827c2b */ /* 0x000fe20008000082 */
[----:B------:R-:W-:Y:S01]  /*2fd0*/  UMOV UR14, 0x1c71c71c ;  /* 0x1c71c71c000e7882 */ /* 0x000fe20000000000 */
[----:B------:R-:W-:Y:S01]  /*2fe0*/  DFMA R122, R136, UR10, R122 ;  /* 0x0000000a887a7c2b */ /* 0x000fe2000800007a */
[----:B------:R-:W-:Y:S01]  /*2ff0*/  UMOV UR10, 0x18618619 ;  /* 0x18618619000a7882 */ /* 0x000fe20000000000 */
[----:B------:R-:W-:Y:S01]  /*3000*/  UMOV UR11, 0x3fa86186 ;  /* 0x3fa86186000b7882 */ /* 0x000fe20000000000 */
[----:B------:R-:W-:Y:S01]  /*3010*/  DADD R146, R84, -R126 ;  /* 0x0000000054927229 */ /* 0x000fe2000000087e */
[----:B------:R-:W-:Y:S01]  /*3020*/  UMOV UR15, 0x3fac71c7 ;  /* 0x3fac71c7000f7882 */ /* 0x000fe20000000000 */
[----:B------:R-:W-:-:S02]  /*3030*/  DFMA R78, R2, R34, R78 ;  /* 0x00000022024e722b */ /* 0x000fc4000000004e */
[----:B------:R-:W-:Y:S02]  /*3040*/  DADD R132, -R84, R126 ;  /* 0x0000000054847229 */ /* 0x000fe4000000017e */
[----:B------:R-:W-:Y:S01]  /*3050*/  DFMA R34, R128, UR10, R120 ;  /* 0x0000000a80227c2b */ /* 0x000fe20008000078 */
[----:B------:R-:W-:Y:S01]  /*3060*/  UMOV UR10, 0x10410410 ;  /* 0x10410410000a7882 */ /* 0x000fe20000000000 */
[----:B------:R-:W-:Y:S01]  /*3070*/  UMOV UR11, 0x3f704104 ;  /* 0x3f704104000b7882 */ /* 0x000fe20000000000 */
[----:B------:R-:W-:Y:S02]  /*3080*/  DADD R134, R126, R102 ;  /* 0x000000007e867229 */ /* 0x000fe40000000066 */
[----:B------:R-:W-:Y:S01]  /*3090*/  DFMA R128, R128, UR10, R122 ;  /* 0x0000000a80807c2b */ /* 0x000fe2000800007a */
[----:B------:R-:W-:Y:S01]  /*30a0*/  UMOV UR10, 0x9999999a ;  /* 0x9999999a000a7882 */ /* 0x000fe20000000000 */
[C-C-:B------:R-:W-:Y:S01]  /*30b0*/  DADD R136, R126.reuse, -R102.reuse ;  /* 0x000000007e887229 */ /* 0x140fe20000000866 */
[----:B------:R-:W-:Y:S01]  /*30c0*/  UMOV UR11, 0x3fb99999 ;  /* 0x3fb99999000b7882 */ /* 0x000fe20000000000 */
[C---:B------:R-:W-:Y:S01]  /*30d0*/  DADD R138, -R126.reuse, R102 ;  /* 0x000000007e8a7229 */ /* 0x040fe20000000166 */
[----:B------:R0:W-:Y:S01]  /*30e0*/  STG.E.64 desc[UR8][R40.64], R34 ;  /* 0x0000002228007986 */ /* 0x0001e2000c101b08 */
[----:B------:R-:W-:-:S02]  /*30f0*/  DADD R142, R126, R106 ;  /* 0x000000007e8e7229 */ /* 0x000fc4000000006a */
[C-C-:B------:R-:W-:Y:S02]  /*3100*/  DADD R2, R126.reuse, -R106.reuse ;  /* 0x000000007e027229 */ /* 0x140fe4000000086a */
[----:B------:R-:W-:Y:S02]  /*3110*/  DADD R126, -R126, R106 ;  /* 0x000000007e7e7229 */ /* 0x000fe4000000016a */
[C-C-:B------:R-:W-:Y:S02]  /*3120*/  DADD R160, R80.reuse, -R102.reuse ;  /* 0x0000000050a07229 */ /* 0x140fe40000000866 */
[----:B------:R-:W-:Y:S02]  /*3130*/  DADD R158, -R80, R102 ;  /* 0x00000000509e7229 */ /* 0x000fe40000000166 */
[C-C-:B------:R-:W-:Y:S02]  /*3140*/  DADD R122, R102.reuse, R106.reuse ;  /* 0x00000000667a7229 */ /* 0x140fe4000000006a */
[----:B------:R-:W-:-:S02]  /*3150*/  DADD R120, R102, -R106 ;  /* 0x0000000066787229 */ /* 0x000fc4000000086a */
[--C-:B------:R-:W-:Y:S02]  /*3160*/  DADD R124, -R102, R106.reuse ;  /* 0x00000000667c7229 */ /* 0x100fe4000000016a */
[C-C-:B------:R-:W-:Y:S02]  /*3170*/  DADD R156, R86.reuse, -R106.reuse ;  /* 0x00000000569c7229 */ /* 0x140fe4000000086a */
[----:B------:R-:W-:Y:S02]  /*3180*/  DADD R140, -R86, R106 ;  /* 0x00000000568c7229 */ /* 0x000fe4000000016a */
[----:B------:R-:W-:Y:S02]  /*3190*/  DADD R106, R114, -R112 ;  /* 0x00000000726a7229 */ /* 0x000fe40000000870 */
[--C-:B------:R-:W-:Y:S02]  /*31a0*/  DFMA R102, R146, UR10, R130.reuse ;  /* 0x0000000a92667c2b */ /* 0x100fe40008000082 */
[----:B------:R-:W-:-:S02]  /*31b0*/  DFMA R132, R132, UR10, R130 ;  /* 0x0000000a84847c2b */ /* 0x000fc40008000082 */
[----:B------:R-:W-:Y:S02]  /*31c0*/  DADD R144, R84, R80 ;  /* 0x0000000054907229 */ /* 0x000fe40000000050 */
[----:B------:R-:W-:Y:S02]  /*31d0*/  DFMA R160, R160, UR10, R130 ;  /* 0x0000000aa0a07c2b */ /* 0x000fe40008000082 */
[C---:B------:R-:W-:Y:S02]  /*31e0*/  DFMA R102, R106.reuse, UR14, R102 ;  /* 0x0000000e6a667c2b */ /* 0x040fe40008000066 */
[----:B------:R-:W-:Y:S01]  /*31f0*/  DFMA R106, R106, UR14, R132 ;  /* 0x0000000e6a6a7c2b */ /* 0x000fe20008000084 */
[----:B------:R-:W-:Y:S01]  /*3200*/  UMOV UR14, 0x1c71c71d ;  /* 0x1c71c71d000e7882 */ /* 0x000fe20000000000 */
[C-C-:B------:R-:W-:Y:S01]  /*3210*/  DFMA R132, R144.reuse, UR10, R128.reuse ;  /* 0x0000000a90847c2b */ /* 0x140fe20008000080 */
[----:B------:R-:W-:Y:S01]  /*3220*/  UMOV UR15, 0x3f9c71c7 ;  /* 0x3f9c71c7000f7882 */ /* 0x000fe20000000000 */
[----:B------:R-:W-:-:S02]  /*3230*/  DFMA R144, R144, -UR18, R128 ;  /* 0x8000001290907c2b */ /* 0x000fc40008000080 */
[--C-:B------:R-:W-:Y:S02]  /*3240*/  DFMA R158, R158, UR10, R130.reuse ;  /* 0x0000000a9e9e7c2b */ /* 0x100fe40008000082 */
[--C-:B------:R-:W-:Y:S02]  /*3250*/  DFMA R156, R156, UR10, R130.reuse ;  /* 0x0000000a9c9c7c2b */ /* 0x100fe40008000082 */
[----:B------:R-:W-:Y:S02]  /*3260*/  DFMA R130, R140, UR10, R130 ;  /* 0x0000000a8c827c2b */ /* 0x000fe40008000082 */
[----:B------:R-:W-:Y:S02]  /*3270*/  DFMA R132, R134, UR16, R132 ;  /* 0x0000001086847c2b */ /* 0x000fe40008000084 */
[----:B------:R-:W-:Y:S02]  /*3280*/  DADD R146, -R114, R112 ;  /* 0x0000000072927229 */ /* 0x000fe40000000170 */
[----:B------:R-:W-:-:S02]  /*3290*/  DADD R140, R84, -R80 ;  /* 0x00000000548c7229 */ /* 0x000fc40000000850 */
[----:B------:R-:W-:Y:S02]  /*32a0*/  DFMA R134, R134, -UR20, R144 ;  /* 0x8000001486867c2b */ /* 0x000fe40008000090 */
[----:B------:R-:W-:Y:S02]  /*32b0*/  DADD R144, -R84, R80 ;  /* 0x0000000054907229 */ /* 0x000fe40000000150 */
[C---:B------:R-:W-:Y:S02]  /*32c0*/  DFMA R160, R146.reuse, UR14, R160 ;  /* 0x0000000e92a07c2b */ /* 0x040fe400080000a0 */
[C---:B------:R-:W-:Y:S02]  /*32d0*/  DFMA R158, R146.reuse, UR14, R158 ;  /* 0x0000000e929e7c2b */ /* 0x040fe4000800009e */
[C---:B------:R-:W-:Y:S02]  /*32e0*/  DFMA R156, R146.reuse, UR14, R156 ;  /* 0x0000000e929c7c2b */ /* 0x040fe4000800009c */
[----:B------:R-:W-:-:S02]  /*32f0*/  DFMA R130, R146, UR14, R130 ;  /* 0x0000000e92827c2b */ /* 0x000fc40008000082 */
[----:B------:R-:W-:Y:S02]  /*3300*/  DFMA R140, R140, UR10, R128 ;  /* 0x0000000a8c8c7c2b */ /* 0x000fe40008000080 */
[----:B------:R-:W-:Y:S02]  /*3310*/  DADD R146, R84, R86 ;  /* 0x0000000054927229 */ /* 0x000fe40000000056 */
[----:B------:R-:W-:Y:S02]  /*3320*/  DFMA R144, R144, UR10, R128 ;  /* 0x0000000a90907c2b */ /* 0x000fe40008000080 */
[----:B------:R-:W-:Y:S02]  /*3330*/  DADD R148, -R84, R86 ;  /* 0x0000000054947229 */ /* 0x000fe40000000156 */
[----:B------:R-:W-:Y:S02]  /*3340*/  DFMA R136, R136, UR16, R140 ;  /* 0x0000001088887c2b */ /* 0x000fe4000800008c */
[----:B------:R-:W-:-:S02]  /*3350*/  DFMA R140, R146, UR10, R128 ;  /* 0x0000000a928c7c2b */ /* 0x000fc40008000080 */
[----:B------:R-:W-:Y:S02]  /*3360*/  DFMA R138, R138, UR16, R144 ;  /* 0x000000108a8a7c2b */ /* 0x000fe40008000090 */
[----:B------:R-:W-:Y:S02]  /*3370*/  DFMA R146, R146, -UR18, R128 ;  /* 0x8000001292927c2b */ /* 0x000fe40008000080 */
[----:B------:R-:W-:Y:S02]  /*3380*/  DADD R144, R84, -R86 ;  /* 0x0000000054907229 */ /* 0x000fe40000000856 */
[----:B------:R-:W-:Y:S02]  /*3390*/  DFMA R140, R142, UR16, R140 ;  /* 0x000000108e8c7c2b */ /* 0x000fe4000800008c */
[----:B------:R-:W-:Y:S02]  /*33a0*/  DFMA R148, R148, UR10, R128 ;  /* 0x0000000a94947c2b */ /* 0x000fe40008000080 */
[----:B------:R-:W-:-:S02]  /*33b0*/  DFMA R142, R142, -UR20, R146 ;  /* 0x800000148e8e7c2b */ /* 0x000fc40008000092 */
[----:B------:R-:W-:Y:S01]  /*33c0*/  DFMA R144, R144, UR10, R128 ;  /* 0x0000000a90907c2b */ /* 0x000fe20008000080 */
[----:B------:R-:W1:Y:S01]  /*33d0*/  MUFU.RCP64H R147, R33 ;  /* 0x0000002100937308 */ /* 0x000e620000001800 */
[C-C-:B------:R-:W-:Y:S01]  /*33e0*/  DADD R152, R80.reuse, R86.reuse ;  /* 0x0000000050987229 */ /* 0x140fe20000000056 */
[----:B------:R-:W-:Y:S01]  /*33f0*/  MOV R146, 0x1 ;  /* 0x0000000100927802 */ /* 0x000fe20000000f00 */
[C-C-:B------:R-:W-:Y:S02]  /*3400*/  DADD R154, R80.reuse, -R86.reuse ;  /* 0x00000000509a7229 */ /* 0x140fe40000000856 */
[----:B------:R-:W-:Y:S02]  /*3410*/  DADD R162, -R80, R86 ;  /* 0x0000000050a27229 */ /* 0x000fe40000000156 */
[----:B------:R-:W-:Y:S02]  /*3420*/  DFMA R2, R2, UR16, R144 ;  /* 0x0000001002027c2b */ /* 0x000fe40008000090 */
[----:B------:R-:W-:-:S02]  /*3430*/  DFMA R126, R126, UR16, R148 ;  /* 0x000000107e7e7c2b */ /* 0x000fc40008000094 */
[--C-:B------:R-:W-:Y:S02]  /*3440*/  DFMA R150, R152, UR10, R128.reuse ;  /* 0x0000000a98967c2b */ /* 0x100fe40008000080 */
[--C-:B------:R-:W-:Y:S02]  /*3450*/  DFMA R154, R154, UR10, R128.reuse ;  /* 0x0000000a9a9a7c2b */ /* 0x100fe40008000080 */
[--C-:B------:R-:W-:Y:S01]  /*3460*/  DFMA R162, R162, UR10, R128.reuse ;  /* 0x0000000aa2a27c2b */ /* 0x100fe20008000080 */
[----:B------:R-:W-:Y:S01]  /*3470*/  UMOV UR10, 0x55555555 ;  /* 0x55555555000a7882 */ /* 0x000fe20000000000 */
[----:B------:R-:W-:Y:S01]  /*3480*/  DFMA R152, R152, -UR18, R128 ;  /* 0x8000001298987c2b */ /* 0x000fe20008000080 */
[----:B------:R-:W-:Y:S01]  /*3490*/  UMOV UR11, 0x3fb55555 ;  /* 0x3fb55555000b7882 */ /* 0x000fe20000000000 */
[C---:B------:R-:W-:Y:S02]  /*34a0*/  DFMA R132, R114.reuse, UR14, R132 ;  /* 0x0000000e72847c2b */ /* 0x040fe40008000084 */
[----:B------:R-:W-:-:S02]  /*34b0*/  DFMA R134, R114, UR14, R134 ;  /* 0x0000000e72867c2b */ /* 0x000fc40008000086 */
[C---:B------:R-:W-:Y:S02]  /*34c0*/  DFMA R136, R114.reuse, UR14, R136 ;  /* 0x0000000e72887c2b */ /* 0x040fe40008000088 */
[C---:B------:R-:W-:Y:S02]  /*34d0*/  DFMA R138, R114.reuse, UR14, R138 ;  /* 0x0000000e728a7c2b */ /* 0x040fe4000800008a */
[C---:B------:R-:W-:Y:S02]  /*34e0*/  DFMA R140, R114.reuse, UR14, R140 ;  /* 0x0000000e728c7c2b */ /* 0x040fe4000800008c */
[C---:B------:R-:W-:Y:S02]  /*34f0*/  DFMA R142, R114.reuse, UR14, R142 ;  /* 0x0000000e728e7c2b */ /* 0x040fe4000800008e */
[C---:B------:R-:W-:Y:S02]  /*3500*/  DFMA R2, R114.reuse, UR14, R2 ;  /* 0x0000000e72027c2b */ /* 0x040fe40008000002 */
[----:B------:R-:W-:Y:S01]  /*3510*/  DFMA R126, R114, UR14, R126 ;  /* 0x0000000e727e7c2b */ /* 0x000fe2000800007e */
[----:B------:R-:W-:Y:S01]  /*3520*/  UMOV UR15, 0x3f8c71c7 ;  /* 0x3f8c71c7000f7882 */ /* 0x000fe20000000000 */
[----:B-1----:R-:W-:-:S02]  /*3530*/  DFMA R128, -R32, R146, 1 ;  /* 0x3ff000002080742b */ /* 0x002fc40000000192 */
[----:B------:R-:W-:Y:S02]  /*3540*/  DFMA R120, R120, UR16, R154 ;  /* 0x0000001078787c2b */ /* 0x000fe4000800009a */
[----:B------:R-:W-:Y:S02]  /*3550*/  DFMA R124, R124, UR16, R162 ;  /* 0x000000107c7c7c2b */ /* 0x000fe400080000a2 */
[C---:B------:R-:W-:Y:S01]  /*3560*/  DFMA R150, R122.reuse, UR16, R150 ;  /* 0x000000107a967c2b */ /* 0x040fe20008000096 */
        /* <DEDUP_REMOVED lines=12> */
[----:B------:R-:W-:Y:S01]  /*3630*/  DFMA R128, R128, R128, R128 ;  /* 0x000000808080722b */ /* 0x000fe20000000080 */
[----:B------:R-:W-:Y:S01]  /*3640*/  UMOV UR15, 0x3fb55555 ;  /* 0x3fb55555000f7882 */ /* 0x000fe20000000000 */
[----:B------:R-:W-:-:S02]  /*3650*/  DADD R144, R90, -R92 ;  /* 0x000000005a907229 */ /* 0x000fc4000000085c */
[----:B------:R-:W-:Y:S02]  /*3660*/  DADD R122, -R90, R92 ;  /* 0x000000005a7a7229 */ /* 0x000fe4000000015c */
[C---:B------:R-:W-:Y:S02]  /*3670*/  DFMA R120, R114.reuse, -UR16, R120 ;  /* 0x8000001072787c2b */ /* 0x040fe40008000078 */
[C---:B------:R-:W-:Y:S02]  /*3680*/  DFMA R124, R114.reuse, -UR16, R124 ;  /* 0x80000010727c7c2b */ /* 0x040fe4000800007c */
[C---:B------:R-:W-:Y:S02]  /*3690*/  DFMA R150, R114.reuse, -UR16, R150 ;  /* 0x8000001072967c2b */ /* 0x040fe40008000096 */
[----:B------:R-:W-:Y:S01]  /*36a0*/  DFMA R152, R114, -UR16, R152 ;  /* 0x8000001072987c2b */ /* 0x000fe20008000098 */
[----:B------:R-:W-:Y:S01]  /*36b0*/  UMOV UR16, 0x1c71c71d ;  /* 0x1c71c71d00107882 */ /* 0x000fe20000000000 */
[C---:B------:R-:W-:Y:S01]  /*36c0*/  DFMA R132, R90.reuse, UR10, R132 ;  /* 0x0000000a5a847c2b */ /* 0x040fe20008000084 */
[----:B------:R-:W-:Y:S01]  /*36d0*/  UMOV UR17, 0x3f9c71c7 ;  /* 0x3f9c71c700117882 */ /* 0x000fe20000000000 */
[----:B------:R-:W-:-:S02]  /*36e0*/  DFMA R134, R90, UR10, R134 ;  /* 0x0000000a5a867c2b */ /* 0x000fc40008000086 */
[C---:B------:R-:W-:Y:S02]  /*36f0*/  DFMA R136, R90.reuse, UR10, R136 ;  /* 0x0000000a5a887c2b */ /* 0x040fe40008000088 */
[C---:B------:R-:W-:Y:S02]  /*3700*/  DFMA R138, R90.reuse, UR10, R138 ;  /* 0x0000000a5a8a7c2b */ /* 0x040fe4000800008a */
[C---:B------:R-:W-:Y:S02]  /*3710*/  DFMA R140, R90.reuse, -UR14, R140 ;  /* 0x8000000e5a8c7c2b */ /* 0x040fe4000800008c */
[C---:B------:R-:W-:Y:S02]  /*3720*/  DFMA R142, R90.reuse, -UR14, R142 ;  /* 0x8000000e5a8e7c2b */ /* 0x040fe4000800008e */
[C---:B------:R-:W-:Y:S02]  /*3730*/  DFMA R114, R90.reuse, -UR14, R2 ;  /* 0x8000000e5a727c2b */ /* 0x040fe40008000002 */
[----:B------:R-:W-:Y:S01]  /*3740*/  DFMA R126, R90, -UR14, R126 ;  /* 0x8000000e5a7e7c2b */ /* 0x000fe2000800007e */
[----:B------:R-:W-:Y:S01]  /*3750*/  UMOV UR14, 0x55555554 ;  /* 0x55555554000e7882 */ /* 0x000fe20000000000 */
[----:B------:R-:W-:Y:S01]  /*3760*/  DFMA R128, R146, R128, R146 ;  /* 0x000000809280722b */ /* 0x000fe20000000092 */
[----:B------:R-:W1:Y:S01]  /*3770*/  LDC.64 R90, c[0x0][0x3f0] ;  /* 0x0000fc00ff5a7b82 */ /* 0x000e620000000a00 */
[C---:B------:R-:W-:Y:S01]  /*3780*/  DFMA R160, R144.reuse, UR10, R160 ;  /* 0x0000000a90a07c2b */ /* 0x040fe200080000a0 */
[----:B------:R-:W-:Y:S01]  /*3790*/  UMOV UR15, 0x3fa55555 ;  /* 0x3fa55555000f7882 */ /* 0x000fe20000000000 */
[----:B------:R-:W-:-:S02]  /*37a0*/  DFMA R158, R144, UR10, R158 ;  /* 0x0000000a909e7c2b */ /* 0x000fc4000800009e */
[C---:B------:R-:W-:Y:S02]  /*37b0*/  DFMA R156, R122.reuse, UR10, R156 ;  /* 0x0000000a7a9c7c2b */ /* 0x040fe4000800009c */
[----:B------:R-:W-:Y:S01]  /*37c0*/  DFMA R130, R122, UR10, R130 ;  /* 0x0000000a7a827c2b */ /* 0x000fe20008000082 */
[----:B------:R-:W-:Y:S01]  /*37d0*/  UMOV UR10, 0x55555554 ;  /* 0x55555554000a7882 */ /* 0x000fe20000000000 */
[C---:B------:R-:W-:Y:S01]  /*37e0*/  DFMA R120, R112.reuse, -UR16, R120 ;  /* 0x8000001070787c2b */ /* 0x040fe20008000078 */
[----:B------:R-:W-:Y:S01]  /*37f0*/  UMOV UR11, 0x3fa55555 ;  /* 0x3fa55555000b7882 */ /* 0x000fe20000000000 */
[----:B------:R-:W-:Y:S02]  /*3800*/  DFMA R124, R112, -UR16, R124 ;  /* 0x80000010707c7c2b */ /* 0x000fe4000800007c */
[C---:B------:R-:W-:Y:S02]  /*3810*/  DFMA R132, R92.reuse, UR10, R132 ;  /* 0x0000000a5c847c2b */ /* 0x040fe40008000084 */
[----:B------:R-:W-:-:S02]  /*3820*/  DFMA R134, R92, UR10, R134 ;  /* 0x0000000a5c867c2b */ /* 0x000fc40008000086 */
[C---:B------:R-:W-:Y:S02]  /*3830*/  DFMA R136, R92.reuse, UR10, R136 ;  /* 0x0000000a5c887c2b */ /* 0x040fe40008000088 */
[C---:B------:R-:W-:Y:S01]  /*3840*/  DFMA R138, R92.reuse, UR10, R138 ;  /* 0x0000000a5c8a7c2b */ /* 0x040fe2000800008a */
[----:B------:R-:W-:Y:S01]  /*3850*/  UMOV UR10, 0x5551ab15 ;  /* 0x5551ab15000a7882 */ /* 0x000fe20000000000 */
[C---:B------:R-:W-:Y:S01]  /*3860*/  DFMA R140, R92.reuse, -UR14, R140 ;  /* 0x8000000e5c8c7c2b */ /* 0x040fe2000800008c */
[----:B------:R-:W-:Y:S01]  /*3870*/  UMOV UR11, 0x3fb55555 ;  /* 0x3fb55555000b7882 */ /* 0x000fe20000000000 */
[C---:B------:R-:W-:Y:S02]  /*3880*/  DFMA R142, R92.reuse, -UR14, R142 ;  /* 0x8000000e5c8e7c2b */ /* 0x040fe4000800008e */
[C---:B------:R-:W-:Y:S02]  /*3890*/  DFMA R114, R92.reuse, -UR14, R114 ;  /* 0x8000000e5c727c2b */ /* 0x040fe40008000072 */
[----:B------:R-:W-:Y:S01]  /*38a0*/  DFMA R126, R92, -UR14, R126 ;  /* 0x8000000e5c7e7c2b */ /* 0x000fe2000800007e */
[----:B------:R-:W-:Y:S01]  /*38b0*/  UMOV UR14, 0x5551ab15 ;  /* 0x5551ab15000e7882 */ /* 0x000fe20000000000 */
[----:B------:R-:W2:Y:S01]  /*38c0*/  LDC.64 R92, c[0x0][0x3f8] ;  /* 0x0000fe00ff5c7b82 */ /* 0x000ea20000000a00 */
[----:B------:R-:W-:Y:S01]  /*38d0*/  DFMA R122, -R32, R128, 1 ;  /* 0x3ff00000207a742b */ /* 0x000fe20000000180 */
[----:B------:R-:W-:Y:S01]  /*38e0*/  UMOV UR15, 0x3fb55555 ;  /* 0x3fb55555000f7882 */ /* 0x000fe20000000000 */
[----:B------:R-:W-:-:S02]  /*38f0*/  DFMA R120, R96, -0.25, R120 ;  /* 0xbfd000006078782b */ /* 0x000fc40000000078 */
[----:B------:R-:W-:Y:S02]  /*3900*/  DFMA R124, R96, -0.25, R124 ;  /* 0xbfd00000607c782b */ /* 0x000fe4000000007c */
[----:B------:R-:W-:Y:S02]  /*3910*/  DFMA R150, R112, -UR16, R150 ;  /* 0x8000001070967c2b */ /* 0x000fe40008000096 */
[----:B------:R-:W-:Y:S02]  /*3920*/  DFMA R122, R128, R122, R128 ;  /* 0x0000007a807a722b */ /* 0x000fe40000000080 */
[----:B------:R-:W-:Y:S02]  /*3930*/  DFMA R132, R76, 0.25, R132 ;  /* 0x3fd000004c84782b */ /* 0x000fe40000000084 */
[----:B------:R-:W-:Y:S02]  /*3940*/  DFMA R152, R112, -UR16, R152 ;  /* 0x8000001070987c2b */ /* 0x000fe40008000098 */
[----:B------:R-:W-:-:S02]  /*3950*/  DFMA R134, R76, 0.25, R134 ;  /* 0x3fd000004c86782b */ /* 0x000fc40000000086 */
[C---:B------:R-:W-:Y:S02]  /*3960*/  DFMA R136, R76.reuse, -0.25, R136 ;  /* 0xbfd000004c88782b */ /* 0x040fe40000000088 */
[----:B------:R-:W-:Y:S02]  /*3970*/  DFMA R138, R76, -0.25, R138 ;  /* 0xbfd000004c8a782b */ /* 0x000fe4000000008a */
[C---:B------:R-:W-:Y:S02]  /*3980*/  DFMA R120, R100.reuse, 0.125, R120 ;  /* 0x3fc000006478782b */ /* 0x040fe40000000078 */
[----:B------:R-:W-:Y:S02]  /*3990*/  DFMA R124, R100, -0.125, R124 ;  /* 0xbfc00000647c782b */ /* 0x000fe4000000007c */
[C---:B------:R-:W-:Y:S01]  /*39a0*/  DFMA R140, R78.reuse, 0.25, R140 ;  /* 0x3fd000004e8c782b */ /* 0x040fe2000000008c */
[----:B------:R-:W-:Y:S01]  /*39b0*/  IMAD.MOV.U32 R100, RZ, RZ, 0x47044b69 ;  /* 0x47044b69ff647424 */ /* 0x000fe200078e00ff */
[C---:B------:R-:W-:Y:S01]  /*39c0*/  DFMA R76, R78.reuse, 0.25, R142 ;  /* 0x3fd000004e4c782b */ /* 0x040fe2000000008e */
[----:B------:R-:W-:Y:S01]  /*39d0*/  IMAD.MOV.U32 R101, RZ, RZ, 0x3fc55555 ;  /* 0x3fc55555ff657424 */ /* 0x000fe200078e00ff */
[----:B------:R-:W-:-:S02]  /*39e0*/  DFMA R114, R78, -0.25, R114 ;  /* 0xbfd000004e72782b */ /* 0x000fc40000000072 */
[----:B------:R-:W-:Y:S02]  /*39f0*/  DFMA R78, R78, -0.25, R126 ;  /* 0xbfd000004e4e782b */ /* 0x000fe4000000007e */
[----:B------:R-:W-:Y:S02]  /*3a00*/  DMUL R112, R84, R122 ;  /* 0x0000007a54707228 */ /* 0x000fe40000000000 */
[----:B------:R-:W-:Y:S02]  /*3a10*/  DFMA R150, R96, 0.25, R150 ;  /* 0x3fd000006096782b */ /* 0x000fe40000000096 */
[----:B------:R-:W-:Y:S02]  /*3a20*/  DFMA R98, R98, 0.125, R132 ;  /* 0x3fc000006262782b */ /* 0x000fe40000000084 */
[----:B------:R-:W-:Y:S02]  /*3a30*/  DFMA R152, R96, 0.25, R152 ;  /* 0x3fd000006098782b */ /* 0x000fe40000000098 */
[----:B------:R-:W-:-:S02]  /*3a40*/  DFMA R94, R94, 0.125, R134 ;  /* 0x3fc000005e5e782b */ /* 0x000fc40000000086 */
[C---:B------:R-:W-:Y:S02]  /*3a50*/  DFMA R136, R88.reuse, 0.125, R136 ;  /* 0x3fc000005888782b */ /* 0x040fe40000000088 */
[----:B------:R-:W-:Y:S02]  /*3a60*/  DFMA R138, R88, -0.125, R138 ;  /* 0xbfc00000588a782b */ /* 0x000fe4000000008a */
[----:B-1----:R-:W-:Y:S02]  /*3a70*/  DADD R88, -R90, UR24 ;  /* 0x000000185a587e29 */ /* 0x002fe40008000100 */
[C---:B------:R-:W-:Y:S02]  /*3a80*/  DFMA R102, R100.reuse, UR24, R102 ;  /* 0x0000001864667c2b */ /* 0x040fe40008000066 */
[----:B------:R-:W-:Y:S02]  /*3a90*/  DFMA R106, R100, -UR24, R106 ;  /* 0x80000018646a7c2b */ /* 0x000fe4000800006a */
[----:B------:R-:W-:-:S02]  /*3aa0*/  DFMA R82, R82, 0.125, R140 ;  /* 0x3fc000005252782b */ /* 0x000fc4000000008c */
[-C--:B------:R-:W-:Y:S01]  /*3ab0*/  DFMA R160, R90, R100.reuse, R160 ;  /* 0x000000645aa0722b */ /* 0x080fe200000000a0 */
[----:B------:R0:W-:Y:S01]  /*3ac0*/  STG.E.64 desc[UR8][R44.64], R102 ;  /* 0x000000662c007986 */ /* 0x0001e2000c101b08 */
[----:B------:R-:W-:Y:S02]  /*3ad0*/  DFMA R76, R18, 0.125, R76 ;  /* 0x3fc00000124c782b */ /* 0x000fe4000000004c */
[-C--:B------:R-:W-:Y:S01]  /*3ae0*/  DFMA R158, -R90, R100.reuse, R158 ;  /* 0x000000645a9e722b */ /* 0x080fe2000000019e */
[----:B------:R0:W-:Y:S01]  /*3af0*/  STG.E.64 desc[UR8][R38.64], R106 ;  /* 0x0000006a26007986 */ /* 0x0001e2000c101b08 */
[----:B------:R-:W-:Y:S02]  /*3b00*/  DFMA R18, R36, -0.125, R114 ;  /* 0xbfc000002412782b */ /* 0x000fe40000000072 */
[----:B--2---:R-:W-:Y:S01]  /*3b10*/  DFMA R156, R92, R100, R156 ;  /* 0x000000645c9c722b */ /* 0x004fe2000000009c */
[----:B------:R0:W-:Y:S01]  /*3b20*/  STG.E.64 desc[UR8][R46.64], R160 ;  /* 0x000000a02e007986 */ /* 0x0001e2000c101b08 */
[----:B------:R-:W-:-:S02]  /*3b30*/  DFMA R78, R36, 0.125, R78 ;  /* 0x3fc00000244e782b */ /* 0x000fc4000000004e */
[----:B------:R-:W-:Y:S01]  /*3b40*/  DFMA R130, -R92, R100, R130 ;  /* 0x000000645c82722b */ /* 0x000fe20000000182 */
[----:B------:R0:W-:Y:S01]  /*3b50*/  STG.E.64 desc[UR8][R42.64], R158 ;  /* 0x0000009e2a007986 */ /* 0x0001e2000c101b08 */
[----:B------:R-:W-:Y:S02]  /*3b60*/  DFMA R128, -R32, R112, R84 ;  /* 0x000000702080722b */ /* 0x000fe40000000154 */
[----:B------:R-:W-:Y:S01]  /*3b70*/  DFMA R118, R118, 0.125, R150 ;  /* 0x3fc000007676782b */ /* 0x000fe20000000096 */
[----:B------:R0:W-:Y:S01]  /*3b80*/  STG.E.64 desc[UR8][R50.64], R156 ;  /* 0x0000009c32007986 */ /* 0x0001e2000c101b08 */
[----:B------:R-:W-:Y:S02]  /*3b90*/  DADD R96, R90, R92 ;  /* 0x000000005a607229 */ /* 0x000fe4000000005c */
[----:B------:R-:W-:Y:S01]  /*3ba0*/  DFMA R98, R24, UR10, R98 ;  /* 0x0000000a18627c2b */ /* 0x000fe20008000062 */
[----:B------:R0:W-:Y:S01]  /*3bb0*/  STG.E.64 desc[UR8][R48.64], R130 ;  /* 0x0000008230007986 */ /* 0x0001e2000c101b08 */
[----:B------:R-:W-:-:S02]  /*3bc0*/  DFMA R108, R108, 0.125, R152 ;  /* 0x3fc000006c6c782b */ /* 0x000fc40000000098 */
[----:B------:R-:W-:Y:S02]  /*3bd0*/  DFMA R94, R24, -UR14, R94 ;  /* 0x8000000e185e7c2b */ /* 0x000fe4000800005e */
[----:B------:R-:W-:Y:S01]  /*3be0*/  DFMA R36, R88, UR10, R136 ;  /* 0x0000000a58247c2b */ /* 0x000fe20008000088 */
[----:B------:R0:W-:Y:S01]  /*3bf0*/  STG.E.64 desc[UR8][R54.64], R98 ;  /* 0x0000006236007986 */ /* 0x0001e2000c101b08 */
[----:B------:R-:W-:Y:S02]  /*3c00*/  DADD R90, R90, -R92 ;  /* 0x000000005a5a7229 */ /* 0x000fe4000000085c */
[----:B------:R-:W-:Y:S01]  /*3c10*/  DFMA R88, R88, -UR14, R138 ;  /* 0x8000000e58587c2b */ /* 0x000fe2000800008a */
[----:B------:R0:W-:Y:S01]  /*3c20*/  STG.E.64 desc[UR8][R52.64], R94 ;  /* 0x0000005e34007986 */ /* 0x0001e2000c101b08 */
[C---:B------:R-:W-:Y:S02]  /*3c30*/  DFMA R82, R20.reuse, UR10, R82 ;  /* 0x0000000a14527c2b */ /* 0x040fe40008000052 */
[----:B------:R-:W-:Y:S01]  /*3c40*/  DFMA R76, R20, -UR14, R76 ;  /* 0x8000000e144c7c2b */ /* 0x000fe2000800004c */
[----:B------:R0:W-:Y:S01]  /*3c50*/  STG.E.64 desc[UR8][R60.64], R36 ;  /* 0x000000243c007986 */ /* 0x0001e2000c101b08 */
[----:B------:R-:W-:-:S02]  /*3c60*/  DFMA R18, R22, UR10, R18 ;  /* 0x0000000a16127c2b */ /* 0x000fc40008000012 */
[----:B------:R-:W-:Y:S01]  /*3c70*/  DFMA R78, R22, -UR14, R78 ;  /* 0x8000000e164e7c2b */ /* 0x000fe2000800004e */
[----:B------:R0:W-:Y:S01]  /*3c80*/  STG.E.64 desc[UR8][R56.64], R88 ;  /* 0x0000005838007986 */ /* 0x0001e2000c101b08 */
[----:B------:R-:W-:Y:S02]  /*3c90*/  DFMA R2, R122, R128, R112 ;  /* 0x000000807a02722b */ /* 0x000fe40000000070 */
[C---:B------:R-:W-:Y:S01]  /*3ca0*/  DFMA R118, R96.reuse, UR10, R118 ;  /* 0x0000000a60767c2b */ /* 0x040fe20008000076 */
[----:B------:R0:W-:Y:S01]  /*3cb0*/  STG.E.64 desc[UR8][R62.64], R82 ;  /* 0x000000523e007986 */ /* 0x0001e2000c101b08 */
[----:B------:R-:W-:Y:S02]  /*3cc0*/  DFMA R108, R96, -UR14, R108 ;  /* 0x8000000e606c7c2b */ /* 0x000fe4000800006c */
[C---:B------:R-:W-:Y:S01]  /*3cd0*/  DFMA R120, R90.reuse, UR10, R120 ;  /* 0x0000000a5a787c2b */ /* 0x040fe20008000078 */
[----:B------:R0:W-:Y:S01]  /*3ce0*/  STG.E.64 desc[UR8][R58.64], R76 ;  /* 0x0000004c3a007986 */ /* 0x0001e2000c101b08 */
[----:B------:R-:W-:-:S02]  /*3cf0*/  DFMA R124, R90, -UR14, R124 ;  /* 0x8000000e5a7c7c2b */ /* 0x000fc4000800007c */
[----:B------:R-:W-:Y:S01]  /*3d00*/  FFMA R0, RZ, R33, R3 ;  /* 0x00000021ff007223 */ /* 0x000fe20000000003 */
[----:B------:R0:W-:Y:S04]  /*3d10*/  STG.E.64 desc[UR8][R66.64], R18 ;  /* 0x0000001242007986 */ /* 0x0001e8000c101b08 */
[----:B------:R0:W-:Y:S01]  /*3d20*/  STG.E.64 desc[UR8][R64.64], R78 ;  /* 0x0000004e40007986 */ /* 0x0001e2000c101b08 */
[----:B------:R-:W-:-:S03]  /*3d30*/  FSETP.GT.AND P0, PT, |R0|, 1.469367938527859385e-39, PT ;  /* 0x001000000000780b */ /* 0x000fc60003f04200 */
[----:B------:R0:W-:Y:S04]  /*3d40*/  STG.E.64 desc[UR8][R70.64], R118 ;  /* 0x0000007646007986 */ /* 0x0001e8000c101b08 */
[----:B------:R0:W-:Y:S04]  /*3d50*/  STG.E.64 desc[UR8][R68.64], R108 ;  /* 0x0000006c44007986 */ /* 0x0001e8000c101b08 */
[----:B------:R0:W-:Y:S04]  /*3d60*/  STG.E.64 desc[UR8][R74.64], R120 ;  /* 0x000000784a007986 */ /* 0x0001e8000c101b08 */
[----:B------:R0:W-:Y:S01]  /*3d70*/  STG.E.64 desc[UR8][R72.64], R124 ;  /* 0x0000007c48007986 */ /* 0x0001e2000c101b08 */
[----:B------:R-:W-:Y:S05]  /*3d80*/  @P0 BRA P1, `(.L_x_133) ;  /* 0x0000000000200947 */ /* 0x000fea0000800000 */
[----:B------:R-:W-:Y:S01]  /*3d90*/  MOV R122, R84 ;  /* 0x00000054007a7202 */ /* 0x000fe20000000f00 */
[----:B------:R-:W-:Y:S01]  /*3da0*/  IMAD.MOV.U32 R123, RZ, RZ, R85 ;  /* 0x000000ffff7b7224 */ /* 0x000fe200078e0055 */
[----:B0-----:R-:W-:Y:S01]  /*3db0*/  MOV R121, R33 ;  /* 0x0000002100797202 */ /* 0x001fe20000000f00 */
[----:B------:R-:W-:Y:S01]  /*3dc0*/  IMAD.MOV.U32 R120, RZ, RZ, R32 ;  /* 0x000000ffff787224 */ /* 0x000fe200078e0020 */
[----:B------:R-:W-:-:S07]  /*3dd0*/  MOV R18, 0x3df0 ;  /* 0x00003df000127802 */ /* 0x000fce0000000f00 */
[----:B------:R-:W-:Y:S05]  /*3de0*/  CALL.REL.NOINC `($__internal_6_$__cuda_sm20_div_rn_f64_full) ;  /* 0x0000000c005c7944 */ /* 0x000fea0003c00000 */
[----:B------:R-:W-:Y:S02]  /*3df0*/  IMAD.MOV.U32 R2, RZ, RZ, R118 ;  /* 0x000000ffff027224 */ /* 0x000fe400078e0076 */
[----:B------:R-:W-:-:S07]  /*3e00*/  IMAD.MOV.U32 R3, RZ, RZ, R119 ;  /* 0x000000ffff037224 */ /* 0x000fce00078e0077 */
.L_x_133:
[----:B------:R-:W-:Y:S05]  /*3e10*/  BSYNC.RECONVERGENT B2 ;  /* 0x0000000000027941 */ /* 0x000fea0003800200 */
.L_x_132:
[----:B0-----:R-:W0:Y:S01]  /*3e20*/  MUFU.RCP64H R19, R33 ;  /* 0x0000002100137308 */ /* 0x001e220000001800 */
        /* <DEDUP_REMOVED lines=20> */
[----:B------:R-:W-:Y:S01]  /*3f70*/  IMAD.MOV.U32 R34, RZ, RZ, R118 ;  /* 0x000000ffff227224 */ /* 0x000fe200078e0076 */
[----:B------:R-:W-:-:S07]  /*3f80*/  MOV R35, R119 ;  /* 0x0000007700237202 */ /* 0x000fce0000000f00 */
.L_x_135:
[----:B------:R-:W-:Y:S05]  /*3f90*/  BSYNC.RECONVERGENT B2 ;  /* 0x0000000000027941 */ /* 0x000fea0003800200 */
.L_x_134:
[----:B------:R-:W0:Y:S01]  /*3fa0*/  MUFU.RCP64H R19, R33 ;  /* 0x0000002100137308 */ /* 0x000e220000001800 */
        /* <DEDUP_REMOVED lines=22> */
.L_x_137:
[----:B------:R-:W-:Y:S05]  /*4110*/  BSYNC.RECONVERGENT B2 ;  /* 0x0000000000027941 */ /* 0x000fea0003800200 */
.L_x_136:
        /* <DEDUP_REMOVED lines=20> */
[----:B------:R-:W-:-:S03]  /*4260*/  MOV R40, R30 ;  /* 0x0000001e00287202 */ /* 0x000fc60000000f00 */
[----:B------:R-:W-:Y:S01]  /*4270*/  VIADD R17, R0, 0xfff00000 ;  /* 0xfff0000000117836 */ /* 0x000fe20000000000 */
[----:B------:R-:W-:-:S07]  /*4280*/  MOV R0, 0x42a0 ;  /* 0x000042a000007802 */ /* 0x000fce0000000f00 */
[----:B0-----:R-:W-:Y:S05]  /*4290*/  CALL.REL.NOINC `($__internal_5_$__cuda_sm20_dblrcp_rn_slowpath_v3) ;  /* 0x00000004007c7944 */ /* 0x001fea0003c00000 */
.L_x_139:
[----:B------:R-:W-:Y:S05]  /*42a0*/  BSYNC.RECONVERGENT B1 ;  /* 0x0000000000017941 */ /* 0x000fea0003800200 */
.L_x_138:
[C---:B------:R-:W-:Y:S01]  /*42b0*/  DMUL R30, R26.reuse, UR22 ;  /* 0x000000161a1e7c28 */ /* 0x040fe20008000000 */
[----:B------:R-:W-:Y:S01]  /*42c0*/  UMOV UR14, 0x1c71c71c ;  /* 0x1c71c71c000e7882 */ /* 0x000fe20000000000 */
[----:B0-----:R-:W-:Y:S01]  /*42d0*/  DMUL R32, R26, R28 ;  /* 0x0000001c1a207228 */ /* 0x001fe20000000000 */
[----:B------:R-:W-:Y:S01]  /*42e0*/  UMOV UR15, 0x3fbc71c7 ;  /* 0x3fbc71c7000f7882 */ /* 0x000fe20000000000 */
[----:B------:R-:W0:Y:S01]  /*42f0*/  LDC.64 R50, c[0x0][0x390] ;  /* 0x0000e400ff327b82 */ /* 0x000e220000000a00 */
[----:B------:R-:W-:Y:S01]  /*4300*/  MOV R48, 0x0 ;  /* 0x0000000000307802 */ /* 0x000fe20000000f00 */
[----:B------:R-:W-:Y:S01]  /*4310*/  IMAD.MOV.U32 R49, RZ, RZ, 0x3ff00000 ;  /* 0x3ff00000ff317424 */ /* 0x000fe200078e00ff */
[----:B------:R-:W-:Y:S01]  /*4320*/  UMOV UR10, 0x55555555 ;  /* 0x55555555000a7882 */ /* 0x000fe20000000000 */
[----:B------:R-:W-:Y:S01]  /*4330*/  DMUL R30, R28, R30 ;  /* 0x0000001e1c1e7228 */ /* 0x000fe20000000000 */
[----:B------:R-:W-:Y:S01]  /*4340*/  UMOV UR11, 0x3fd55555 ;  /* 0x3fd55555000b7882 */ /* 0x000fe20000000000 */
[----:B------:R-:W-:-:S02]  /*4350*/  DMUL R32, R32, R42 ;  /* 0x0000002a20207228 */ /* 0x000fc40000000000 */
[----:B------:R-:W1:Y:S01]  /*4360*/  LDC.64 R56, c[0x0][0x398] ;  /* 0x0000e600ff387b82 */ /* 0x000e620000000a00 */
[C-C-:B------:R-:W-:Y:S02]  /*4370*/  DFMA R38, R34.reuse, 4.5, R48.reuse ;  /* 0x401200002226782b */ /* 0x140fe40000000030 */
[--C-:B------:R-:W-:Y:S02]  /*4380*/  DFMA R34, R34, -4.5, R48.reuse ;  /* 0xc01200002222782b */ /* 0x100fe40000000030 */
[----:B------:R-:W-:Y:S02]  /*4390*/  DMUL R30, R30, R42 ;  /* 0x0000002a1e1e7228 */ /* 0x000fe40000000000 */
[----:B------:R-:W-:Y:S01]  /*43a0*/  DSETP.GT.AND P0, PT, R32, RZ, PT ;  /* 0x000000ff2000722a */ /* 0x000fe20003f04000 */
[----:B------:R-:W2:Y:S01]  /*43b0*/  LDC R17, c[0x0][0x410] ;  /* 0x00010400ff117b82 */ /* 0x000ea20000000800 */
[C-C-:B------:R-:W-:Y:S02]  /*43c0*/  DFMA R32, R2.reuse, -4.5, R48.reuse ;  /* 0xc01200000220782b */ /* 0x140fe40000000030 */
[----:B------:R-:W-:-:S02]  /*43d0*/  DFMA R36, R2, 4.5, R48 ;  /* 0x401200000224782b */ /* 0x000fc40000000030 */
[----:B------:R-:W-:Y:S02]  /*43e0*/  DMUL R30, R30, UR14 ;  /* 0x0000000e1e1e7c28 */ /* 0x000fe40008000000 */
[----:B------:R-:W-:Y:S02]  /*43f0*/  DMUL R42, R38, UR14 ;  /* 0x0000000e262a7c28 */ /* 0x000fe40008000000 */
[----:B------:R-:W-:Y:S02]  /*4400*/  DMUL R32, R32, UR14 ;  /* 0x0000000e20207c28 */ /* 0x000fe40008000000 */
[----:B------:R-:W-:Y:S02]  /*4410*/  DFMA R46, R18, 4.5, R48 ;  /* 0x40120000122e782b */ /* 0x000fe40000000030 */
[-C--:B------:R-:W-:Y:S02]  /*4420*/  DMUL R104, R104, R30.reuse ;  /* 0x0000001e68687228 */ /* 0x080fe40000000000 */
[----:B------:R-:W-:-:S02]  /*4430*/  DMUL R110, R110, R30 ;  /* 0x0000001e6e6e7228 */ /* 0x000fc40000000000 */
[----:B------:R-:W-:Y:S02]  /*4440*/  DMUL R116, R116, R30 ;  /* 0x0000001e74747228 */ /* 0x000fe40000000000 */
[----:B------:R-:W-:Y:S02]  /*4450*/  DMUL R44, R34, UR14 ;  /* 0x0000000e222c7c28 */ /* 0x000fe40008000000 */
[----:B------:R-:W-:Y:S02]  /*4460*/  DFMA R48, R18, -4.5, R48 ;  /* 0xc01200001230782b */ /* 0x000fe40000000030 */
[----:B------:R-:W-:Y:S01]  /*4470*/  FSEL R2, R104, RZ, P0 ;  /* 0x000000ff68027208 */ /* 0x000fe20000000000 */
[----:B0-----:R-:W-:Y:S01]  /*4480*/  IMAD.WIDE R18, R15, 0x8, R50 ;  /* 0x000000080f127825 */ /* 0x001fe200078e0232 */
[----:B------:R-:W-:Y:S01]  /*4490*/  FSEL R3, R105, RZ, P0 ;  /* 0x000000ff69037208 */ /* 0x000fe20000000000 */
[----:B------:R-:W-:Y:S01]  /*44a0*/  DMUL R64, R46, UR14 ;  /* 0x0000000e2e407c28 */ /* 0x000fe20008000000 */
[----:B------:R-:W-:Y:S01]  /*44b0*/  FSEL R30, R110, RZ, P0 ;  /* 0x000000ff6e1e7208 */ /* 0x000fe20000000000 */
[----:B------:R-:W-:Y:S01]  /*44c0*/  DMUL R36, R36, UR14 ;  /* 0x0000000e24247c28 */ /* 0x000fe20008000000 */
[----:B------:R-:W-:Y:S01]  /*44d0*/  FSEL R31, R111, RZ, P0 ;  /* 0x000000ff6f1f7208 */ /* 0x000fe20000000000 */
[----:B------:R-:W-:Y:S01]  /*44e0*/  DMUL R68, R48, UR14 ;  /* 0x0000000e30447c28 */ /* 0x000fe20008000000 */
[----:B------:R-:W-:Y:S01]  /*44f0*/  FSEL R62, R116, RZ, P0 ;  /* 0x000000ff743e7208 */ /* 0x000fe20000000000 */
[-CC-:B------:R-:W-:Y:S01]  /*4500*/  DFMA R38, R26, R32.reuse, -R2.reuse ;  /* 0x000000201a26722b */ /* 0x180fe20000000802 */
[----:B------:R-:W-:Y:S01]  /*4510*/  FSEL R63, R117, RZ, P0 ;  /* 0x000000ff753f7208 */ /* 0x000fe20000000000 */
[----:B------:R-:W-:Y:S01]  /*4520*/  DFMA R40, R28, R32, R2 ;  /* 0x000000201c28722b */ /* 0x000fe20000000002 */
[----:B-1----:R-:W-:Y:S01]  /*4530*/  IMAD.WIDE R32, R15, 0x8, R56 ;  /* 0x000000080f207825 */ /* 0x002fe200078e0238 */
[----:B------:R-:W-:-:S02]  /*4540*/  DFMA R50, R26, R42, R30 ;  /* 0x0000002a1a32722b */ /* 0x000fc4000000001e */
[--C-:B------:R-:W-:Y:S02]  /*4550*/  DFMA R52, R28, R42, -R30.reuse ;  /* 0x0000002a1c34722b */ /* 0x100fe4000000081e */
[-CC-:B------:R-:W-:Y:S01]  /*4560*/  DFMA R54, R26, R44.reuse, -R30.reuse ;  /* 0x0000002c1a36722b */ /* 0x180fe2000000081e */
[C---:B--2---:R-:W-:Y:S01]  /*4570*/  IMAD.WIDE R42, R17.reuse, 0x8, R18 ;  /* 0x00000008112a7825 */ /* 0x044fe200078e0212 */
[----:B------:R-:W-:Y:S02]  /*4580*/  DFMA R56, R28, R44, R30 ;  /* 0x0000002c1c38722b */ /* 0x000fe4000000001e */
[-CC-:B------:R-:W-:Y:S01]  /*4590*/  DFMA R34, R26, R36.reuse, R2.reuse ;  /* 0x000000241a22722b */ /* 0x180fe20000000002 */
[C---:B------:R-:W-:Y:S01]  /*45a0*/  IMAD.WIDE R44, R17.reuse, 0x8, R32 ;  /* 0x00000008112c7825 */ /* 0x040fe200078e0220 */
[----:B------:R-:W-:Y:S02]  /*45b0*/  DFMA R36, R28, R36, -R2 ;  /* 0x000000241c24722b */ /* 0x000fe40000000802 */
[C---:B------:R-:W-:Y:S01]  /*45c0*/  DMUL R2, R26.reuse, UR10 ;  /* 0x0000000a1a027c28 */ /* 0x040fe20008000000 */
[----:B------:R-:W-:Y:S01]  /*45d0*/  IMAD.WIDE R46, R17, 0x8, R42 ;  /* 0x00000008112e7825 */ /* 0x000fe200078e022a */
[----:B------:R-:W-:-:S02]  /*45e0*/  DFMA R66, R26, R64, R62 ;  /* 0x000000401a42722b */ /* 0x000fc4000000003e */
[C---:B------:R-:W-:Y:S01]  /*45f0*/  DMUL R30, R28.reuse, UR10 ;  /* 0x0000000a1c1e7c28 */ /* 0x040fe20008000000 */
[C---:B------:R-:W-:Y:S01]  /*4600*/  IMAD.WIDE R48, R17.reuse, 0x8, R44 ;  /* 0x0000000811307825 */ /* 0x040fe200078e022c */
[--C-:B------:R-:W-:Y:S01]  /*4610*/  DFMA R64, R28, R64, -R62.reuse ;  /* 0x000000401c40722b */ /* 0x100fe2000000083e */
[----:B------:R0:W-:Y:S01]  /*4620*/  STG.E.64 desc[UR8][R18.64], R2 ;  /* 0x0000000212007986 */ /* 0x0001e2000c101b08 */
[-CC-:B------:R-:W-:Y:S01]  /*4630*/  DFMA R70, R26, R68.reuse, -R62.reuse ;  /* 0x000000441a46722b */ /* 0x180fe2000000083e */
[C---:B------:R-:W-:Y:S01]  /*4640*/  IMAD.WIDE R58, R17.reuse, 0x8, R46 ;  /* 0x00000008113a7825 */ /* 0x040fe200078e022e */
[----:B------:R-:W-:Y:S01]  /*4650*/  DFMA R62, R28, R68, R62 ;  /* 0x000000441c3e722b */ /* 0x000fe2000000003e */
[----:B------:R1:W-:Y:S02]  /*4660*/  STG.E.64 desc[UR8][R32.64], R30 ;  /* 0x0000001e20007986 */ /* 0x0003e4000c101b08 */
[C---:B------:R-:W-:Y:S02]  /*4670*/  IMAD.WIDE R60, R17.reuse, 0x8, R48 ;  /* 0x00000008113c7825 */ /* 0x040fe400078e0230 */
[----:B------:R1:W-:Y:S02]  /*4680*/  STG.E.64 desc[UR8][R42.64], R34 ;  /* 0x000000222a007986 */ /* 0x0003e4000c101b08 */
[----:B------:R-:W-:-:S02]  /*4690*/  IMAD.WIDE R26, R17, 0x8, R58 ;  /* 0x00000008111a7825 */ /* 0x000fc400078e023a */
[----:B------:R1:W-:Y:S02]  /*46a0*/  STG.E.64 desc[UR8][R44.64], R36 ;  /* 0x000000242c007986 */ /* 0x0003e4000c101b08 */
[C---:B------:R-:W-:Y:S02]  /*46b0*/  IMAD.WIDE R28, R17.reuse, 0x8, R60 ;  /* 0x00000008111c7825 */ /* 0x040fe400078e023c */
[----:B------:R1:W-:Y:S02]  /*46c0*/  STG.E.64 desc[UR8][R46.64], R38 ;  /* 0x000000262e007986 */ /* 0x0003e4000c101b08 */
[C---:B------:R-:W-:Y:S02]  /*46d0*/  IMAD.WIDE R68, R17.reuse, 0x8, R26 ;  /* 0x0000000811447825 */ /* 0x040fe400078e021a */
[----:B------:R1:W-:Y:S02]  /*46e0*/  STG.E.64 desc[UR8][R48.64], R40 ;  /* 0x0000002830007986 */ /* 0x0003e4000c101b08 */
[----:B------:R-:W-:-:S02]  /*46f0*/  IMAD.WIDE R72, R17, 0x8, R28 ;  /* 0x0000000811487825 */ /* 0x000fc400078e021c */
[----:B------:R1:W-:Y:S02]  /*4700*/  STG.E.64 desc[UR8][R58.64], R50 ;  /* 0x000000323a007986 */ /* 0x0003e4000c101b08 */
[C---:B0-----:R-:W-:Y:S02]  /*4710*/  IMAD.WIDE R2, R17.reuse, 0x8, R68 ;  /* 0x0000000811027825 */ /* 0x041fe400078e0244 */
[----:B------:R1:W-:Y:S02]  /*4720*/  STG.E.64 desc[UR8][R60.64], R52 ;  /* 0x000000343c007986 */ /* 0x0003e4000c101b08 */
[----:B------:R-:W-:Y:S02]  /*4730*/  IMAD.WIDE R18, R17, 0x8, R72 ;  /* 0x0000000811127825 */ /* 0x000fe400078e0248 */
[----:B------:R1:W-:Y:S04]  /*4740*/  STG.E.64 desc[UR8][R26.64], R54 ;  /* 0x000000361a007986 */ /* 0x0003e8000c101b08 */
[----:B------:R1:W-:Y:S04]  /*4750*/  STG.E.64 desc[UR8][R28.64], R56 ;  /* 0x000000381c007986 */ /* 0x0003e8000c101b08 */
[----:B------:R1:W-:Y:S04]  /*4760*/  STG.E.64 desc[UR8][R68.64], R66 ;  /* 0x0000004244007986 */ /* 0x0003e8000c101b08 */
[----:B------:R1:W-:Y:S04]  /*4770*/  STG.E.64 desc[UR8][R72.64], R64 ;  /* 0x0000004048007986 */ /* 0x0003e8000c101b08 */
[----:B------:R1:W-:Y:S04]  /*4780*/  STG.E.64 desc[UR8][R2.64], R70 ;  /* 0x0000004602007986 */ /* 0x0003e8000c101b08 */
[----:B------:R1:W-:Y:S02]  /*4790*/  STG.E.64 desc[UR8][R18.64], R62 ;  /* 0x0000003e12007986 */ /* 0x0003e4000c101b08 */
.L_x_103:
[----:B------:R-:W-:Y:S05]  /*47a0*/  BSYNC.RECONVERGENT B0 ;  /* 0x0000000000007941 */ /* 0x000fea0003800200 */
.L_x_102:
[----:B------:R-:W-:Y:S01]  /*47b0*/  VIADD R14, R14, 0x1 ;  /* 0x000000010e0e7836 */ /* 0x000fe20000000000 */
[C---:B------:R-:W-:Y:S01]  /*47c0*/  IADD3 R13, PT, PT, R16.reuse, R13, RZ ;  /* 0x0000000d100d7210 */ /* 0x040fe20007ffe0ff */
[C---:B------:R-:W-:Y:S01]  /*47d0*/  IMAD.IADD R12, R16.reuse, 0x1, R12 ;  /* 0x00000001100c7824 */ /* 0x040fe200078e020c */
[C---:B------:R-:W-:Y:S01]  /*47e0*/  IADD3 R10, PT, PT, R16.reuse, R10, RZ ;  /* 0x0000000a100a7210 */ /* 0x040fe20007ffe0ff */
[----:B------:R-:W-:Y:S01]  /*47f0*/  IMAD.IADD R11, R16, 0x1, R11 ;  /* 0x00000001100b7824 */ /* 0x000fe200078e020b */
[----:B------:R-:W-:Y:S01]  /*4800*/  ISETP.NE.AND P0, PT, R14, 0x1, PT ;  /* 0x000000010e00780c */ /* 0x000fe20003f05270 */
[C---:B------:R-:W-:Y:S01]  /*4810*/  IMAD.IADD R9, R16.reuse, 0x1, R9 ;  /* 0x0000000110097824 */ /* 0x040fe200078e0209 */
[C---:B------:R-:W-:Y:S01]  /*4820*/  IADD3 R7, PT, PT, R16.reuse, R7, RZ ;  /* 0x0000000710077210 */ /* 0x040fe20007ffe0ff */
[C---:B------:R-:W-:Y:S01]  /*4830*/  IMAD.IADD R8, R16.reuse, 0x1, R8 ;  /* 0x0000000110087824 */ /* 0x040fe200078e0208 */
[C---:B------:R-:W-:Y:S01]  /*4840*/  IADD3 R15, PT, PT, R16.reuse, R15, RZ ;  /* 0x0000000f100f7210 */ /* 0x040fe20007ffe0ff */
[----:B------:R-:W-:-:S02]  /*4850*/  IMAD.IADD R6, R16, 0x1, R6 ;  /* 0x0000000110067824 */ /* 0x000fc400078e0206 */
[----:B------:R-:W-:-:S06]  /*4860*/  IMAD.IADD R5, R16, 0x1, R5 ;  /* 0x0000000110057824 */ /* 0x000fcc00078e0205 */
[----:B------:R-:W-:Y:S05]  /*4870*/  @P0 BRA `(.L_x_140) ;  /* 0xffffffb8006c0947 */ /* 0x000fea000383ffff */
[----:B------:R-:W-:Y:S05]  /*4880*/  EXIT ;  /* 0x000000000000794d */ /* 0x000fea0003800000 */
        .weak           $__internal_5_$__cuda_sm20_dblrcp_rn_slowpath_v3
        .type           $__internal_5_$__cuda_sm20_dblrcp_rn_slowpath_v3,@function
        .size           $__internal_5_$__cuda_sm20_dblrcp_rn_slowpath_v3,($__internal_6_$__cuda_sm20_div_rn_f64_full - $__internal_5_$__cuda_sm20_dblrcp_rn_slowpath_v3)
$__internal_5_$__cuda_sm20_dblrcp_rn_slowpath_v3:
[----:B------:R-:W-:Y:S01]  /*4890*/  IMAD.MOV.U32 R42, RZ, RZ, R40 ;  /* 0x000000ffff2a7224 */ /* 0x000fe200078e0028 */
[----:B------:R-:W-:Y:S01]  /*48a0*/  BSSY.RECONVERGENT B2, `(.L_x_141) ;  /* 0x0000026000027945 */ /* 0x000fe20003800200 */
[----:B------:R-:W-:-:S06]  /*48b0*/  IMAD.MOV.U32 R43, RZ, RZ, R41 ;  /* 0x000000ffff2b7224 */ /* 0x000fcc00078e0029 */
[----:B------:R-:W-:-:S14]  /*48c0*/  DSETP.GTU.AND P0, PT, |R42|, +INF , PT ;  /* 0x7ff000002a00742a */ /* 0x000fdc0003f0c200 */
        /* <DEDUP_REMOVED lines=9> */
[----:B------:R-:W-:Y:S01]  /*4960*/  VIADD R37, R43, 0xc0200000 ;  /* 0xc02000002b257836 */ /* 0x000fe20000000000 */
[----:B------:R-:W-:Y:S01]  /*4970*/  MOV R36, R42 ;  /* 0x0000002a00247202 */ /* 0x000fe20000000f00 */
[----:B------:R-:W-:Y:S02]  /*4980*/  IMAD.MOV.U32 R38, RZ, RZ, R17 ;  /* 0x000000ffff267224 */ /* 0x000fe400078e0011 */
        /* <DEDUP_REMOVED lines=11> */
.L_x_144:
        /* <DEDUP_REMOVED lines=10> */
.L_x_142:
[----:B------:R-:W-:Y:S02]  /*4ae0*/  LOP3.LUT R37, R43, 0x80000, RZ, 0xfc, !PT ;  /* 0x000800002b257812 */ /* 0x000fe400078efcff */
[----:B------:R-:W-:-:S07]  /*4af0*/  MOV R36, R42 ;  /* 0x0000002a00247202 */ /* 0x000fce0000000f00 */
.L_x_143:
[----:B------:R-:W-:Y:S05]  /*4b00*/  BSYNC.RECONVERGENT B2 ;  /* 0x0000000000027941 */ /* 0x000fea0003800200 */
.L_x_141:
[----:B------:R-:W-:Y:S01]  /*4b10*/  IMAD.MOV.U32 R42, RZ, RZ, R36 ;  /* 0x000000ffff2a7224 */ /* 0x000fe200078e0024 */
[----:B------:R-:W-:Y:S01]  /*4b20*/  MOV R36, R0 ;  /* 0x0000000000247202 */ /* 0x000fe20000000f00 */
[----:B------:R-:W-:Y:S02]  /*4b30*/  IMAD.MOV.U32 R43, RZ, RZ, R37 ;  /* 0x000000ffff2b7224 */ /* 0x000fe400078e0025 */
[----:B------:R-:W-:-:S04]  /*4b40*/  IMAD.MOV.U32 R37, RZ, RZ, 0x0 ;  /* 0x00000000ff257424 */ /* 0x000fc800078e00ff */
[----:B------:R-:W-:Y:S05]  /*4b50*/  RET.REL.NODEC R36 `(_Z29dvc_ScaLBL_D3Q19_AAeven_ColorPiPdS0_S0_S0_S0_S0_dddddddddiiiii) ;  /* 0xffffffb424287950 */ /* 0x000fea0003c3ffff */
        .weak           $__internal_6_$__cuda_sm20_div_rn_f64_full
        .type           $__internal_6_$__cuda_sm20_div_rn_f64_full,@function
        .size           $__internal_6_$__cuda_sm20_div_rn_f64_full,($__internal_7_$__cuda_sm20_dsqrt_rn_f64_mediumpath_v1 - $__internal_6_$__cuda_sm20_div_rn_f64_full)
$__internal_6_$__cuda_sm20_div_rn_f64_full:
[C---:B------:R-:W-:Y:S01]  /*4b60*/  FSETP.GEU.AND P0, PT, |R121|.reuse, 1.469367938527859385e-39, PT ;  /* 0x001000007900780b */ /* 0x040fe20003f0e200 */
[----:B------:R-:W-:Y:S01]  /*4b70*/  IMAD.MOV.U32 R0, RZ, RZ, 0x1ca00000 ;  /* 0x1ca00000ff007424 */ /* 0x000fe200078e00ff */
[----:B------:R-:W-:Y:S01]  /*4b80*/  LOP3.LUT R118, R121, 0x800fffff, RZ, 0xc0, !PT ;  /* 0x800fffff79767812 */ /* 0x000fe200078ec0ff */
[----:B------:R-:W-:Y:S01]  /*4b90*/  BSSY.RECONVERGENT B1, `(.L_x_145) ;  /* 0x0000054000017945 */ /* 0x000fe20003800200 */
[C---:B------:R-:W-:Y:S02]  /*4ba0*/  FSETP.GEU.AND P3, PT, |R123|.reuse, 1.469367938527859385e-39, PT ;  /* 0x001000007b00780b */ /* 0x040fe40003f6e200 */
[----:B------:R-:W-:Y:S01]  /*4bb0*/  LOP3.LUT R119, R118, 0x3ff00000, RZ, 0xfc, !PT ;  /* 0x3ff0000076777812 */ /* 0x000fe200078efcff */
[----:B------:R-:W-:Y:S01]  /*4bc0*/  IMAD.MOV.U32 R118, RZ, RZ, R120 ;  /* 0x000000ffff767224 */ /* 0x000fe200078e0078 */
[----:B------:R-:W-:Y:S02]  /*4bd0*/  MOV R130, 0x1 ;  /* 0x0000000100827802 */ /* 0x000fe40000000f00 */
[----:B------:R-:W-:-:S02]  /*4be0*/  LOP3.LUT R4, R123, 0x7ff00000, RZ, 0xc0, !PT ;  /* 0x7ff000007b047812 */ /* 0x000fc400078ec0ff */
[----:B------:R-:W-:Y:S01]  /*4bf0*/  LOP3.LUT R17, R121, 0x7ff00000, RZ, 0xc0, !PT ;  /* 0x7ff0000079117812 */ /* 0x000fe200078ec0ff */
[----:B------:R-:W-:-:S03]  /*4c00*/  @!P0 DMUL R118, R120, 8.98846567431157953865e+307 ;  /* 0x7fe0000078768828 */ /* 0x000fc60000000000 */
[C---:B------:R-:W-:Y:S02]  /*4c10*/  ISETP.GE.U32.AND P2, PT, R4.reuse, R17, PT ;  /* 0x000000110400720c */ /* 0x040fe40003f46070 */
[----:B------:R-:W-:Y:S01]  /*4c20*/  @!P3 LOP3.LUT R19, R121, 0x7ff00000, RZ, 0xc0, !PT ;  /* 0x7ff000007913b812 */ /* 0x000fe200078ec0ff */
[----:B------:R-:W0:Y:S03]  /*4c30*/  MUFU.RCP64H R131, R119 ;  /* 0x0000007700837308 */ /* 0x000e260000001800 */
[----:B------:R-:W-:Y:S02]  /*4c40*/  @!P3 ISETP.GE.U32.AND P4, PT, R4, R19, PT ;  /* 0x000000130400b20c */ /* 0x000fe40003f86070 */
[----:B------:R-:W-:Y:S02]  /*4c50*/  @!P0 LOP3.LUT R17, R119, 0x7ff00000, RZ, 0xc0, !PT ;  /* 0x7ff0000077118812 */ /* 0x000fe400078ec0ff */
[----:B------:R-:W-:-:S02]  /*4c60*/  @!P3 SEL R19, R0, 0x63400000, !P4 ;  /* 0x634000000013b807 */ /* 0x000fc40006000000 */
[----:B------:R-:W-:Y:S02]  /*4c70*/  IADD3 R141, PT, PT, R17, -0x1, RZ ;  /* 0xffffffff118d7810 */ /* 0x000fe40007ffe0ff */
[----:B------:R-:W-:Y:S01]  /*4c80*/  @!P3 LOP3.LUT R134, R19, 0x80000000, R123, 0xf8, !PT ;  /* 0x800000001386b812 */ /* 0x000fe200078ef87b */
[----:B------:R-:W-:-:S03]  /*4c90*/  IMAD.MOV.U32 R19, RZ, RZ, R4 ;  /* 0x000000ffff137224 */ /* 0x000fc600078e0004 */
[----:B------:R-:W-:Y:S01]  /*4ca0*/  @!P3 LOP3.LUT R135, R134, 0x100000, RZ, 0xfc, !PT ;  /* 0x001000008687b812 */ /* 0x000fe200078efcff */
[----:B0-----:R-:W-:Y:S01]  /*4cb0*/  DFMA R124, R130, -R118, 1 ;  /* 0x3ff00000827c742b */ /* 0x001fe20000000876 */
[----:B------:R-:W-:-:S07]  /*4cc0*/  @!P3 MOV R134, RZ ;  /* 0x000000ff0086b202 */ /* 0x000fce0000000f00 */
[----:B------:R-:W-:-:S08]  /*4cd0*/  DFMA R124, R124, R124, R124 ;  /* 0x0000007c7c7c722b */ /* 0x000fd0000000007c */
[----:B------:R-:W-:Y:S01]  /*4ce0*/  DFMA R130, R130, R124, R130 ;  /* 0x0000007c8282722b */ /* 0x000fe20000000082 */
[----:B------:R-:W-:Y:S01]  /*4cf0*/  SEL R125, R0, 0x63400000, !P2 ;  /* 0x63400000007d7807 */ /* 0x000fe20005000000 */
[----:B------:R-:W-:-:S03]  /*4d00*/  IMAD.MOV.U32 R124, RZ, RZ, R122 ;  /* 0x000000ffff7c7224 */ /* 0x000fc600078e007a */
[----:B------:R-:W-:-:S03]  /*4d10*/  LOP3.LUT R125, R125, 0x800fffff, R123, 0xf8, !PT ;  /* 0x800fffff7d7d7812 */ /* 0x000fc600078ef87b */
[----:B------:R-:W-:-:S03]  /*4d20*/  DFMA R132, R130, -R118, 1 ;  /* 0x3ff000008284742b */ /* 0x000fc60000000876 */
[----:B------:R-:W-:-:S05]  /*4d30*/  @!P3 DFMA R124, R124, 2, -R134 ;  /* 0x400000007c7cb82b */ /* 0x000fca0000000886 */
[----:B------:R-:W-:-:S05]  /*4d40*/  DFMA R132, R130, R132, R130 ;  /* 0x000000848284722b */ /* 0x000fca0000000082 */
[----:B------:R-:W-:-:S03]  /*4d50*/  @!P3 LOP3.LUT R19, R125, 0x7ff00000, RZ, 0xc0, !PT ;  /* 0x7ff000007d13b812 */ /* 0x000fc600078ec0ff */
[----:B------:R-:W-:Y:S02]  /*4d60*/  DMUL R130, R132, R124 ;  /* 0x0000007c84827228 */ /* 0x000fe40000000000 */
[----:B------:R-:W-:-:S05]  /*4d70*/  VIADD R140, R19, 0xffffffff ;  /* 0xffffffff138c7836 */ /* 0x000fca0000000000 */
[----:B------:R-:W-:Y:S01]  /*4d80*/  ISETP.GT.U32.AND P0, PT, R140, 0x7feffffe, PT ;  /* 0x7feffffe8c00780c */ /* 0x000fe20003f04070 */
[----:B------:R-:W-:-:S03]  /*4d90*/  DFMA R134, R130, -R118, R124 ;  /* 0x800000768286722b */ /* 0x000fc6000000007c */
[----:B------:R-:W-:-:S05]  /*4da0*/  ISETP.GT.U32.OR P0, PT, R141, 0x7feffffe, P0 ;  /* 0x7feffffe8d00780c */ /* 0x000fca0000704470 */
[----:B------:R-:W-:-:S08]  /*4db0*/  DFMA R134, R132, R134, R130 ;  /* 0x000000868486722b */ /* 0x000fd00000000082 */
[----:B------:R-:W-:Y:S05]  /*4dc0*/  @P0 BRA `(.L_x_146) ;  /* 0x00000000006c0947 */ /* 0x000fea0003800000 */
[----:B------:R-:W-:Y:S02]  /*4dd0*/  LOP3.LUT R17, R121, 0x7ff00000, RZ, 0xc0, !PT ;  /* 0x7ff0000079117812 */ /* 0x000fe400078ec0ff */
[----:B------:R-:W-:Y:S02]  /*4de0*/  MOV R122, RZ ;  /* 0x000000ff007a7202 */ /* 0x000fe40000000f00 */
[CC--:B------:R-:W-:Y:S02]  /*4df0*/  VIADDMNMX R19, R4.reuse, -R17.reuse, 0xb9600000, !PT ;  /* 0xb960000004137446 */ /* 0x0c0fe40007800911 */
[----:B------:R-:W-:Y:S02]  /*4e00*/  ISETP.GE.U32.AND P0, PT, R4, R17, PT ;  /* 0x000000110400720c */ /* 0x000fe40003f06070 */
[----:B------:R-:W-:Y:S02]  /*4e10*/  VIMNMX R19, PT, PT, R19, 0x46a00000, PT ;  /* 0x46a0000013137848 */ /* 0x000fe40003fe0100 */
[----:B------:R-:W-:-:S05]  /*4e20*/  SEL R0, R0, 0x63400000, !P0 ;  /* 0x6340000000007807 */ /* 0x000fca0004000000 */
[----:B------:R-:W-:-:S04]  /*4e30*/  IMAD.IADD R0, R19, 0x1, -R0 ;  /* 0x0000000113007824 */ /* 0x000fc800078e0a00 */
[----:B------:R-:W-:-:S06]  /*4e40*/  VIADD R123, R0, 0x7fe00000 ;  /* 0x7fe00000007b7836 */ /* 0x000fcc0000000000 */
        /* <DEDUP_REMOVED lines=19> */
.L_x_146:
[----:B------:R-:W-:-:S14]  /*4f80*/  DSETP.NAN.AND P0, PT, R122, R122, PT ;  /* 0x0000007a7a00722a */ /* 0x000fdc0003f08000 */
[----:B------:R-:W-:Y:S05]  /*4f90*/  @P0 BRA `(.L_x_148) ;  /* 0x0000000000440947 */ /* 0x000fea0003800000 */
[----:B------:R-:W-:-:S14]  /*4fa0*/  DSETP.NAN.AND P0, PT, R120, R120, PT ;  /* 0x000000787800722a */ /* 0x000fdc0003f08000 */
[----:B------:R-:W-:Y:S05]  /*4fb0*/  @P0 BRA `(.L_x_149) ;  /* 0x0000000000300947 */ /* 0x000fea0003800000 */
[----:B------:R-:W-:Y:S01]  /*4fc0*/  ISETP.NE.AND P0, PT, R19, R17, PT ;  /* 0x000000111300720c */ /* 0x000fe20003f05270 */
[----:B------:R-:W-:Y:S02]  /*4fd0*/  IMAD.MOV.U32 R130, RZ, RZ, 0x0 ;  /* 0x00000000ff827424 */ /* 0x000fe400078e00ff */
[----:B------:R-:W-:-:S10]  /*4fe0*/  IMAD.MOV.U32 R131, RZ, RZ, -0x80000 ;  /* 0xfff80000ff837424 */ /* 0x000fd400078e00ff */
[----:B------:R-:W-:Y:S05]  /*4ff0*/  @!P0 BRA `(.L_x_147) ;  /* 0x0000000000348947 */ /* 0x000fea0003800000 */
[----:B------:R-:W-:Y:S02]  /*5000*/  ISETP.NE.AND P0, PT, R19, 0x7ff00000, PT ;  /* 0x7ff000001300780c */ /* 0x000fe40003f05270 */
[----:B------:R-:W-:Y:S02]  /*5010*/  LOP3.LUT R131, R123, 0x80000000, R121, 0x48, !PT ;  /* 0x800000007b837812 */ /* 0x000fe400078e4879 */
[----:B------:R-:W-:-:S13]  /*5020*/  ISETP.EQ.OR P0, PT, R17, RZ, !P0 ;  /* 0x000000ff1100720c */ /* 0x000fda0004702670 */
[----:B------:R-:W-:Y:S02]  /*5030*/  @P0 LOP3.LUT R0, R131, 0x7ff00000, RZ, 0xfc, !PT ;  /* 0x7ff0000083000812 */ /* 0x000fe400078efcff */
[----:B------:R-:W-:Y:S01]  /*5040*/  @!P0 MOV R130, RZ ;  /* 0x000000ff00828202 */ /* 0x000fe20000000f00 */
[----:B------:R-:W-:Y:S02]  /*5050*/  @P0 IMAD.MOV.U32 R130, RZ, RZ, RZ ;  /* 0x000000ffff820224 */ /* 0x000fe400078e00ff */
[----:B------:R-:W-:Y:S01]  /*5060*/  @P0 IMAD.MOV.U32 R131, RZ, RZ, R0 ;  /* 0x000000ffff830224 */ /* 0x000fe200078e0000 */
[----:B------:R-:W-:Y:S06]  /*5070*/  BRA `(.L_x_147) ;  /* 0x0000000000147947 */ /* 0x000fec0003800000 */
.L_x_149:
[----:B------:R-:W-:Y:S02]  /*5080*/  LOP3.LUT R131, R121, 0x80000, RZ, 0xfc, !PT ;  /* 0x0008000079837812 */ /* 0x000fe400078efcff */
[----:B------:R-:W-:Y:S01]  /*5090*/  MOV R130, R120 ;  /* 0x0000007800827202 */ /* 0x000fe20000000f00 */
[----:B------:R-:W-:Y:S06]  /*50a0*/  BRA `(.L_x_147) ;  /* 0x0000000000087947 */ /* 0x000fec0003800000 */
.L_x_148:
[----:B------:R-:W-:Y:S01]  /*50b0*/  LOP3.LUT R131, R123, 0x80000, RZ, 0xfc, !PT ;  /* 0x000800007b837812 */ /* 0x000fe200078efcff */
[----:B------:R-:W-:-:S07]  /*50c0*/  IMAD.MOV.U32 R130, RZ, RZ, R122 ;  /* 0x000000ffff827224 */ /* 0x000fce00078e007a */
.L_x_147:
[----:B------:R-:W-:Y:S05]  /*50d0*/  BSYNC.RECONVERGENT B1 ;  /* 0x0000000000017941 */ /* 0x000fea0003800200 */
.L_x_145:
[----:B------:R-:W-:Y:S01]  /*50e0*/  IMAD.MOV.U32 R19, RZ, RZ, 0x0 ;  /* 0x00000000ff137424 */ /* 0x000fe200078e00ff */
[----:B------:R-:W-:Y:S01]  /*50f0*/  MOV R119, R131 ;  /* 0x0000008300777202 */ /* 0x000fe20000000f00 */
[----:B------:R-:W-:Y:S02]  /*5100*/  IMAD.MOV.U32 R118, RZ, RZ, R130 ;  /* 0x000000ffff767224 */ /* 0x000fe400078e0082 */
[----:B------:R-:W-:Y:S05]  /*5110*/  RET.REL.NODEC R18 `(_Z29dvc_ScaLBL_D3Q19_AAeven_ColorPiPdS0_S0_S0_S0_S0_dddddddddiiiii) ;  /* 0xffffffac12b87950 */ /* 0x000fea0003c3ffff */
        .weak           $__internal_7_$__cuda_sm20_dsqrt_rn_f64_mediumpath_v1
        .type           $__internal_7_$__cuda_sm20_dsqrt_rn_f64_mediumpath_v1,@function
        .size           $__internal_7_$__cuda_sm20_dsqrt_rn_f64_mediumpath_v1,(.L_x_201 - $__internal_7_$__cuda_sm20_dsqrt_rn_f64_mediumpath_v1)
$__internal_7_$__cuda_sm20_dsqrt_rn_f64_mediumpath_v1:
        /* <DEDUP_REMOVED lines=16> */
.L_x_151:
        /* <DEDUP_REMOVED lines=24> */
.L_x_153:
[----:B------:R-:W-:-:S11]  /*53a0*/  DADD R18, R36, R36 ;  /* 0x0000000024127229 */ /* 0x000fd60000000024 */
.L_x_152:
[----:B------:R-:W-:Y:S05]  /*53b0*/  BSYNC.RECONVERGENT B2 ;  /* 0x0000000000027941 */ /* 0x000fea0003800200 */
.L_x_150:
[----:B------:R-:W-:Y:S01]  /*53c0*/  MOV R37, R19 ;  /* 0x0000001300257202 */ /* 0x000fe20000000f00 */
[----:B------:R-:W-:Y:S02]  /*53d0*/  HFMA2 R19, -RZ, RZ, 0, 0 ;  /* 0x00000000ff137431 */ /* 0x000fe400000001ff */
[----:B------:R-:W-:Y:S02]  /*53e0*/  IMAD.MOV.U32 R36, RZ, RZ, R18 ;  /* 0x000000ffff247224 */ /* 0x000fe400078e0012 */
[----:B------:R-:W-:-:S04]  /*53f0*/  IMAD.MOV.U32 R18, RZ, RZ, R0 ;  /* 0x000000ffff127224 */ /* 0x000fc800078e0000 */
[----:B------:R-:W-:Y:S05]  /*5400*/  RET.REL.NODEC R18 `(_Z29dvc_ScaLBL_D3Q19_AAeven_ColorPiPdS0_S0_S0_S0_S0_dddddddddiiiii) ;  /* 0xffffffa812fc7950 */ /* 0x000fea0003c3ffff */
.L_x_154:
        /* <DEDUP_REMOVED lines=15> */
.L_x_201:


//--------------------- .text._Z22dvc_ScaLBL_CopySlice_zPdiiiii --------------------------
	.section	.text._Z22dvc_ScaLBL_CopySlice_zPdiiiii,"ax",@progbits
	.align	128
        .global         _Z22dvc_ScaLBL_CopySlice_zPdiiiii
        .type           _Z22dvc_ScaLBL_CopySlice_zPdiiiii,@function
        .size           _Z22dvc_ScaLBL_CopySlice_zPdiiiii,(.L_x_209 - _Z22dvc_ScaLBL_CopySlice_zPdiiiii)
        .other          _Z22dvc_ScaLBL_CopySlice_zPdiiiii,@"STO_CUDA_ENTRY STV_DEFAULT"
_Z22dvc_ScaLBL_CopySlice_zPdiiiii:
.text._Z22dvc_ScaLBL_CopySlice_zPdiiiii:
[----:B------:R-:W-:Y:S01]  /*0000*/  LDC R1, c[0x0][0x37c] ;  /* 0x0000df00ff017b82 */ /* 0x000fe20000000800 */
[----:B------:R-:W0:Y:S07]  /*0010*/  S2R R3, SR_TID.X ;  /* 0x0000000000037919 */ /* 0x000e2e0000002100 */
[----:B------:R-:W0:Y:S01]  /*0020*/  S2UR UR6, SR_CTAID.X ;  /* 0x00000000000679c3 */ /* 0x000e220000002500 */
[----:B------:R-:W1:Y:S07]  /*0030*/  LDCU.64 UR4, c[0x0][0x388] ;  /* 0x00007100ff0477ac */ /* 0x000e6e0008000a00 */
[----:B------:R-:W0:Y:S01]  /*0040*/  LDC R0, c[0x0][0x360] ;  /* 0x0000d800ff007b82 */ /* 0x000e220000000800 */
[----:B-1----:R-:W-:Y:S01]  /*0050*/  UIMAD UR4, UR5, UR4, URZ ;  /* 0x00000004050472a4 */ /* 0x002fe2000f8e02ff */
[----:B0-----:R-:W-:-:S05]  /*0060*/  IMAD R0, R0, UR6, R3 ;  /* 0x0000000600007c24 */ /* 0x001fca000f8e0203 */
[----:B------:R-:W-:-:S13]  /*0070*/  ISETP.GE.AND P0, PT, R0, UR4, PT ;  /* 0x0000000400007c0c */ /* 0x000fda000bf06270 */
[----:B------:R-:W-:Y:S05]  /*0080*/  @P0 EXIT ;  /* 0x000000000000094d */ /* 0x000fea0003800000 */
[----:B------:R-:W0:Y:S01]  /*0090*/  LDC R3, c[0x0][0x394] ;  /* 0x0000e500ff037b82 */ /* 0x000e220000000800 */
[----:B------:R-:W1:Y:S07]  /*00a0*/  LDCU.64 UR6, c[0x0][0x358] ;  /* 0x00006b00ff0677ac */ /* 0x000e6e0008000a00 */
[----:B------:R-:W2:Y:S08]  /*00b0*/  LDC.64 R4, c[0x0][0x380] ;  /* 0x0000e000ff047b82 */ /* 0x000eb00000000a00 */
[----:B------:R-:W3:Y:S01]  /*00c0*/  LDC R7, c[0x0][0x398] ;  /* 0x0000e600ff077b82 */ /* 0x000ee20000000800 */
[----:B0-----:R-:W-:-:S04]  /*00d0*/  IMAD R3, R3, UR4, R0 ;  /* 0x0000000403037c24 */ /* 0x001fc8000f8e0200 */
[----:B--2---:R-:W-:-:S06]  /*00e0*/  IMAD.WIDE R2, R3, 0x8, R4 ;  /* 0x0000000803027825 */ /* 0x004fcc00078e0204 */
[----:B-1----:R-:W2:Y:S01]  /*00f0*/  LDG.E.64 R2, desc[UR6][R2.64] ;  /* 0x0000000602027981 */ /* 0x002ea2000c1e1b00 */
[----:B---3--:R-:W-:-:S04]  /*0100*/  IMAD R7, R7, UR4, R0 ;  /* 0x0000000407077c24 */ /* 0x008fc8000f8e0200 */
[----:B------:R-:W-:-:S05]  /*0110*/  IMAD.WIDE R4, R7, 0x8, R4 ;  /* 0x0000000807047825 */ /* 0x000fca00078e0204 */
[----:B--2---:R-:W-:Y:S01]  /*0120*/  STG.E.64 desc[UR6][R4.64], R2 ;  /* 0x0000000204007986 */ /* 0x004fe2000c101b06 */
[----:B------:R-:W-:Y:S05]  /*0130*/  EXIT ;  /* 0x000000000000794d */ /* 0x000fea0003800000 */
.L_x_155:
        /* <DEDUP_REMOVED lines=12> */
.L_x_209:


//--------------------- .text._Z21dvc_ScaLBL_SetSlice_zPddiiii --------------------------
	.section	.text._Z21dvc_ScaLBL_SetSlice_zPddiiii,"ax",@progbits
	.align	128
        .global         _Z21dvc_ScaLBL_SetSlice_zPddiiii
        .type           _Z21dvc_ScaLBL_SetSlice_zPddiiii,@function
        .size           _Z21dvc_ScaLBL_SetSlice_zPddiiii,(.L_x_210 - _Z21dvc_ScaLBL_SetSlice_zPddiiii)
        .other          _Z21dvc_ScaLBL_SetSlice_zPddiiii,@"STO_CUDA_ENTRY STV_DEFAULT"
_Z21dvc_ScaLBL_SetSlice_zPddiiii:
.text._Z21dvc_ScaLBL_SetSlice_zPddiiii:
[----:B------:R-:W-:Y:S01]  /*0000*/  LDC R1, c[0x0][0x37c] ;  /* 0x0000df00ff017b82 */ /* 0x000fe20000000800 */
[----:B------:R-:W0:Y:S07]  /*0010*/  S2R R0, SR_TID.X ;  /* 0x0000000000007919 */ /* 0x000e2e0000002100 */
[----:B------:R-:W0:Y:S08]  /*0020*/  S2UR UR4, SR_CTAID.X ;  /* 0x00000000000479c3 */ /* 0x000e300000002500 */
[----:B------:R-:W0:Y:S08]  /*0030*/  LDC R3, c[0x0][0x360] ;  /* 0x0000d800ff037b82 */ /* 0x000e300000000800 */
[----:B------:R-:W1:Y:S08]  /*0040*/  LDC.64 R4, c[0x0][0x390] ;  /* 0x0000e400ff047b82 */ /* 0x000e700000000a00 */
[----:B------:R-:W2:Y:S01]  /*0050*/  LDC R9, c[0x0][0x39c] ;  /* 0x0000e700ff097b82 */ /* 0x000ea20000000800 */
[----:B0-----:R-:W-:-:S02]  /*0060*/  IMAD R3, R3, UR4, R0 ;  /* 0x0000000403037c24 */ /* 0x001fc4000f8e0200 */
[----:B-1----:R-:W-:-:S04]  /*0070*/  IMAD R0, R5, R4, RZ ;  /* 0x0000000405007224 */ /* 0x002fc800078e02ff */
[CC--:B--2---:R-:W-:Y:S02]  /*0080*/  IMAD R7, R0.reuse, R9.reuse, R3 ;  /* 0x0000000900077224 */ /* 0x0c4fe400078e0203 */
[----:B------:R-:W-:-:S05]  /*0090*/  IMAD R0, R0, R9, R0 ;  /* 0x0000000900007224 */ /* 0x000fca00078e0200 */
[----:B------:R-:W-:-:S13]  /*00a0*/  ISETP.GE.AND P0, PT, R7, R0, PT ;  /* 0x000000000700720c */ /* 0x000fda0003f06270 */
[----:B------:R-:W-:Y:S05]  /*00b0*/  @P0 EXIT ;  /* 0x000000000000094d */ /* 0x000fea0003800000 */
[----:B------:R-:W0:Y:S01]  /*00c0*/  LDC.64 R2, c[0x0][0x380] ;  /* 0x0000e000ff027b82 */ /* 0x000e220000000a00 */
[----:B------:R-:W1:Y:S07]  /*00d0*/  LDCU.64 UR4, c[0x0][0x358] ;  /* 0x00006b00ff0477ac */ /* 0x000e6e0008000a00 */
[----:B------:R-:W1:Y:S01]  /*00e0*/  LDC.64 R4, c[0x0][0x388] ;  /* 0x0000e200ff047b82 */ /* 0x000e620000000a00 */
[----:B0-----:R-:W-:-:S05]  /*00f0*/  IMAD.WIDE R2, R7, 0x8, R2 ;  /* 0x0000000807027825 */ /* 0x001fca00078e0202 */
[----:B-1----:R-:W-:Y:S01]  /*0100*/  STG.E.64 desc[UR4][R2.64], R4 ;  /* 0x0000000402007986 */ /* 0x002fe2000c101b04 */
[----:B------:R-:W-:Y:S05]  /*0110*/  EXIT ;  /* 0x000000000000794d */ /* 0x000fea0003800000 */
.L_x_156:
        /* <DEDUP_REMOVED lines=14> */
.L_x_210:


//--------------------- .text._Z19dvc_ScaLBL_Color_BCPiS_PdS0_ddii --------------------------
	.section	.text._Z19dvc_ScaLBL_Color_BCPiS_PdS0_ddii,"ax",@progbits
	.align	128
        .global         _Z19dvc_ScaLBL_Color_BCPiS_PdS0_ddii
        .type           _Z19dvc_ScaLBL_Color_BCPiS_PdS0_ddii,@function
        .size           _Z19dvc_ScaLBL_Color_BCPiS_PdS0_ddii,(.L_x_202 - _Z19dvc_ScaLBL_Color_BCPiS_PdS0_ddii)
        .other          _Z19dvc_ScaLBL_Color_BCPiS_PdS0_ddii,@"STO_CUDA_ENTRY STV_DEFAULT"
_Z19dvc_ScaLBL_Color_BCPiS_PdS0_ddii:
.text._Z19dvc_ScaLBL_Color_BCPiS_PdS0_ddii:
[----:B------:R-:W-:Y:S01]  /*0000*/  LDC R1, c[0x0][0x37c] ;  /* 0x0000df00ff017b82 */ /* 0x000fe20000000800 */
[----:B------:R-:W0:Y:S07]  /*0010*/  S2R R0, SR_TID.X ;  /* 0x0000000000007919 */ /* 0x000e2e0000002100 */
[----:B------:R-:W0:Y:S01]  /*0020*/  S2UR UR4, SR_CTAID.X ;  /* 0x00000000000479c3 */ /* 0x000e220000002500 */
[----:B------:R-:W1:Y:S07]  /*0030*/  LDCU UR5, c[0x0][0x3b0] ;  /* 0x00007600ff0577ac */ /* 0x000e6e0008000800 */
[----:B------:R-:W0:Y:S02]  /*0040*/  LDC R3, c[0x0][0x360] ;  /* 0x0000d800ff037b82 */ /* 0x000e240000000800 */
[----:B0-----:R-:W-:-:S05]  /*0050*/  IMAD R3, R3, UR4, R0 ;  /* 0x0000000403037c24 */ /* 0x001fca000f8e0200 */
[----:B-1----:R-:W-:-:S13]  /*0060*/  ISETP.GE.AND P0, PT, R3, UR5, PT ;  /* 0x0000000503007c0c */ /* 0x002fda000bf06270 */
[----:B------:R-:W-:Y:S05]  /*0070*/  @P0 EXIT ;  /* 0x000000000000094d */ /* 0x000fea0003800000 */
[----:B------:R-:W0:Y:S01]  /*0080*/  LDC.64 R4, c[0x0][0x380] ;  /* 0x0000e000ff047b82 */ /* 0x000e220000000a00 */
[----:B------:R-:W1:Y:S07]  /*0090*/  LDCU.64 UR4, c[0x0][0x358] ;  /* 0x00006b00ff0477ac */ /* 0x000e6e0008000a00 */
[----:B------:R-:W2:Y:S08]  /*00a0*/  LDC.64 R10, c[0x0][0x398] ;  /* 0x0000e600ff0a7b82 */ /* 0x000eb00000000a00 */
[----:B------:R-:W3:Y:S01]  /*00b0*/  LDC R13, c[0x0][0x3b4] ;  /* 0x0000ed00ff0d7b82 */ /* 0x000ee20000000800 */
[----:B0-----:R-:W-:-:S07]  /*00c0*/  IMAD.WIDE R4, R3, 0x4, R4 ;  /* 0x0000000403047825 */ /* 0x001fce00078e0204 */
[----:B------:R-:W0:Y:S01]  /*00d0*/  LDC.64 R14, c[0x0][0x388] ;  /* 0x0000e200ff0e7b82 */ /* 0x000e220000000a00 */
[----:B-1----:R-:W2:Y:S07]  /*00e0*/  LDG.E R5, desc[UR4][R4.64] ;  /* 0x0000000404057981 */ /* 0x002eae000c1e1900 */
[----:B------:R-:W1:Y:S08]  /*00f0*/  LDC.64 R2, c[0x0][0x3a0] ;  /* 0x0000e800ff027b82 */ /* 0x000e700000000a00 */
[----:B------:R-:W4:Y:S01]  /*0100*/  LDC.64 R8, c[0x0][0x3a8] ;  /* 0x0000ea00ff087b82 */ /* 0x000f220000000a00 */
[----:B------:R-:W-:-:S02]  /*0110*/  IMAD.MOV.U32 R6, RZ, RZ, 0x1 ;  /* 0x00000001ff067424 */ /* 0x000fc400078e00ff */
[----:B--2---:R-:W-:-:S04]  /*0120*/  IMAD.WIDE R10, R5, 0x8, R10 ;  /* 0x00000008050a7825 */ /* 0x004fc800078e020a */
[----:B0-----:R-:W-:Y:S01]  /*0130*/  IMAD.WIDE R14, R5, 0x4, R14 ;  /* 0x00000004050e7825 */ /* 0x001fe200078e020e */
[----:B-1----:R0:W-:Y:S03]  /*0140*/  STG.E.64 desc[UR4][R10.64], R2 ;  /* 0x000000020a007986 */ /* 0x0021e6000c101b04 */
[----:B---3--:R-:W-:-:S05]  /*0150*/  IMAD.WIDE R12, R13, 0x8, R10 ;  /* 0x000000080d0c7825 */ /* 0x008fca00078e020a */
[----:B----4-:R1:W-:Y:S04]  /*0160*/  STG.E.64 desc[UR4][R12.64], R8 ;  /* 0x000000080c007986 */ /* 0x0103e8000c101b04 */
[----:B------:R2:W5:Y:S01]  /*0170*/  LDG.E R0, desc[UR4][R14.64] ;  /* 0x000000040e007981 */ /* 0x000562000c1e1900 */
[----:B------:R-:W-:-:S06]  /*0180*/  DADD R4, R2, R8 ;  /* 0x0000000002047229 */ /* 0x000fcc0000000008 */
[----:B------:R-:W3:Y:S02]  /*0190*/  MUFU.RCP64H R7, R5 ;  /* 0x0000000500077308 */ /* 0x000ee40000001800 */
[----:B---3--:R-:W-:-:S08]  /*01a0*/  DFMA R16, -R4, R6, 1 ;  /* 0x3ff000000410742b */ /* 0x008fd00000000106 */
[----:B------:R-:W-:-:S08]  /*01b0*/  DFMA R16, R16, R16, R16 ;  /* 0x000000101010722b */ /* 0x000fd00000000010 */
[----:B------:R-:W-:Y:S02]  /*01c0*/  DFMA R16, R6, R16, R6 ;  /* 0x000000100610722b */ /* 0x000fe40000000006 */
[----:B------:R-:W-:-:S06]  /*01d0*/  DADD R6, R2, -R8 ;  /* 0x0000000002067229 */ /* 0x000fcc0000000808 */
[----:B------:R-:W-:-:S04]  /*01e0*/  DFMA R18, -R4, R16, 1 ;  /* 0x3ff000000412742b */ /* 0x000fc80000000110 */
[----:B------:R-:W-:-:S04]  /*01f0*/  FSETP.GEU.AND P1, PT, |R7|, 6.5827683646048100446e-37, PT ;  /* 0x036000000700780b */ /* 0x000fc80003f2e200 */
[----:B------:R-:W-:-:S08]  /*0200*/  DFMA R18, R16, R18, R16 ;  /* 0x000000121012722b */ /* 0x000fd00000000010 */
[----:B0-----:R-:W-:-:S08]  /*0210*/  DMUL R2, R6, R18 ;  /* 0x0000001206027228 */ /* 0x001fd00000000000 */
[----:B-1----:R-:W-:-:S08]  /*0220*/  DFMA R8, -R4, R2, R6 ;  /* 0x000000020408722b */ /* 0x002fd00000000106 */
[----:B------:R-:W-:-:S10]  /*0230*/  DFMA R2, R18, R8, R2 ;  /* 0x000000081202722b */ /* 0x000fd40000000002 */
[----:B------:R-:W-:-:S05]  /*0240*/  FFMA R8, RZ, R5, R3 ;  /* 0x00000005ff087223 */ /* 0x000fca0000000003 */
[----:B------:R-:W-:-:S13]  /*0250*/  FSETP.GT.AND P0, PT, |R8|, 1.469367938527859385e-39, PT ;  /* 0x001000000800780b */ /* 0x000fda0003f04200 */
[----:B--2---:R-:W-:Y:S05]  /*0260*/  @P0 BRA P1, `(.L_x_157) ;  /* 0x0000000000080947 */ /* 0x004fea0000800000 */
[----:B------:R-:W-:-:S07]  /*0270*/  MOV R10, 0x290 ;  /* 0x00000290000a7802 */ /* 0x000fce0000000f00 */
[----:B-----5:R-:W-:Y:S05]  /*0280*/  CALL.REL.NOINC `($__internal_8_$__cuda_sm20_div_rn_f64_full) ;  /* 0x0000000000107944 */ /* 0x020fea0003c00000 */
.L_x_157:
[----:B------:R-:W0:Y:S02]  /*0290*/  LDC.64 R4, c[0x0][0x390] ;  /* 0x0000e400ff047b82 */ /* 0x000e240000000a00 */
[----:B0----5:R-:W-:-:S05]  /*02a0*/  IMAD.WIDE R4, R0, 0x8, R4 ;  /* 0x0000000800047825 */ /* 0x021fca00078e0204 */
[----:B------:R-:W-:Y:S01]  /*02b0*/  STG.E.64 desc[UR4][R4.64], R2 ;  /* 0x0000000204007986 */ /* 0x000fe2000c101b04 */
[----:B------:R-:W-:Y:S05]  /*02c0*/  EXIT ;  /* 0x000000000000794d */ /* 0x000fea0003800000 */
        .weak           $__internal_8_$__cuda_sm20_div_rn_f64_full
        .type           $__internal_8_$__cuda_sm20_div_rn_f64_full,@function
        .size           $__internal_8_$__cuda_sm20_div_rn_f64_full,(.L_x_202 - $__internal_8_$__cuda_sm20_div_rn_f64_full)
$__internal_8_$__cuda_sm20_div_rn_f64_full:
[C---:B------:R-:W-:Y:S01]  /*02d0*/  FSETP.GEU.AND P0, PT, |R5|.reuse, 1.469367938527859385e-39, PT ;  /* 0x001000000500780b */ /* 0x040fe20003f0e200 */
[----:B------:R-:W-:Y:S01]  /*02e0*/  IMAD.MOV.U32 R8, RZ, RZ, 0x1 ;  /* 0x00000001ff087424 */ /* 0x000fe200078e00ff */
[C---:B------:R-:W-:Y:S01]  /*02f0*/  LOP3.LUT R2, R5.reuse, 0x800fffff, RZ, 0xc0, !PT ;  /* 0x800fffff05027812 */ /* 0x040fe200078ec0ff */
[----:B------:R-:W-:Y:S01]  /*0300*/  IMAD.MOV.U32 R11, RZ, RZ, 0x1ca00000 ;  /* 0x1ca00000ff0b7424 */ /* 0x000fe200078e00ff */
[----:B------:R-:W-:Y:S02]  /*0310*/  LOP3.LUT R15, R5, 0x7ff00000, RZ, 0xc0, !PT ;  /* 0x7ff00000050f7812 */ /* 0x000fe400078ec0ff */
[----:B------:R-:W-:Y:S01]  /*0320*/  LOP3.LUT R3, R2, 0x3ff00000, RZ, 0xfc, !PT ;  /* 0x3ff0000002037812 */ /* 0x000fe200078efcff */
[----:B------:R-:W-:Y:S01]  /*0330*/  IMAD.MOV.U32 R2, RZ, RZ, R4 ;  /* 0x000000ffff027224 */ /* 0x000fe200078e0004 */
[----:B------:R-:W-:-:S04]  /*0340*/  LOP3.LUT R14, R7, 0x7ff00000, RZ, 0xc0, !PT ;  /* 0x7ff00000070e7812 */ /* 0x000fc800078ec0ff */
[----:B------:R-:W-:Y:S01]  /*0350*/  ISETP.GE.U32.AND P1, PT, R14, R15, PT ;  /* 0x0000000f0e00720c */ /* 0x000fe20003f26070 */
[----:B------:R-:W-:Y:S01]  /*0360*/  @!P0 DMUL R2, R4, 8.98846567431157953865e+307 ;  /* 0x7fe0000004028828 */ /* 0x000fe20000000000 */
[----:B------:R-:W-:-:S05]  /*0370*/  IMAD.MOV.U32 R21, RZ, RZ, R14 ;  /* 0x000000ffff157224 */ /* 0x000fca00078e000e */
[----:B------:R-:W0:Y:S02]  /*0380*/  MUFU.RCP64H R9, R3 ;  /* 0x0000000300097308 */ /* 0x000e240000001800 */
[----:B0-----:R-:W-:-:S08]  /*0390*/  DFMA R12, R8, -R2, 1 ;  /* 0x3ff00000080c742b */ /* 0x001fd00000000802 */
[----:B------:R-:W-:-:S08]  /*03a0*/  DFMA R12, R12, R12, R12 ;  /* 0x0000000c0c0c722b */ /* 0x000fd0000000000c */
[----:B------:R-:W-:Y:S01]  /*03b0*/  DFMA R12, R8, R12, R8 ;  /* 0x0000000c080c722b */ /* 0x000fe20000000008 */
[----:B------:R-:W-:Y:S01]  /*03c0*/  SEL R9, R11, 0x63400000, !P1 ;  /* 0x634000000b097807 */ /* 0x000fe20004800000 */
[----:B------:R-:W-:Y:S01]  /*03d0*/  IMAD.MOV.U32 R8, RZ, RZ, R6 ;  /* 0x000000ffff087224 */ /* 0x000fe200078e0006 */
[----:B------:R-:W-:Y:S02]  /*03e0*/  FSETP.GEU.AND P1, PT, |R7|, 1.469367938527859385e-39, PT ;  /* 0x001000000700780b */ /* 0x000fe40003f2e200 */
[----:B------:R-:W-:-:S03]  /*03f0*/  LOP3.LUT R9, R9, 0x800fffff, R7, 0xf8, !PT ;  /* 0x800fffff09097812 */ /* 0x000fc600078ef807 */
[----:B------:R-:W-:-:S08]  /*0400*/  DFMA R16, R12, -R2, 1 ;  /* 0x3ff000000c10742b */ /* 0x000fd00000000802 */
[----:B------:R-:W-:Y:S01]  /*0410*/  DFMA R12, R12, R16, R12 ;  /* 0x000000100c0c722b */ /* 0x000fe2000000000c */
[----:B------:R-:W-:Y:S10]  /*0420*/  @P1 BRA `(.L_x_158) ;  /* 0x0000000000201947 */ /* 0x000ff40003800000 */
[----:B------:R-:W-:Y:S01]  /*0430*/  LOP3.LUT R17, R5, 0x7ff00000, RZ, 0xc0, !PT ;  /* 0x7ff0000005117812 */ /* 0x000fe200078ec0ff */
[----:B------:R-:W-:-:S03]  /*0440*/  IMAD.MOV.U32 R16, RZ, RZ, RZ ;  /* 0x000000ffff107224 */ /* 0x000fc600078e00ff */
[----:B------:R-:W-:-:S04]  /*0450*/  ISETP.GE.U32.AND P1, PT, R14, R17, PT ;  /* 0x000000110e00720c */ /* 0x000fc80003f26070 */
[----:B------:R-:W-:-:S04]  /*0460*/  SEL R17, R11, 0x63400000, !P1 ;  /* 0x634000000b117807 */ /* 0x000fc80004800000 */
[----:B------:R-:W-:-:S04]  /*0470*/  LOP3.LUT R17, R17, 0x80000000, R7, 0xf8, !PT ;  /* 0x8000000011117812 */ /* 0x000fc800078ef807 */
[----:B------:R-:W-:-:S06]  /*0480*/  LOP3.LUT R17, R17, 0x100000, RZ, 0xfc, !PT ;  /* 0x0010000011117812 */ /* 0x000fcc00078efcff */
[----:B------:R-:W-:-:S10]  /*0490*/  DFMA R8, R8, 2, -R16 ;  /* 0x400000000808782b */ /* 0x000fd40000000810 */
[----:B------:R-:W-:-:S07]  /*04a0*/  LOP3.LUT R21, R9, 0x7ff00000, RZ, 0xc0, !PT ;  /* 0x7ff0000009157812 */ /* 0x000fce00078ec0ff */
.L_x_158:
[----:B------:R-:W-:Y:S01]  /*04b0*/  IMAD.MOV.U32 R20, RZ, RZ, R15 ;  /* 0x000000ffff147224 */ /* 0x000fe200078e000f */
[----:B------:R-:W-:Y:S01]  /*04c0*/  @!P0 LOP3.LUT R20, R3, 0x7ff00000, RZ, 0xc0, !PT ;  /* 0x7ff0000003148812 */ /* 0x000fe200078ec0ff */
[----:B------:R-:W-:Y:S01]  /*04d0*/  VIADD R15, R21, 0xffffffff ;  /* 0xffffffff150f7836 */ /* 0x000fe20000000000 */
[----:B------:R-:W-:-:S03]  /*04e0*/  DMUL R16, R12, R8 ;  /* 0x000000080c107228 */ /* 0x000fc60000000000 */
[----:B------:R-:W-:Y:S01]  /*04f0*/  VIADD R22, R20, 0xffffffff ;  /* 0xffffffff14167836 */ /* 0x000fe20000000000 */
[----:B------:R-:W-:-:S04]  /*0500*/  ISETP.GT.U32.AND P0, PT, R15, 0x7feffffe, PT ;  /* 0x7feffffe0f00780c */ /* 0x000fc80003f04070 */
[----:B------:R-:W-:Y:S01]  /*0510*/  ISETP.GT.U32.OR P0, PT, R22, 0x7feffffe, P0 ;  /* 0x7feffffe1600780c */ /* 0x000fe20000704470 */
[----:B------:R-:W-:-:S08]  /*0520*/  DFMA R18, R16, -R2, R8 ;  /* 0x800000021012722b */ /* 0x000fd00000000008 */
[----:B------:R-:W-:-:S04]  /*0530*/  DFMA R12, R12, R18, R16 ;  /* 0x000000120c0c722b */ /* 0x000fc80000000010 */
[----:B------:R-:W-:Y:S07]  /*0540*/  @P0 BRA `(.L_x_159) ;  /* 0x00000000006c0947 */ /* 0x000fee0003800000 */
[----:B------:R-:W-:-:S04]  /*0550*/  LOP3.LUT R7, R5, 0x7ff00000, RZ, 0xc0, !PT ;  /* 0x7ff0000005077812 */ /* 0x000fc800078ec0ff */
[CC--:B------:R-:W-:Y:S02]  /*0560*/  VIADDMNMX R6, R14.reuse, -R7.reuse, 0xb9600000, !PT ;  /* 0xb96000000e067446 */ /* 0x0c0fe40007800907 */
[----:B------:R-:W-:Y:S02]  /*0570*/  ISETP.GE.U32.AND P0, PT, R14, R7, PT ;  /* 0x000000070e00720c */ /* 0x000fe40003f06070 */
[----:B------:R-:W-:Y:S02]  /*0580*/  VIMNMX R6, PT, PT, R6, 0x46a00000, PT ;  /* 0x46a0000006067848 */ /* 0x000fe40003fe0100 */
[----:B------:R-:W-:-:S05]  /*0590*/  SEL R11, R11, 0x63400000, !P0 ;  /* 0x634000000b0b7807 */ /* 0x000fca0004000000 */
[----:B------:R-:W-:Y:S02]  /*05a0*/  IMAD.IADD R11, R6, 0x1, -R11 ;  /* 0x00000001060b7824 */ /* 0x000fe400078e0a0b */
[----:B------:R-:W-:Y:S02]  /*05b0*/  IMAD.MOV.U32 R6, RZ, RZ, RZ ;  /* 0x000000ffff067224 */ /* 0x000fe400078e00ff */
        /* <DEDUP_REMOVED lines=11> */
[----:B------:R-:W-:Y:S01]  /*0670*/  DMUL.RP R6, R12, R6 ;  /* 0x000000060c067228 */ /* 0x000fe20000008000 */
[----:B------:R-:W-:Y:S01]  /*0680*/  IMAD.MOV.U32 R2, RZ, RZ, RZ ;  /* 0x000000ffff027224 */ /* 0x000fe200078e00ff */
[----:B------:R-:W-:-:S05]  /*0690*/  IADD3 R11, PT, PT, -R11, -0x43300000, RZ ;  /* 0xbcd000000b0b7810 */ /* 0x000fca0007ffe1ff */
[----:B------:R-:W-:-:S03]  /*06a0*/  DFMA R2, R14, -R2, R12 ;  /* 0x800000020e02722b */ /* 0x000fc6000000000c */
[----:B------:R-:W-:-:S07]  /*06b0*/  LOP3.LUT R5, R7, R5, RZ, 0x3c, !PT ;  /* 0x0000000507057212 */ /* 0x000fce00078e3cff */
[----:B------:R-:W-:-:S04]  /*06c0*/  FSETP.NEU.AND P0, PT, |R3|, R11, PT ;  /* 0x0000000b0300720b */ /* 0x000fc80003f0d200 */
[----:B------:R-:W-:Y:S02]  /*06d0*/  FSEL R14, R6, R14, !P0 ;  /* 0x0000000e060e7208 */ /* 0x000fe40004000000 */
[----:B------:R-:W-:Y:S01]  /*06e0*/  FSEL R15, R5, R15, !P0 ;  /* 0x0000000f050f7208 */ /* 0x000fe20004000000 */
[----:B------:R-:W-:Y:S06]  /*06f0*/  BRA `(.L_x_160) ;  /* 0x0000000000547947 */ /* 0x000fec0003800000 */
.L_x_159:
        /* <DEDUP_REMOVED lines=11> */
[----:B------:R-:W-:Y:S01]  /*07b0*/  @P0 LOP3.LUT R2, R15, 0x7ff00000, RZ, 0xfc, !PT ;  /* 0x7ff000000f020812 */ /* 0x000fe200078efcff */
[----:B------:R-:W-:Y:S02]  /*07c0*/  @!P0 IMAD.MOV.U32 R14, RZ, RZ, RZ ;  /* 0x000000ffff0e8224 */ /* 0x000fe400078e00ff */
[----:B------:R-:W-:Y:S02]  /*07d0*/  @P0 IMAD.MOV.U32 R14, RZ, RZ, RZ ;  /* 0x000000ffff0e0224 */ /* 0x000fe400078e00ff */
[----:B------:R-:W-:Y:S01]  /*07e0*/  @P0 IMAD.MOV.U32 R15, RZ, RZ, R2 ;  /* 0x000000ffff0f0224 */ /* 0x000fe200078e0002 */
[----:B------:R-:W-:Y:S06]  /*07f0*/  BRA `(.L_x_160) ;  /* 0x0000000000147947 */ /* 0x000fec0003800000 */
.L_x_162:
[----:B------:R-:W-:Y:S01]  /*0800*/  LOP3.LUT R15, R5, 0x80000, RZ, 0xfc, !PT ;  /* 0x00080000050f7812 */ /* 0x000fe200078efcff */
[----:B------:R-:W-:Y:S01]  /*0810*/  IMAD.MOV.U32 R14, RZ, RZ, R4 ;  /* 0x000000ffff0e7224 */ /* 0x000fe200078e0004 */
[----:B------:R-:W-:Y:S06]  /*0820*/  BRA `(.L_x_160) ;  /* 0x0000000000087947 */ /* 0x000fec0003800000 */
.L_x_161:
[----:B------:R-:W-:Y:S01]  /*0830*/  LOP3.LUT R15, R7, 0x80000, RZ, 0xfc, !PT ;  /* 0x00080000070f7812 */ /* 0x000fe200078efcff */
[----:B------:R-:W-:-:S07]  /*0840*/  IMAD.MOV.U32 R14, RZ, RZ, R6 ;  /* 0x000000ffff0e7224 */ /* 0x000fce00078e0006 */
.L_x_160:
[----:B------:R-:W-:Y:S02]  /*0850*/  IMAD.MOV.U32 R11, RZ, RZ, 0x0 ;  /* 0x00000000ff0b7424 */ /* 0x000fe400078e00ff */
[----:B------:R-:W-:Y:S02]  /*0860*/  IMAD.MOV.U32 R2, RZ, RZ, R14 ;  /* 0x000000ffff027224 */ /* 0x000fe400078e000e */
[----:B------:R-:W-:Y:S01]  /*0870*/  IMAD.MOV.U32 R3, RZ, RZ, R15 ;  /* 0x000000ffff037224 */ /* 0x000fe200078e000f */
[----:B------:R-:W-:Y:S06]  /*0880*/  RET.REL.NODEC R10 `(_Z19dvc_ScaLBL_Color_BCPiS_PdS0_ddii) ;  /* 0xfffffff40adc7950 */ /* 0x000fec0003c3ffff */
.L_x_163:
        /* <DEDUP_REMOVED lines=15> */
.L_x_202:


//--------------------- .text._Z21dvc_ScaLBL_Color_InitPcPdS0_ddiii --------------------------
	.section	.text._Z21dvc_ScaLBL_Color_InitPcPdS0_ddiii,"ax",@progbits
	.align	128
        .global         _Z21dvc_ScaLBL_Color_InitPcPdS0_ddiii
        .type           _Z21dvc_ScaLBL_Color_InitPcPdS0_ddiii,@function
        .size           _Z21dvc_ScaLBL_Color_InitPcPdS0_ddiii,(.L_x_203 - _Z21dvc_ScaLBL_Color_InitPcPdS0_ddiii)
        .other          _Z21dvc_ScaLBL_Color_InitPcPdS0_ddiii,@"STO_CUDA_ENTRY STV_DEFAULT"
_Z21dvc_ScaLBL_Color_InitPcPdS0_ddiii:
.text._Z21dvc_ScaLBL_Color_InitPcPdS0_ddiii:
[----:B------:R-:W-:Y:S08]  /*0000*/  LDC R1, c[0x0][0x37c] ;  /* 0x0000df00ff017b82 */ /* 0x000ff00000000800 */
[----:B------:R-:W0:Y:S01]  /*0010*/  LDC R0, c[0x0][0x3b0] ;  /* 0x0000ec00ff007b82 */ /* 0x000e220000000800 */
[----:B------:R-:W1:Y:S02]  /*0020*/  LDCU.64 UR4, c[0x0][0x3a8] ;  /* 0x00007500ff0477ac */ /* 0x000e640008000a00 */
[----:B-1----:R-:W-:-:S06]  /*0030*/  UIMAD UR4, UR5, UR4, URZ ;  /* 0x00000004050472a4 */ /* 0x002fcc000f8e02ff */
[----:B0-----:R-:W-:-:S05]  /*0040*/  IMAD R0, R0, UR4, RZ ;  /* 0x0000000400007c24 */ /* 0x001fca000f8e02ff */
[----:B------:R-:W-:-:S13]  /*0050*/  ISETP.GE.AND P0, PT, R0, -0x3ffff, PT ;  /* 0xfffc00010000780c */ /* 0x000fda0003f06270 */
[----:B------:R-:W-:Y:S05]  /*0060*/  @!P0 EXIT ;  /* 0x000000000000894d */ /* 0x000fea0003800000 */
[----:B------:R-:W0:Y:S01]  /*0070*/  LDC.64 R12, c[0x0][0x3a0] ;  /* 0x0000e800ff0c7b82 */ /* 0x000e220000000a00 */
[----:B------:R-:W0:Y:S01]  /*0080*/  LDCU.64 UR4, c[0x0][0x398] ;  /* 0x00007300ff0477ac */ /* 0x000e220008000a00 */
[----:B------:R-:W-:Y:S01]  /*0090*/  IMAD.MOV.U32 R2, RZ, RZ, 0x1 ;  /* 0x00000001ff027424 */ /* 0x000fe200078e00ff */
[----:B------:R-:W1:Y:S01]  /*00a0*/  S2R R9, SR_CTAID.X ;  /* 0x0000000000097919 */ /* 0x000e620000002500 */
[C---:B0-----:R-:W-:Y:S02]  /*00b0*/  DADD R10, R12.reuse, UR4 ;  /* 0x000000040c0a7e29 */ /* 0x041fe40008000000 */
[----:B------:R-:W-:-:S04]  /*00c0*/  DADD R12, -R12, UR4 ;  /* 0x000000040c0c7e29 */ /* 0x000fc80008000100 */
        /* <DEDUP_REMOVED lines=9> */
[----:B------:R-:W-:Y:S01]  /*0160*/  DFMA R2, R2, R6, R4 ;  /* 0x000000060202722b */ /* 0x000fe20000000004 */
[----:B------:R-:W0:Y:S01]  /*0170*/  LDC R4, c[0x0][0x360] ;  /* 0x0000d800ff047b82 */ /* 0x000e220000000800 */
[----:B------:R-:W-:-:S04]  /*0180*/  SHF.R.S32.HI R5, RZ, 0x1f, R0 ;  /* 0x0000001fff057819 */ /* 0x000fc80000011400 */
[----:B------:R-:W-:-:S04]  /*0190*/  LEA.HI R5, R5, R0, RZ, 0x12 ;  /* 0x0000000005057211 */ /* 0x000fc800078f90ff */
[----:B------:R-:W-:Y:S01]  /*01a0*/  FFMA R6, RZ, R11, R3 ;  /* 0x0000000bff067223 */ /* 0x000fe20000000003 */
[----:B------:R-:W-:-:S04]  /*01b0*/  SHF.R.S32.HI R8, RZ, 0x12, R5 ;  /* 0x00000012ff087819 */ /* 0x000fc80000011405 */
[----:B------:R-:W-:Y:S01]  /*01c0*/  FSETP.GT.AND P0, PT, |R6|, 1.469367938527859385e-39, PT ;  /* 0x001000000600780b */ /* 0x000fe20003f04200 */
[C---:B------:R-:W-:Y:S02]  /*01d0*/  VIADD R20, R8.reuse, 0x1 ;  /* 0x0000000108147836 */ /* 0x040fe40000000000 */
[----:B-1----:R-:W-:-:S10]  /*01e0*/  IMAD R5, R8, R9, R9 ;  /* 0x0000000908057224 */ /* 0x002fd400078e0209 */
[----:B------:R-:W-:Y:S05]  /*01f0*/  @P0 BRA P1, `(.L_x_164) ;  /* 0x0000000000080947 */ /* 0x000fea0000800000 */
[----:B------:R-:W-:-:S07]  /*0200*/  MOV R24, 0x220 ;  /* 0x0000022000187802 */ /* 0x000fce0000000f00 */
[----:B0-----:R-:W-:Y:S05]  /*0210*/  CALL.REL.NOINC `($__internal_9_$__cuda_sm20_div_rn_f64_full) ;  /* 0x0000000c00947944 */ /* 0x001fea0003c00000 */
.L_x_164:
[----:B------:R-:W1:Y:S01]  /*0220*/  S2R R7, SR_TID.X ;  /* 0x0000000000077919 */ /* 0x000e620000002100 */
[----:B------:R-:W-:Y:S01]  /*0230*/  ISETP.GE.U32.AND P0, PT, R8, 0x3, PT ;  /* 0x000000030800780c */ /* 0x000fe20003f06070 */
[----:B------:R-:W2:Y:S01]  /*0240*/  LDCU.64 UR4, c[0x0][0x358] ;  /* 0x00006b00ff0477ac */ /* 0x000ea20008000a00 */
[----:B------:R-:W-:Y:S02]  /*0250*/  LOP3.LUT R6, R20, 0x3, RZ, 0xc0, !PT ;  /* 0x0000000314067812 */ /* 0x000fe400078ec0ff */
[----:B------:R-:W-:-:S09]  /*0260*/  MOV R8, RZ ;  /* 0x000000ff00087202 */ /* 0x000fd20000000f00 */
[----:B------:R-:W-:Y:S05]  /*0270*/  @!P0 BRA `(.L_x_165) ;  /* 0x0000000800a88947 */ /* 0x000fea0003800000 */
[----:B------:R-:W3:Y:S01]  /*0280*/  LDC.64 R10, c[0x0][0x388] ;  /* 0x0000e200ff0a7b82 */ /* 0x000ee20000000a00 */
[-C--:B0-----:R-:W-:Y:S01]  /*0290*/  IMAD R22, R5, R4.reuse, R4 ;  /* 0x0000000405167224 */ /* 0x081fe200078e0204 */
[----:B------:R-:W-:Y:S01]  /*02a0*/  LOP3.LUT R8, R20, 0xfffffffc, RZ, 0xc0, !PT ;  /* 0xfffffffc14087812 */ /* 0x000fe200078ec0ff */
[-C--:B------:R-:W-:Y:S01]  /*02b0*/  IMAD R9, R9, R4.reuse, RZ ;  /* 0x0000000409097224 */ /* 0x080fe200078e02ff */
[----:B------:R-:W0:Y:S01]  /*02c0*/  LDCU.64 UR6, c[0x0][0x380] ;  /* 0x00007000ff0677ac */ /* 0x000e220008000a00 */
[C---:B------:R-:W-:Y:S01]  /*02d0*/  VIADD R29, R5.reuse, 0x2 ;  /* 0x00000002051d7836 */ /* 0x040fe20000000000 */
[----:B-1----:R-:W-:Y:S01]  /*02e0*/  IADD3 R27, PT, PT, R22, R7, RZ ;  /* 0x00000007161b7210 */ /* 0x002fe20007ffe0ff */
[----:B------:R-:W-:Y:S01]  /*02f0*/  VIADD R26, R5, 0x3 ;  /* 0x00000003051a7836 */ /* 0x000fe20000000000 */
[----:B------:R-:W1:Y:S01]  /*0300*/  LDC.64 R12, c[0x0][0x390] ;  /* 0x0000e400ff0c7b82 */ /* 0x000e620000000a00 */
[--C-:B------:R-:W-:Y:S02]  /*0310*/  IMAD R9, R20, R9, R7.reuse ;  /* 0x0000000914097224 */ /* 0x100fe400078e0207 */
[----:B------:R-:W-:-:S02]  /*0320*/  IMAD R29, R29, R4, R7 ;  /* 0x000000041d1d7224 */ /* 0x000fc400078e0207 */
[----:B------:R-:W-:Y:S02]  /*0330*/  IMAD R26, R26, R4, R7 ;  /* 0x000000041a1a7224 */ /* 0x000fe400078e0207 */
[----:B------:R-:W-:Y:S01]  /*0340*/  IMAD.MOV R28, RZ, RZ, -R8 ;  /* 0x000000ffff1c7224 */ /* 0x000fe200078e0a08 */
[----:B------:R-:W4:Y:S08]  /*0350*/  LDC.64 R14, c[0x0][0x3a0] ;  /* 0x0000e800ff0e7b82 */ /* 0x000f300000000a00 */
[----:B------:R-:W0:Y:S08]  /*0360*/  LDC.64 R16, c[0x0][0x390] ;  /* 0x0000e400ff107b82 */ /* 0x000e300000000a00 */
[----:B------:R-:W0:Y:S02]  /*0370*/  LDC.64 R18, c[0x0][0x398] ;  /* 0x0000e600ff127b82 */ /* 0x000e240000000a00 */
.L_x_182:
[----:B------:R-:W-:Y:S01]  /*0380*/  ISETP.GE.AND P1, PT, R9, R0, PT ;  /* 0x000000000900720c */ /* 0x000fe20003f26270 */
[----:B------:R-:W-:Y:S01]  /*0390*/  VIADD R28, R28, 0x4 ;  /* 0x000000041c1c7836 */ /* 0x000fe20000000000 */
[----:B------:R-:W-:Y:S04]  /*03a0*/  BSSY.RECONVERGENT B0, `(.L_x_166) ;  /* 0x0000023000007945 */ /* 0x000fe80003800200 */
[----:B------:R-:W-:-:S07]  /*03b0*/  ISETP.NE.AND P0, PT, R28, RZ, PT ;  /* 0x000000ff1c00720c */ /* 0x000fce0003f05270 */
[----:B0-2---:R-:W-:Y:S06]  /*03c0*/  @P1 BRA `(.L_x_167) ;  /* 0x0000000000801947 */ /* 0x005fec0003800000 */
[----:B0-----:R-:W-:-:S04]  /*03d0*/  IADD3 R20, P1, PT, R9, UR6, RZ ;  /* 0x0000000609147c10 */ /* 0x001fc8000ff3e0ff */
[----:B------:R-:W-:-:S05]  /*03e0*/  LEA.HI.X.SX32 R21, R9, UR7, 0x1, P1 ;  /* 0x0000000709157c11 */ /* 0x000fca00088f0eff */
[----:B--2---:R-:W2:Y:S02]  /*03f0*/  LDG.E.U8 R20, desc[UR4][R20.64] ;  /* 0x0000000414147981 */ /* 0x004ea4000c1e1100 */
[----:B--2---:R-:W-:-:S13]  /*0400*/  ISETP.NE.AND P1, PT, R20, 0x2, PT ;  /* 0x000000021400780c */ /* 0x004fda0003f25270 */
[----:B------:R-:W-:Y:S05]  /*0410*/  @!P1 BRA `(.L_x_168) ;  /* 0x0000000000489947 */ /* 0x000fea0003800000 */
[----:B------:R-:W-:-:S13]  /*0420*/  ISETP.NE.AND P1, PT, R20, 0x1, PT ;  /* 0x000000011400780c */ /* 0x000fda0003f25270 */
[----:B------:R-:W-:Y:S05]  /*0430*/  @P1 BRA `(.L_x_169) ;  /* 0x0000000000241947 */ /* 0x000fea0003800000 */
[----:B---3--:R-:W-:Y:S01]  /*0440*/  IMAD.WIDE R24, R9, 0x8, R10 ;  /* 0x0000000809187825 */ /* 0x008fe200078e020a */
[----:B------:R-:W-:-:S03]  /*0450*/  MOV R20, 0x0 ;  /* 0x0000000000147802 */ /* 0x000fc60000000f00 */
[----:B------:R-:W-:Y:S02]  /*0460*/  IMAD.MOV.U32 R21, RZ, RZ, 0x3ff00000 ;  /* 0x3ff00000ff157424 */ /* 0x000fe400078e00ff */
[----:B-1----:R-:W-:-:S03]  /*0470*/  IMAD.WIDE R22, R9, 0x8, R12 ;  /* 0x0000000809167825 */ /* 0x002fc600078e020c */
[----:B------:R0:W-:Y:S02]  /*0480*/  STG.E.64 desc[UR4][R24.64], R20 ;  /* 0x0000001418007986 */ /* 0x0001e4000c101b04 */
[----:B0-----:R-:W-:-:S05]  /*0490*/  IMAD.WIDE R24, R0, 0x8, R24 ;  /* 0x0000000800187825 */ /* 0x001fca00078e0218 */
[----:B------:R0:W-:Y:S04]  /*04a0*/  STG.E.64 desc[UR4][R24.64], RZ ;  /* 0x000000ff18007986 */ /* 0x0001e8000c101b04 */
[----:B------:R0:W-:Y:S01]  /*04b0*/  STG.E.64 desc[UR4][R22.64], R20 ;  /* 0x0000001416007986 */ /* 0x0001e2000c101b04 */
[----:B------:R-:W-:Y:S05]  /*04c0*/  BRA `(.L_x_167) ;  /* 0x0000000000407947 */ /* 0x000fea0003800000 */
.L_x_169:
[----:B---3--:R-:W-:-:S04]  /*04d0*/  IMAD.WIDE R24, R9, 0x8, R10 ;  /* 0x0000000809187825 */ /* 0x008fc800078e020a */
[----:B------:R-:W-:Y:S01]  /*04e0*/  IMAD.WIDE R20, R9, 0x8, R16 ;  /* 0x0000000809147825 */ /* 0x000fe200078e0210 */
[----:B------:R0:W-:Y:S03]  /*04f0*/  STG.E.64 desc[UR4][R24.64], R18 ;  /* 0x0000001218007986 */ /* 0x0001e6000c101b04 */
[----:B------:R-:W-:-:S05]  /*0500*/  IMAD.WIDE R22, R0, 0x8, R24 ;  /* 0x0000000800167825 */ /* 0x000fca00078e0218 */
[----:B----4-:R0:W-:Y:S04]  /*0510*/  STG.E.64 desc[UR4][R22.64], R14 ;  /* 0x0000000e16007986 */ /* 0x0101e8000c101b04 */
[----:B------:R0:W-:Y:S01]  /*0520*/  STG.E.64 desc[UR4][R20.64], R2 ;  /* 0x0000000214007986 */ /* 0x0001e2000c101b04 */
[----:B------:R-:W-:Y:S05]  /*0530*/  BRA `(.L_x_167) ;  /* 0x0000000000247947 */ /* 0x000fea0003800000 */
.L_x_168:
[----:B---3--:R-:W-:-:S04]  /*0540*/  IMAD.WIDE R22, R9, 0x8, R10 ;  /* 0x0000000809167825 */ /* 0x008fc800078e020a */
[----:B------:R-:W-:Y:S02]  /*0550*/  HFMA2 R21, -RZ, RZ, 1.984375, 0 ;  /* 0x3ff00000ff157431 */ /* 0x000fe400000001ff */
[----:B------:R-:W-:Y:S01]  /*0560*/  IMAD.MOV.U32 R20, RZ, RZ, 0x0 ;  /* 0x00000000ff147424 */ /* 0x000fe200078e00ff */
[----:B------:R0:W-:Y:S01]  /*0570*/  STG.E.64 desc[UR4][R22.64], RZ ;  /* 0x000000ff16007986 */ /* 0x0001e2000c101b04 */
[----:B-1----:R-:W-:-:S04]  /*0580*/  IMAD.WIDE R24, R9, 0x8, R12 ;  /* 0x0000000809187825 */ /* 0x002fc800078e020c */
[----:B0-----:R-:W-:-:S05]  /*0590*/  IMAD.WIDE R22, R0, 0x8, R22 ;  /* 0x0000000800167825 */ /* 0x001fca00078e0216 */
[----:B------:R0:W-:Y:S02]  /*05a0*/  STG.E.64 desc[UR4][R22.64], R20 ;  /* 0x0000001416007986 */ /* 0x0001e4000c101b04 */
[----:B0-----:R-:W-:-:S05]  /*05b0*/  IMAD.MOV.U32 R21, RZ, RZ, -0x40100000 ;  /* 0xbff00000ff157424 */ /* 0x001fca00078e00ff */
[----:B------:R0:W-:Y:S02]  /*05c0*/  STG.E.64 desc[UR4][R24.64], R20 ;  /* 0x0000001418007986 */ /* 0x0001e4000c101b04 */
.L_x_167:
[----:B0-2---:R-:W-:Y:S05]  /*05d0*/  BSYNC.RECONVERGENT B0 ;  /* 0x0000000000007941 */ /* 0x005fea0003800200 */
.L_x_166:
[----:B------:R-:W-:Y:S01]  /*05e0*/  ISETP.GE.AND P1, PT, R27, R0, PT ;  /* 0x000000001b00720c */ /* 0x000fe20003f26270 */
[----:B------:R-:W-:-:S12]  /*05f0*/  BSSY.RECONVERGENT B0, `(.L_x_170) ;  /* 0x0000023000007945 */ /* 0x000fd80003800200 */
[----:B------:R-:W-:Y:S05]  /*0600*/  @P1 BRA `(.L_x_171) ;  /* 0x0000000000841947 */ /* 0x000fea0003800000 */
[----:B------:R-:W-:-:S04]  /*0610*/  IADD3 R20, P1, PT, R27, UR6, RZ ;  /* 0x000000061b147c10 */ /* 0x000fc8000ff3e0ff */
[----:B------:R-:W-:-:S05]  /*0620*/  LEA.HI.X.SX32 R21, R27, UR7, 0x1, P1 ;  /* 0x000000071b157c11 */ /* 0x000fca00088f0eff */
[----:B------:R-:W2:Y:S02]  /*0630*/  LDG.E.U8 R20, desc[UR4][R20.64] ;  /* 0x0000000414147981 */ /* 0x000ea4000c1e1100 */
[----:B--2---:R-:W-:-:S13]  /*0640*/  ISETP.NE.AND P1, PT, R20, 0x1, PT ;  /* 0x000000011400780c */ /* 0x004fda0003f25270 */
[----:B------:R-:W-:Y:S05]  /*0650*/  @!P1 BRA `(.L_x_172) ;  /* 0x0000000000509947 */ /* 0x000fea0003800000 */
[----:B------:R-:W-:-:S13]  /*0660*/  ISETP.NE.AND P1, PT, R20, 0x2, PT ;  /* 0x000000021400780c */ /* 0x000fda0003f25270 */
[----:B------:R-:W-:Y:S05]  /*0670*/  @P1 BRA `(.L_x_173) ;  /* 0x00000000002c1947 */ /* 0x000fea0003800000 */
[----:B---3--:R-:W-:Y:S01]  /*0680*/  IMAD.WIDE R22, R27, 0x8, R10 ;  /* 0x000000081b167825 */ /* 0x008fe200078e020a */
[----:B------:R-:W-:-:S03]  /*0690*/  MOV R25, 0x3ff00000 ;  /* 0x3ff0000000197802 */ /* 0x000fc60000000f00 */
[----:B------:R-:W-:Y:S01]  /*06a0*/  IMAD.MOV.U32 R24, RZ, RZ, 0x0 ;  /* 0x00000000ff187424 */ /* 0x000fe200078e00ff */
[----:B------:R1:W-:Y:S01]  /*06b0*/  STG.E.64 desc[UR4][R22.64], RZ ;  /* 0x000000ff16007986 */ /* 0x0003e2000c101b04 */
[----:B------:R-:W-:-:S05]  /*06c0*/  IMAD.WIDE R20, R0, 0x8, R22 ;  /* 0x0000000800147825 */ /* 0x000fca00078e0216 */
[----:B------:R0:W-:Y:S01]  /*06d0*/  STG.E.64 desc[UR4][R20.64], R24 ;  /* 0x0000001814007986 */ /* 0x0001e2000c101b04 */
[----:B-1----:R-:W-:-:S04]  /*06e0*/  IMAD.WIDE R22, R27, 0x8, R12 ;  /* 0x000000081b167825 */ /* 0x002fc800078e020c */
[----:B0-----:R-:W-:Y:S02]  /*06f0*/  IMAD.MOV.U32 R20, RZ, RZ, 0x0 ;  /* 0x00000000ff147424 */ /* 0x001fe400078e00ff */
[----:B------:R-:W-:-:S05]  /*0700*/  IMAD.MOV.U32 R21, RZ, RZ, -0x40100000 ;  /* 0xbff00000ff157424 */ /* 0x000fca00078e00ff */
[----:B------:R2:W-:Y:S01]  /*0710*/  STG.E.64 desc[UR4][R22.64], R20 ;  /* 0x0000001416007986 */ /* 0x0005e2000c101b04 */
[----:B------:R-:W-:Y:S05]  /*0720*/  BRA `(.L_x_171) ;  /* 0x00000000003c7947 */ /* 0x000fea0003800000 */
.L_x_173:
[----:B---3--:R-:W-:-:S04]  /*0730*/  IMAD.WIDE R24, R27, 0x8, R10 ;  /* 0x000000081b187825 */ /* 0x008fc800078e020a */
[----:B------:R-:W-:Y:S01]  /*0740*/  IMAD.WIDE R20, R27, 0x8, R16 ;  /* 0x000000081b147825 */ /* 0x000fe200078e0210 */
[----:B------:R0:W-:Y:S03]  /*0750*/  STG.E.64 desc[UR4][R24.64], R18 ;  /* 0x0000001218007986 */ /* 0x0001e6000c101b04 */
[----:B------:R-:W-:-:S05]  /*0760*/  IMAD.WIDE R22, R0, 0x8, R24 ;  /* 0x0000000800167825 */ /* 0x000fca00078e0218 */
[----:B----4-:R0:W-:Y:S04]  /*0770*/  STG.E.64 desc[UR4][R22.64], R14 ;  /* 0x0000000e16007986 */ /* 0x0101e8000c101b04 */
[----:B------:R0:W-:Y:S01]  /*0780*/  STG.E.64 desc[UR4][R20.64], R2 ;  /* 0x0000000214007986 */ /* 0x0001e2000c101b04 */
[----:B------:R-:W-:Y:S05]  /*0790*/  BRA `(.L_x_171) ;  /* 0x0000000000207947 */ /* 0x000fea0003800000 */
.L_x_172:
[----:B------:R-:W-:Y:S02]  /*07a0*/  HFMA2 R22, -RZ, RZ, 0, 0 ;  /* 0x00000000ff167431 */ /* 0x000fe400000001ff */
[----:B---3--:R-:W-:-:S04]  /*07b0*/  IMAD.WIDE R24, R27, 0x8, R10 ;  /* 0x000000081b187825 */ /* 0x008fc800078e020a */
[----:B------:R-:W-:Y:S02]  /*07c0*/  IMAD.MOV.U32 R23, RZ, RZ, 0x3ff00000 ;  /* 0x3ff00000ff177424 */ /* 0x000fe400078e00ff */
[----:B-1----:R-:W-:-:S03]  /*07d0*/  IMAD.WIDE R20, R27, 0x8, R12 ;  /* 0x000000081b147825 */ /* 0x002fc600078e020c */
[----:B------:R0:W-:Y:S02]  /*07e0*/  STG.E.64 desc[UR4][R24.64], R22 ;  /* 0x0000001618007986 */ /* 0x0001e4000c101b04 */
[----:B0-----:R-:W-:-:S05]  /*07f0*/  IMAD.WIDE R24, R0, 0x8, R24 ;  /* 0x0000000800187825 */ /* 0x001fca00078e0218 */
[----:B------:R0:W-:Y:S04]  /*0800*/  STG.E.64 desc[UR4][R24.64], RZ ;  /* 0x000000ff18007986 */ /* 0x0001e8000c101b04 */
[----:B------:R0:W-:Y:S02]  /*0810*/  STG.E.64 desc[UR4][R20.64], R22 ;  /* 0x0000001614007986 */ /* 0x0001e4000c101b04 */
.L_x_171:
[----:B------:R-:W-:Y:S05]  /*0820*/  BSYNC.RECONVERGENT B0 ;  /* 0x0000000000007941 */ /* 0x000fea0003800200 */
.L_x_170:
[----:B------:R-:W-:Y:S01]  /*0830*/  ISETP.GE.AND P1, PT, R29, R0, PT ;  /* 0x000000001d00720c */ /* 0x000fe20003f26270 */
[----:B------:R-:W-:-:S12]  /*0840*/  BSSY.RECONVERGENT B0, `(.L_x_174) ;  /* 0x0000023000007945 */ /* 0x000fd80003800200 */
[----:B------:R-:W-:Y:S05]  /*0850*/  @P1 BRA `(.L_x_175) ;  /* 0x0000000000841947 */ /* 0x000fea0003800000 */
[----:B0-2---:R-:W-:-:S04]  /*0860*/  IADD3 R20, P1, PT, R29, UR6, RZ ;  /* 0x000000061d147c10 */ /* 0x005fc8000ff3e0ff */
        /* <DEDUP_REMOVED lines=17> */
.L_x_177:
[----:B---3--:R-:W-:-:S04]  /*0980*/  IMAD.WIDE R24, R29, 0x8, R10 ;  /* 0x000000081d187825 */ /* 0x008fc800078e020a */
[----:B------:R-:W-:Y:S01]  /*0990*/  IMAD.WIDE R20, R29, 0x8, R16 ;  /* 0x000000081d147825 */ /* 0x000fe200078e0210 */
[----:B------:R0:W-:Y:S03]  /*09a0*/  STG.E.64 desc[UR4][R24.64], R18 ;  /* 0x0000001218007986 */ /* 0x0001e6000c101b04 */
[----:B------:R-:W-:-:S05]  /*09b0*/  IMAD.WIDE R22, R0, 0x8, R24 ;  /* 0x0000000800167825 */ /* 0x000fca00078e0218 */
[----:B----4-:R0:W-:Y:S04]  /*09c0*/  STG.E.64 desc[UR4][R22.64], R14 ;  /* 0x0000000e16007986 */ /* 0x0101e8000c101b04 */
[----:B------:R0:W-:Y:S01]  /*09d0*/  STG.E.64 desc[UR4][R20.64], R2 ;  /* 0x0000000214007986 */ /* 0x0001e2000c101b04 */
[----:B------:R-:W-:Y:S05]  /*09e0*/  BRA `(.L_x_175) ;  /* 0x0000000000207947 */ /* 0x000fea0003800000 */
.L_x_176:
        /* <DEDUP_REMOVED lines=8> */
.L_x_175:
[----:B------:R-:W-:Y:S05]  /*0a70*/  BSYNC.RECONVERGENT B0 ;  /* 0x0000000000007941 */ /* 0x000fea0003800200 */
.L_x_174:
        /* <DEDUP_REMOVED lines=21> */
.L_x_181:
[----:B---3--:R-:W-:-:S04]  /*0bd0*/  IMAD.WIDE R24, R26, 0x8, R10 ;  /* 0x000000081a187825 */ /* 0x008fc800078e020a */
[----:B------:R-:W-:Y:S01]  /*0be0*/  IMAD.WIDE R20, R26, 0x8, R16 ;  /* 0x000000081a147825 */ /* 0x000fe200078e0210 */
[----:B------:R0:W-:Y:S03]  /*0bf0*/  STG.E.64 desc[UR4][R24.64], R18 ;  /* 0x0000001218007986 */ /* 0x0001e6000c101b04 */
[----:B------:R-:W-:-:S05]  /*0c00*/  IMAD.WIDE R22, R0, 0x8, R24 ;  /* 0x0000000800167825 */ /* 0x000fca00078e0218 */
[----:B----4-:R0:W-:Y:S04]  /*0c10*/  STG.E.64 desc[UR4][R22.64], R14 ;  /* 0x0000000e16007986 */ /* 0x0101e8000c101b04 */
[----:B------:R0:W-:Y:S01]  /*0c20*/  STG.E.64 desc[UR4][R20.64], R2 ;  /* 0x0000000214007986 */ /* 0x0001e2000c101b04 */
[----:B------:R-:W-:Y:S05]  /*0c30*/  BRA `(.L_x_179) ;  /* 0x0000000000207947 */ /* 0x000fea0003800000 */
.L_x_180:
        /* <DEDUP_REMOVED lines=8> */
.L_x_179:
[----:B------:R-:W-:Y:S05]  /*0cc0*/  BSYNC.RECONVERGENT B0 ;  /* 0x0000000000007941 */ /* 0x000fea0003800200 */
.L_x_178:
[C---:B------:R-:W-:Y:S01]  /*0cd0*/  IMAD R27, R4.reuse, 0x4, R27 ;  /* 0x00000004041b7824 */ /* 0x040fe200078e021b */
[C---:B------:R-:W-:Y:S01]  /*0ce0*/  LEA R29, R4.reuse, R29, 0x2 ;  /* 0x0000001d041d7211 */ /* 0x040fe200078e10ff */
[C---:B------:R-:W-:Y:S02]  /*0cf0*/  IMAD R26, R4.reuse, 0x4, R26 ;  /* 0x00000004041a7824 */ /* 0x040fe400078e021a */
[----:B------:R-:W-:Y:S01]  /*0d00*/  IMAD R9, R4, 0x4, R9 ;  /* 0x0000000404097824 */ /* 0x000fe200078e0209 */
[----:B------:R-:W-:Y:S06]  /*0d10*/  @P0 BRA `(.L_x_182) ;  /* 0xfffffff400980947 */ /* 0x000fec000383ffff */
.L_x_165:
[----:B------:R-:W-:-:S13]  /*0d20*/  ISETP.NE.AND P0, PT, R6, RZ, PT ;  /* 0x000000ff0600720c */ /* 0x000fda0003f05270 */
[----:B--2---:R-:W-:Y:S05]  /*0d30*/  @!P0 EXIT ;  /* 0x000000000000894d */ /* 0x004fea0003800000 */
[----:B0-----:R-:W0:Y:S01]  /*0d40*/  LDC.64 R18, c[0x0][0x388] ;  /* 0x0000e200ff127b82 */ /* 0x001e220000000a00 */
[----:B------:R-:W-:Y:S01]  /*0d50*/  IADD3 R5, PT, PT, R5, R8, RZ ;  /* 0x0000000805057210 */ /* 0x000fe20007ffe0ff */
[----:B------:R-:W-:Y:S01]  /*0d60*/  IMAD.MOV R20, RZ, RZ, -R6 ;  /* 0x000000ffff147224 */ /* 0x000fe200078e0a06 */
[----:B------:R-:W2:Y:S03]  /*0d70*/  LDCU.64 UR6, c[0x0][0x380] ;  /* 0x00007000ff0677ac */ /* 0x000ea60008000a00 */
[----:B-1----:R-:W-:Y:S02]  /*0d80*/  IMAD R5, R5, R4, R7 ;  /* 0x0000000405057224 */ /* 0x002fe400078e0207 */
[----:B------:R-:W1:Y:S08]  /*0d90*/  LDC.64 R16, c[0x0][0x390] ;  /* 0x0000e400ff107b82 */ /* 0x000e700000000a00 */
[----:B----4-:R-:W4:Y:S08]  /*0da0*/  LDC.64 R14, c[0x0][0x3a0] ;  /* 0x0000e800ff0e7b82 */ /* 0x010f300000000a00 */
[----:B------:R-:W0:Y:S08]  /*0db0*/  LDC.64 R12, c[0x0][0x390] ;  /* 0x0000e400ff0c7b82 */ /* 0x000e300000000a00 */
[----:B--23--:R-:W3:Y:S02]  /*0dc0*/  LDC.64 R10, c[0x0][0x398] ;  /* 0x0000e600ff0a7b82 */ /* 0x00cee40000000a00 */
.L_x_187:
[----:B------:R-:W-:Y:S01]  /*0dd0*/  ISETP.GE.AND P1, PT, R5, R0, PT ;  /* 0x000000000500720c */ /* 0x000fe20003f26270 */
[----:B------:R-:W-:Y:S01]  /*0de0*/  VIADD R20, R20, 0x1 ;  /* 0x0000000114147836 */ /* 0x000fe20000000000 */
[----:B------:R-:W-:Y:S04]  /*0df0*/  BSSY.RECONVERGENT B0, `(.L_x_183) ;  /* 0x0000024000007945 */ /* 0x000fe80003800200 */
[----:B------:R-:W-:-:S07]  /*0e00*/  ISETP.NE.AND P0, PT, R20, RZ, PT ;  /* 0x000000ff1400720c */ /* 0x000fce0003f05270 */
[----:B0-2---:R-:W-:Y:S06]  /*0e10*/  @P1 BRA `(.L_x_184) ;  /* 0x0000000000841947 */ /* 0x005fec0003800000 */
[----:B------:R-:W-:-:S04]  /*0e20*/  IADD3 R6, P1, PT, R5, UR6, RZ ;  /* 0x0000000605067c10 */ /* 0x000fc8000ff3e0ff */
[----:B------:R-:W-:-:S05]  /*0e30*/  LEA.HI.X.SX32 R7, R5, UR7, 0x1, P1 ;  /* 0x0000000705077c11 */ /* 0x000fca00088f0eff */
[----:B------:R-:W2:Y:S02]  /*0e40*/  LDG.E.U8 R6, desc[UR4][R6.64] ;  /* 0x0000000406067981 */ /* 0x000ea4000c1e1100 */
[----:B--2---:R-:W-:-:S13]  /*0e50*/  ISETP.NE.AND P1, PT, R6, 0x1, PT ;  /* 0x000000010600780c */ /* 0x004fda0003f25270 */
[----:B------:R-:W-:Y:S05]  /*0e60*/  @!P1 BRA `(.L_x_185) ;  /* 0x0000000000509947 */ /* 0x000fea0003800000 */
[----:B------:R-:W-:-:S13]  /*0e70*/  ISETP.NE.AND P1, PT, R6, 0x2, PT ;  /* 0x000000020600780c */ /* 0x000fda0003f25270 */
[----:B------:R-:W-:Y:S05]  /*0e80*/  @P1 BRA `(.L_x_186) ;  /* 0x00000000002c1947 */ /* 0x000fea0003800000 */
[----:B0-----:R-:W-:-:S04]  /*0e90*/  IMAD.WIDE R22, R5, 0x8, R18 ;  /* 0x0000000805167825 */ /* 0x001fc800078e0212 */
[----:B------:R-:W-:Y:S01]  /*0ea0*/  HFMA2 R27, -RZ, RZ, -1.984375, 0 ;  /* 0xbff00000ff1b7431 */ /* 0x000fe200000001ff */
[----:B------:R-:W-:Y:S01]  /*0eb0*/  MOV R8, 0x0 ;  /* 0x0000000000087802 */ /* 0x000fe20000000f00 */
[----:B------:R-:W-:Y:S01]  /*0ec0*/  IMAD.MOV.U32 R9, RZ, RZ, 0x3ff00000 ;  /* 0x3ff00000ff097424 */ /* 0x000fe200078e00ff */
[----:B------:R0:W-:Y:S01]  /*0ed0*/  STG.E.64 desc[UR4][R22.64], RZ ;  /* 0x000000ff16007986 */ /* 0x0001e2000c101b04 */
[----:B------:R-:W-:-:S04]  /*0ee0*/  IMAD.WIDE R24, R0, 0x8, R22 ;  /* 0x0000000800187825 */ /* 0x000fc800078e0216 */
[----:B-1----:R-:W-:Y:S01]  /*0ef0*/  IMAD.WIDE R6, R5, 0x8, R16 ;  /* 0x0000000805067825 */ /* 0x002fe200078e0210 */
[----:B------:R0:W-:Y:S03]  /*0f00*/  STG.E.64 desc[UR4][R24.64], R8 ;  /* 0x0000000818007986 */ /* 0x0001e6000c101b04 */
[----:B------:R-:W-:-:S05]  /*0f10*/  IMAD.MOV.U32 R26, RZ, RZ, 0x0 ;  /* 0x00000000ff1a7424 */ /* 0x000fca00078e00ff */
[----:B------:R0:W-:Y:S01]  /*0f20*/  STG.E.64 desc[UR4][R6.64], R26 ;  /* 0x0000001a06007986 */ /* 0x0001e2000c101b04 */
[----:B------:R-:W-:Y:S05]  /*0f30*/  BRA `(.L_x_184) ;  /* 0x00000000003c7947 */ /* 0x000fea0003800000 */
.L_x_186:
[----:B0-----:R-:W-:-:S04]  /*0f40*/  IMAD.WIDE R6, R5, 0x8, R18 ;  /* 0x0000000805067825 */ /* 0x001fc800078e0212 */
[----:B------:R-:W-:Y:S01]  /*0f50*/  IMAD.WIDE R22, R5, 0x8, R12 ;  /* 0x0000000805167825 */ /* 0x000fe200078e020c */
[----:B---3--:R0:W-:Y:S03]  /*0f60*/  STG.E.64 desc[UR4][R6.64], R10 ;  /* 0x0000000a06007986 */ /* 0x0081e6000c101b04 */
[----:B------:R-:W-:-:S05]  /*0f70*/  IMAD.WIDE R8, R0, 0x8, R6 ;  /* 0x0000000800087825 */ /* 0x000fca00078e0206 */
[----:B----4-:R0:W-:Y:S04]  /*0f80*/  STG.E.64 desc[UR4][R8.64], R14 ;  /* 0x0000000e08007986 */ /* 0x0101e8000c101b04 */
[----:B------:R0:W-:Y:S01]  /*0f90*/  STG.E.64 desc[UR4][R22.64], R2 ;  /* 0x0000000216007986 */ /* 0x0001e2000c101b04 */
[----:B------:R-:W-:Y:S05]  /*0fa0*/  BRA `(.L_x_184) ;  /* 0x0000000000207947 */ /* 0x000fea0003800000 */
.L_x_185:
[----:B0-----:R-:W-:-:S04]  /*0fb0*/  IMAD.WIDE R6, R5, 0x8, R18 ;  /* 0x0000000805067825 */ /* 0x001fc800078e0212 */
[----:B------:R-:W-:Y:S02]  /*0fc0*/  IMAD.MOV.U32 R8, RZ, RZ, 0x0 ;  /* 0x00000000ff087424 */ /* 0x000fe400078e00ff */
[----:B------:R-:W-:Y:S02]  /*0fd0*/  IMAD.MOV.U32 R9, RZ, RZ, 0x3ff00000 ;  /* 0x3ff00000ff097424 */ /* 0x000fe400078e00ff */
[----:B------:R-:W-:-:S03]  /*0fe0*/  IMAD.WIDE R24, R0, 0x8, R6 ;  /* 0x0000000800187825 */ /* 0x000fc600078e0206 */
[----:B------:R2:W-:Y:S01]  /*0ff0*/  STG.E.64 desc[UR4][R6.64], R8 ;  /* 0x0000000806007986 */ /* 0x0005e2000c101b04 */
[----:B-1----:R-:W-:-:S03]  /*1000*/  IMAD.WIDE R22, R5, 0x8, R16 ;  /* 0x0000000805167825 */ /* 0x002fc600078e0210 */
[----:B------:R2:W-:Y:S04]  /*1010*/  STG.E.64 desc[UR4][R24.64], RZ ;  /* 0x000000ff18007986 */ /* 0x0005e8000c101b04 */
[----:B------:R2:W-:Y:S02]  /*1020*/  STG.E.64 desc[UR4][R22.64], R8 ;  /* 0x0000000816007986 */ /* 0x0005e4000c101b04 */
.L_x_184:
[----:B------:R-:W-:Y:S05]  /*1030*/  BSYNC.RECONVERGENT B0 ;  /* 0x0000000000007941 */ /* 0x000fea0003800200 */
.L_x_183:
[----:B------:R-:W-:Y:S01]  /*1040*/  IADD3 R5, PT, PT, R4, R5, RZ ;  /* 0x0000000504057210 */ /* 0x000fe20007ffe0ff */
[----:B------:R-:W-:Y:S06]  /*1050*/  @P0 BRA `(.L_x_187) ;  /* 0xfffffffc005c0947 */ /* 0x000fec000383ffff */
[----:B------:R-:W-:Y:S05]  /*1060*/  EXIT ;  /* 0x000000000000794d */ /* 0x000fea0003800000 */
        .weak           $__internal_9_$__cuda_sm20_div_rn_f64_full
        .type           $__internal_9_$__cuda_sm20_div_rn_f64_full,@function
        .size           $__internal_9_$__cuda_sm20_div_rn_f64_full,(.L_x_203 - $__internal_9_$__cuda_sm20_div_rn_f64_full)
$__internal_9_$__cuda_sm20_div_rn_f64_full:
[C---:B------:R-:W-:Y:S01]  /*1070*/  FSETP.GEU.AND P0, PT, |R11|.reuse, 1.469367938527859385e-39, PT ;  /* 0x001000000b00780b */ /* 0x040fe20003f0e200 */
[----:B------:R-:W-:Y:S01]  /*1080*/  IMAD.MOV.U32 R14, RZ, RZ, 0x1 ;  /* 0x00000001ff0e7424 */ /* 0x000fe200078e00ff */
[C---:B------:R-:W-:Y:S02]  /*1090*/  LOP3.LUT R6, R11.reuse, 0x800fffff, RZ, 0xc0, !PT ;  /* 0x800fffff0b067812 */ /* 0x040fe400078ec0ff */
[----:B------:R-:W-:Y:S02]  /*10a0*/  LOP3.LUT R19, R11, 0x7ff00000, RZ, 0xc0, !PT ;  /* 0x7ff000000b137812 */ /* 0x000fe400078ec0ff */
[----:B------:R-:W-:Y:S01]  /*10b0*/  LOP3.LUT R7, R6, 0x3ff00000, RZ, 0xfc, !PT ;  /* 0x3ff0000006077812 */ /* 0x000fe200078efcff */
[----:B------:R-:W-:Y:S01]  /*10c0*/  IMAD.MOV.U32 R6, RZ, RZ, R10 ;  /* 0x000000ffff067224 */ /* 0x000fe200078e000a */
[----:B------:R-:W-:Y:S02]  /*10d0*/  LOP3.LUT R22, R13, 0x7ff00000, RZ, 0xc0, !PT ;  /* 0x7ff000000d167812 */ /* 0x000fe400078ec0ff */
[----:B------:R-:W-:-:S02]  /*10e0*/  MOV R21, 0x1ca00000 ;  /* 0x1ca0000000157802 */ /* 0x000fc40000000f00 */
        /* <DEDUP_REMOVED lines=14> */
[----:B------:R-:W-:Y:S02]  /*11d0*/  LOP3.LUT R17, R11, 0x7ff00000, RZ, 0xc0, !PT ;  /* 0x7ff000000b117812 */ /* 0x000fe400078ec0ff */
[----:B------:R-:W-:Y:S02]  /*11e0*/  MOV R16, RZ ;  /* 0x000000ff00107202 */ /* 0x000fe40000000f00 */
[----:B------:R-:W-:-:S04]  /*11f0*/  ISETP.GE.U32.AND P1, PT, R22, R17, PT ;  /* 0x000000111600720c */ /* 0x000fc80003f26070 */
[----:B------:R-:W-:-:S04]  /*1200*/  SEL R17, R21, 0x63400000, !P1 ;  /* 0x6340000015117807 */ /* 0x000fc80004800000 */
[----:B------:R-:W-:-:S04]  /*1210*/  LOP3.LUT R17, R17, 0x80000000, R13, 0xf8, !PT ;  /* 0x8000000011117812 */ /* 0x000fc800078ef80d */
[----:B------:R-:W-:-:S06]  /*1220*/  LOP3.LUT R17, R17, 0x100000, RZ, 0xfc, !PT ;  /* 0x0010000011117812 */ /* 0x000fcc00078efcff */
[----:B------:R-:W-:-:S10]  /*1230*/  DFMA R2, R2, 2, -R16 ;  /* 0x400000000202782b */ /* 0x000fd40000000810 */
[----:B------:R-:W-:-:S07]  /*1240*/  LOP3.LUT R23, R3, 0x7ff00000, RZ, 0xc0, !PT ;  /* 0x7ff0000003177812 */ /* 0x000fce00078ec0ff */
.L_x_188:
[----:B------:R-:W-:Y:S01]  /*1250*/  VIADD R25, R23, 0xffffffff ;  /* 0xffffffff17197836 */ /* 0x000fe20000000000 */
[----:B------:R-:W-:Y:S01]  /*1260*/  DMUL R16, R14, R2 ;  /* 0x000000020e107228 */ /* 0x000fe20000000000 */
[----:B------:R-:W-:Y:S01]  /*1270*/  IMAD.MOV.U32 R26, RZ, RZ, R19 ;  /* 0x000000ffff1a7224 */ /* 0x000fe200078e0013 */
[----:B------:R-:W-:Y:S02]  /*1280*/  @!P0 LOP3.LUT R26, R7, 0x7ff00000, RZ, 0xc0, !PT ;  /* 0x7ff00000071a8812 */ /* 0x000fe400078ec0ff */
[----:B------:R-:W-:Y:S02]  /*1290*/  ISETP.GT.U32.AND P0, PT, R25, 0x7feffffe, PT ;  /* 0x7feffffe1900780c */ /* 0x000fe40003f04070 */
[----:B------:R-:W-:Y:S02]  /*12a0*/  IADD3 R25, PT, PT, R26, -0x1, RZ ;  /* 0xffffffff1a197810 */ /* 0x000fe40007ffe0ff */
[----:B------:R-:W-:Y:S02]  /*12b0*/  DFMA R18, R16, -R6, R2 ;  /* 0x800000061012722b */ /* 0x000fe40000000002 */
[----:B------:R-:W-:-:S06]  /*12c0*/  ISETP.GT.U32.OR P0, PT, R25, 0x7feffffe, P0 ;  /* 0x7feffffe1900780c */ /* 0x000fcc0000704470 */
[----:B------:R-:W-:-:S07]  /*12d0*/  DFMA R18, R14, R18, R16 ;  /* 0x000000120e12722b */ /* 0x000fce0000000010 */
[----:B------:R-:W-:Y:S05]  /*12e0*/  @P0 BRA `(.L_x_189) ;  /* 0x00000000006c0947 */ /* 0x000fea0003800000 */
[----:B------:R-:W-:-:S04]  /*12f0*/  LOP3.LUT R13, R11, 0x7ff00000, RZ, 0xc0, !PT ;  /* 0x7ff000000b0d7812 */ /* 0x000fc800078ec0ff */
[CC--:B------:R-:W-:Y:S02]  /*1300*/  VIADDMNMX R12, R22.reuse, -R13.reuse, 0xb9600000, !PT ;  /* 0xb9600000160c7446 */ /* 0x0c0fe4000780090d */
[----:B------:R-:W-:Y:S02]  /*1310*/  ISETP.GE.U32.AND P0, PT, R22, R13, PT ;  /* 0x0000000d1600720c */ /* 0x000fe40003f06070 */
[----:B------:R-:W-:Y:S02]  /*1320*/  VIMNMX R12, PT, PT, R12, 0x46a00000, PT ;  /* 0x46a000000c0c7848 */ /* 0x000fe40003fe0100 */
[----:B------:R-:W-:-:S05]  /*1330*/  SEL R21, R21, 0x63400000, !P0 ;  /* 0x6340000015157807 */ /* 0x000fca0004000000 */
[----:B------:R-:W-:Y:S01]  /*1340*/  IMAD.IADD R16, R12, 0x1, -R21 ;  /* 0x000000010c107824 */ /* 0x000fe200078e0a15 */
[----:B------:R-:W-:-:S03]  /*1350*/  MOV R12, RZ ;  /* 0x000000ff000c7202 */ /* 0x000fc60000000f00 */
        /* <DEDUP_REMOVED lines=12> */
[----:B------:R-:W-:-:S05]  /*1420*/  DMUL.RP R12, R18, R12 ;  /* 0x0000000c120c7228 */ /* 0x000fca0000008000 */
[----:B------:R-:W-:-:S05]  /*1430*/  DFMA R2, R14, -R2, R18 ;  /* 0x800000020e02722b */ /* 0x000fca0000000012 */
[----:B------:R-:W-:Y:S02]  /*1440*/  LOP3.LUT R11, R13, R11, RZ, 0x3c, !PT ;  /* 0x0000000b0d0b7212 */ /* 0x000fe400078e3cff */
[----:B------:R-:W-:-:S04]  /*1450*/  IADD3 R2, PT, PT, -R16, -0x43300000, RZ ;  /* 0xbcd0000010027810 */ /* 0x000fc80007ffe1ff */
[----:B------:R-:W-:-:S04]  /*1460*/  FSETP.NEU.AND P0, PT, |R3|, R2, PT ;  /* 0x000000020300720b */ /* 0x000fc80003f0d200 */
[----:B------:R-:W-:Y:S02]  /*1470*/  FSEL R14, R12, R14, !P0 ;  /* 0x0000000e0c0e7208 */ /* 0x000fe40004000000 */
[----:B------:R-:W-:Y:S01]  /*1480*/  FSEL R15, R11, R15, !P0 ;  /* 0x0000000f0b0f7208 */ /* 0x000fe20004000000 */
[----:B------:R-:W-:Y:S06]  /*1490*/  BRA `(.L_x_190) ;  /* 0x0000000000547947 */ /* 0x000fec0003800000 */
.L_x_189:
        /* <DEDUP_REMOVED lines=16> */
.L_x_192:
[----:B------:R-:W-:Y:S02]  /*15a0*/  LOP3.LUT R15, R11, 0x80000, RZ, 0xfc, !PT ;  /* 0x000800000b0f7812 */ /* 0x000fe400078efcff */
[----:B------:R-:W-:Y:S01]  /*15b0*/  MOV R14, R10 ;  /* 0x0000000a000e7202 */ /* 0x000fe20000000f00 */
[----:B------:R-:W-:Y:S06]  /*15c0*/  BRA `(.L_x_190) ;  /* 0x0000000000087947 */ /* 0x000fec0003800000 */
.L_x_191:
[----:B------:R-:W-:Y:S01]  /*15d0*/  LOP3.LUT R15, R13, 0x80000, RZ, 0xfc, !PT ;  /* 0x000800000d0f7812 */ /* 0x000fe200078efcff */
[----:B------:R-:W-:-:S07]  /*15e0*/  IMAD.MOV.U32 R14, RZ, RZ, R12 ;  /* 0x000000ffff0e7224 */ /* 0x000fce00078e000c */
.L_x_190:
[----:B------:R-:W-:Y:S01]  /*15f0*/  MOV R25, 0x0 ;  /* 0x0000000000197802 */ /* 0x000fe20000000f00 */
[----:B------:R-:W-:Y:S01]  /*1600*/  IMAD.MOV.U32 R3, RZ, RZ, R15 ;  /* 0x000000ffff037224 */ /* 0x000fe200078e000f */
[----:B------:R-:W-:Y:S02]  /*1610*/  MOV R2, R14 ;  /* 0x0000000e00027202 */ /* 0x000fe40000000f00 */
[----:B------:R-:W-:Y:S05]  /*1620*/  RET.REL.NODEC R24 `(_Z21dvc_ScaLBL_Color_InitPcPdS0_ddiii) ;  /* 0xffffffe818747950 */ /* 0x000fea0003c3ffff */
.L_x_193:
        /* <DEDUP_REMOVED lines=13> */
.L_x_203:


//--------------------- .nv.shared.reserved.0     --------------------------
	.section	.nv.shared.reserved.0,"aw",@nobits
	.weak		__nv_reservedSMEM_offset_0_alias
	.size		__nv_reservedSMEM_offset_0_alias, 0, 64
	.other		__nv_reservedSMEM_offset_0_alias,@"STO_CUDA_RESERVED_SHARED STV_DEFAULT"
__nv_reservedSMEM_offset_0_alias:
	.zero		0
	.zero		64


//--------------------- .nv.constant0._Z26dvc_ScaLBL_PhaseField_InitPiPdS0_S0_S0_iii --------------------------
	.section	.nv.constant0._Z26dvc_ScaLBL_PhaseField_InitPiPdS0_S0_S0_iii,"a",@progbits
	.sectionflags	@""
	.align	4
.nv.constant0._Z26dvc_ScaLBL_PhaseField_InitPiPdS0_S0_S0_iii:
	.zero		948


//--------------------- .nv.constant0._Z33dvc_ScaLBL_D3Q7_AAeven_PhaseFieldPiPdS0_S0_S0_iii --------------------------
	.section	.nv.constant0._Z33dvc_ScaLBL_D3Q7_AAeven_PhaseFieldPiPdS0_S0_S0_iii,"a",@progbits
	.sectionflags	@""
	.align	4
.nv.constant0._Z33dvc_ScaLBL_D3Q7_AAeven_PhaseFieldPiPdS0_S0_S0_iii:
	.zero		948


//--------------------- .nv.constant0._Z32dvc_ScaLBL_D3Q7_AAodd_PhaseFieldPiS_PdS0_S0_S0_iii --------------------------
	.section	.nv.constant0._Z32dvc_ScaLBL_D3Q7_AAodd_PhaseFieldPiS_PdS0_S0_S0_iii,"a",@progbits
	.sectionflags	@""
	.align	4
.nv.constant0._Z32dvc_ScaLBL_D3Q7_AAodd_PhaseFieldPiS_PdS0_S0_S0_iii:
	.zero		956


//--------------------- .nv.constant0._Z28dvc_ScaLBL_D3Q19_AAodd_ColorPiS_PdS0_S0_S0_S0_S0_dddddddddiiiii --------------------------
	.section	.nv.constant0._Z28dvc_ScaLBL_D3Q19_AAodd_ColorPiS_PdS0_S0_S0_S0_S0_dddddddddiiiii,"a",@progbits
	.sectionflags	@""
	.align	4
.nv.constant0._Z28dvc_ScaLBL_D3Q19_AAodd_ColorPiS_PdS0_S0_S0_S0_S0_dddddddddiiiii:
	.zero		1052


//--------------------- .nv.constant0._Z29dvc_ScaLBL_D3Q19_AAeven_ColorPiPdS0_S0_S0_S0_S0_dddddddddiiiii --------------------------
	.section	.nv.constant0._Z29dvc_ScaLBL_D3Q19_AAeven_ColorPiPdS0_S0_S0_S0_S0_dddddddddiiiii,"a",@progbits
	.sectionflags	@""
	.align	4
.nv.constant0._Z29dvc_ScaLBL_D3Q19_AAeven_ColorPiPdS0_S0_S0_S0_S0_dddddddddiiiii:
	.zero		1044


//--------------------- .nv.constant0._Z22dvc_ScaLBL_CopySlice_zPdiiiii --------------------------
	.section	.nv.constant0._Z22dvc_ScaLBL_CopySlice_zPdiiiii,"a",@progbits
	.sectionflags	@""
	.align	4
.nv.constant0._Z22dvc_ScaLBL_CopySlice_zPdiiiii:
	.zero		924


//--------------------- .nv.constant0._Z21dvc_ScaLBL_SetSlice_zPddiiii --------------------------
	.section	.nv.constant0._Z21dvc_ScaLBL_SetSlice_zPddiiii,"a",@progbits
	.sectionflags	@""
	.align	4
.nv.constant0._Z21dvc_ScaLBL_SetSlice_zPddiiii:
	.zero		928


//--------------------- .nv.constant0._Z19dvc_ScaLBL_Color_BCPiS_PdS0_ddii --------------------------
	.section	.nv.constant0._Z19dvc_ScaLBL_Color_BCPiS_PdS0_ddii,"a",@progbits
	.sectionflags	@""
	.align	4
.nv.constant0._Z19dvc_ScaLBL_Color_BCPiS_PdS0_ddii:
	.zero		952


//--------------------- .nv.constant0._Z21dvc_ScaLBL_Color_InitPcPdS0_ddiii --------------------------
	.section	.nv.constant0._Z21dvc_ScaLBL_Color_InitPcPdS0_ddiii,"a",@progbits
	.sectionflags	@""
	.align	4
.nv.constant0._Z21dvc_ScaLBL_Color_InitPcPdS0_ddiii:
	.zero		948


//--------------------- SYMBOLS --------------------------

	.type		.nv.reservedSmem.offset0,@object
	.size		.nv.reservedSmem.offset0,0x4
